// auto-generated by cutlass_sweep.gemm — config: {"arch": "sm_90", "cluster_m": 1, "cluster_n": 1, "dtype": "int8", "dtype_b": "int4", "layout": "nt", "stages": 0, "tile_k": 128, "tile_m": 256, "tile_n": 256}
#include "cutlass/cutlass.h"
#include "cutlass/gemm/collective/collective_builder.hpp"
#include "cutlass/gemm/device/gemm_universal_adapter.h"
#include "cutlass/gemm/kernel/gemm_universal.hpp"
#include "cutlass/epilogue/collective/collective_builder.hpp"

using ElemA = int8_t;
using ElemB = cutlass::int4b_t;
using ElemCD = int8_t;
using Acc  = int32_t;
using TileShape    = cute::Shape<cute::_256, cute::_256, cute::_128>;
using ClusterShape = cute::Shape<cute::_1, cute::_1, cute::_1>;

using CollectiveEpilogue = typename cutlass::epilogue::collective::CollectiveBuilder<
    cutlass::arch::Sm90, cutlass::arch::OpClassTensorOp,
    TileShape, ClusterShape,
    cutlass::epilogue::collective::EpilogueTileAuto,
    Acc, Acc,
    ElemCD, cutlass::layout::RowMajor, 128 / cutlass::sizeof_bits<ElemCD>::value,
    ElemCD, cutlass::layout::RowMajor, 128 / cutlass::sizeof_bits<ElemCD>::value,
    cutlass::epilogue::collective::EpilogueScheduleAuto
  >::CollectiveOp;

using CollectiveMainloop = typename cutlass::gemm::collective::CollectiveBuilder<
    cutlass::arch::Sm90, cutlass::arch::OpClassTensorOp,
    ElemA, cutlass::layout::RowMajor, 128 / cutlass::sizeof_bits<ElemA>::value,
    ElemB, cutlass::layout::ColumnMajor, 128 / cutlass::sizeof_bits<ElemB>::value,
    Acc,
    TileShape, ClusterShape,
    cutlass::gemm::collective::StageCountAutoCarveout<static_cast<int>(sizeof(typename CollectiveEpilogue::SharedStorage))>,
    cutlass::gemm::collective::KernelScheduleAuto
  >::CollectiveOp;

using GemmKernel = cutlass::gemm::kernel::GemmUniversal<
    cute::Shape<int,int,int,int>,
    CollectiveMainloop,
    CollectiveEpilogue
>;
using Gemm = cutlass::gemm::device::GemmUniversalAdapter<GemmKernel>;

// Force the device kernel symbol into the cubin without needing a host main.
auto* _anchor = &cutlass::device_kernel<GemmKernel>;


// ===== COMPILED SASS (sm_90a) =====

	.target	sm_90a

	.elftype	@"ET_EXEC"


//--------------------- .note.nv.tkinfo           --------------------------
	.section	.note.nv.tkinfo,"",@"SHT_NOTE"
	.sectionflags	@"SHF_NOTE_NV_TKINFO"
	.tkinfo
        /*0018*/ 	.word	0x00000002
        /*0030*/ 	.string	""
        /*0030*/ 	.string	"ptxas"
        /*0030*/ 	.string	"Cuda compilation tools, release 13.0, V13.0.88"
        /*0030*/ 	.string	"Build cuda_13.0.r13.0/compiler.36424714_0"
        /*0030*/ 	.string	"-arch sm_90a -m 64 "



//--------------------- .note.nv.cuinfo           --------------------------
	.section	.note.nv.cuinfo,"",@"SHT_NOTE"
	.sectionflags	@"SHF_NOTE_NV_CUINFO"
        /*0018*/ 	.short	0x0002
        /*001a*/ 	.short	0x005a
        /*001c*/ 	.short	0x0082
	.zero		2


//--------------------- .nv.info                  --------------------------
	.section	.nv.info,"",@"SHT_CUDA_INFO"
	.align	4


	//----- nvinfo : EIATTR_REGCOUNT
	.align		4
        /*0000*/ 	.byte	0x04, 0x2f
        /*0002*/ 	.short	(.L_19 - .L_18)
	.align		4
.L_18:
        /*0004*/ 	.word	index@(_ZN7cutlass13device_kernelINS_4gemm6kernel13GemmUniversalIN4cute5tupleIJiiiiEEENS1_10collective13CollectiveMmaINS1_49MainloopSm90TmaGmmaRmemAWarpSpecializedMixedInputILi4ENS5_IJNS4_1CILi1EEESB_SB_EEENS1_35KernelTmaWarpSpecializedCooperativeEEENS5_IJNSA_ILi256EEESF_NSA_ILi128EEEEEEaNS5_IJlSB_lEEENS5_IJNS_15integer_subbyteILi4ELb1EEEEEESI_NS4_8TiledMMAINS4_8MMA_AtomIJNS4_4SM904GMMA27MMA_64x256x32_S32S8S8_RS_TNEEEENS4_6LayoutINS5_IJNSA_ILi2EEESB_SB_EEENS5_IJSB_NSA_ILi0EEESV_EEEEENS5_IJNS4_10UnderscoreESY_SY_EEEEENS4_13SM90_TMA_LOADENS4_14ComposedLayoutINS4_7SwizzleILi3ELi4ELi3EEENS4_18smem_ptr_flag_bitsILi8EEENSS_INS5_IJNSA_ILi8EEESG_EEENS5_IJSG_SB_EEEEEEEvNS4_8identityES11_NS12_INS13_ILi2ELi4ELi3EEENS15_ILi4EEES1A_EENS4_9Copy_AtomIJNS4_39AutoVectorizingCopyWithAssumedAlignmentILi128EEESK_EEES1C_EENS_8epilogue10collective6detail29Sm90TmaWarpSpecializedAdapterINS1M_15DefaultEpilogueIaSI_SI_NS1L_6thread17LinearCombinationIaLi1EiiLNS1Q_9ScaleType4KindE0ELNS_15FloatRoundStyleE2EaEENS1_15EpilogueDefaultEEEEEvvEEEEvNT_6ParamsE)
        /*0008*/ 	.word	0x000000a8


	//----- nvinfo : EIATTR_FRAME_SIZE
	.align		4
.L_19:
        /*000c*/ 	.byte	0x04, 0x11
        /*000e*/ 	.short	(.L_21 - .L_20)
	.align		4
.L_20:
        /*0010*/ 	.word	index@(_ZN7cutlass13device_kernelINS_4gemm6kernel13GemmUniversalIN4cute5tupleIJiiiiEEENS1_10collective13CollectiveMmaINS1_49MainloopSm90TmaGmmaRmemAWarpSpecializedMixedInputILi4ENS5_IJNS4_1CILi1EEESB_SB_EEENS1_35KernelTmaWarpSpecializedCooperativeEEENS5_IJNSA_ILi256EEESF_NSA_ILi128EEEEEEaNS5_IJlSB_lEEENS5_IJNS_15integer_subbyteILi4ELb1EEEEEESI_NS4_8TiledMMAINS4_8MMA_AtomIJNS4_4SM904GMMA27MMA_64x256x32_S32S8S8_RS_TNEEEENS4_6LayoutINS5_IJNSA_ILi2EEESB_SB_EEENS5_IJSB_NSA_ILi0EEESV_EEEEENS5_IJNS4_10UnderscoreESY_SY_EEEEENS4_13SM90_TMA_LOADENS4_14ComposedLayoutINS4_7SwizzleILi3ELi4ELi3EEENS4_18smem_ptr_flag_bitsILi8EEENSS_INS5_IJNSA_ILi8EEESG_EEENS5_IJSG_SB_EEEEEEEvNS4_8identityES11_NS12_INS13_ILi2ELi4ELi3EEENS15_ILi4EEES1A_EENS4_9Copy_AtomIJNS4_39AutoVectorizingCopyWithAssumedAlignmentILi128EEESK_EEES1C_EENS_8epilogue10collective6detail29Sm90TmaWarpSpecializedAdapterINS1M_15DefaultEpilogueIaSI_SI_NS1L_6thread17LinearCombinationIaLi1EiiLNS1Q_9ScaleType4KindE0ELNS_15FloatRoundStyleE2EaEENS1_15EpilogueDefaultEEEEEvvEEEEvNT_6ParamsE)
        /*0014*/ 	.word	0x00000610


	//----- nvinfo : EIATTR_MIN_STACK_SIZE
	.align		4
.L_21:
        /*0018*/ 	.byte	0x04, 0x12
        /*001a*/ 	.short	(.L_23 - .L_22)
	.align		4
.L_22:
        /*001c*/ 	.word	index@(_ZN7cutlass13device_kernelINS_4gemm6kernel13GemmUniversalIN4cute5tupleIJiiiiEEENS1_10collective13CollectiveMmaINS1_49MainloopSm90TmaGmmaRmemAWarpSpecializedMixedInputILi4ENS5_IJNS4_1CILi1EEESB_SB_EEENS1_35KernelTmaWarpSpecializedCooperativeEEENS5_IJNSA_ILi256EEESF_NSA_ILi128EEEEEEaNS5_IJlSB_lEEENS5_IJNS_15integer_subbyteILi4ELb1EEEEEESI_NS4_8TiledMMAINS4_8MMA_AtomIJNS4_4SM904GMMA27MMA_64x256x32_S32S8S8_RS_TNEEEENS4_6LayoutINS5_IJNSA_ILi2EEESB_SB_EEENS5_IJSB_NSA_ILi0EEESV_EEEEENS5_IJNS4_10UnderscoreESY_SY_EEEEENS4_13SM90_TMA_LOADENS4_14ComposedLayoutINS4_7SwizzleILi3ELi4ELi3EEENS4_18smem_ptr_flag_bitsILi8EEENSS_INS5_IJNSA_ILi8EEESG_EEENS5_IJSG_SB_EEEEEEEvNS4_8identityES11_NS12_INS13_ILi2ELi4ELi3EEENS15_ILi4EEES1A_EENS4_9Copy_AtomIJNS4_39AutoVectorizingCopyWithAssumedAlignmentILi128EEESK_EEES1C_EENS_8epilogue10collective6detail29Sm90TmaWarpSpecializedAdapterINS1M_15DefaultEpilogueIaSI_SI_NS1L_6thread17LinearCombinationIaLi1EiiLNS1Q_9ScaleType4KindE0ELNS_15FloatRoundStyleE2EaEENS1_15EpilogueDefaultEEEEEvvEEEEvNT_6ParamsE)
        /*0020*/ 	.word	0x00000610
.L_23:


//--------------------- .nv.compat                --------------------------
	.section	.nv.compat,"",@"SHT_CUDA_COMPAT_INFO"
	.align	4
        /*0000*/ 	.byte	0x02, 0x09, 0x01, 0x00, 0x02, 0x02, 0x04, 0x00, 0x02, 0x05, 0x05, 0x00, 0x03, 0x07, 0x01, 0x01
        /*0010*/ 	.byte	0x02, 0x03, 0x01, 0x00, 0x02, 0x06, 0x01, 0x00, 0x04, 0x0b, 0x08, 0x00, 0x00, 0x00, 0x00, 0x00
        /*0020*/ 	.byte	0x00, 0x00, 0x00, 0x00


//--------------------- .nv.info._ZN7cutlass13device_kernelINS_4gemm6kernel13GemmUniversalIN4cute5tupleIJiiiiEEENS1_10collective13CollectiveMmaINS1_49MainloopSm90TmaGmmaRmemAWarpSpecializedMixedInputILi4ENS5_IJNS4_1CILi1EEESB_SB_EEENS1_35KernelTmaWarpSpecializedCooperativeEEENS5_IJNSA_ILi256EEESF_NSA_ILi128EEEEEEaNS5_IJlSB_lEEENS5_IJNS_15integer_subbyteILi4ELb1EEEEEESI_NS4_8TiledMMAINS4_8MMA_AtomIJNS4_4SM904GMMA27MMA_64x256x32_S32S8S8_RS_TNEEEENS4_6LayoutINS5_IJNSA_ILi2EEESB_SB_EEENS5_IJSB_NSA_ILi0EEESV_EEEEENS5_IJNS4_10UnderscoreESY_SY_EEEEENS4_13SM90_TMA_LOADENS4_14ComposedLayoutINS4_7SwizzleILi3ELi4ELi3EEENS4_18smem_ptr_flag_bitsILi8EEENSS_INS5_IJNSA_ILi8EEESG_EEENS5_IJSG_SB_EEEEEEEvNS4_8identityES11_NS12_INS13_ILi2ELi4ELi3EEENS15_ILi4EEES1A_EENS4_9Copy_AtomIJNS4_39AutoVectorizingCopyWithAssumedAlignmentILi128EEESK_EEES1C_EENS_8epilogue10collective6detail29Sm90TmaWarpSpecializedAdapterINS1M_15DefaultEpilogueIaSI_SI_NS1L_6thread17LinearCombinationIaLi1EiiLNS1Q_9ScaleType4KindE0ELNS_15FloatRoundStyleE2EaEENS1_15EpilogueDefaultEEEEEvvEEEEvNT_6ParamsE --------------------------
	.section	.nv.info._ZN7cutlass13device_kernelINS_4gemm6kernel13GemmUniversalIN4cute5tupleIJiiiiEEENS1_10collective13CollectiveMmaINS1_49MainloopSm90TmaGmmaRmemAWarpSpecializedMixedInputILi4ENS5_IJNS4_1CILi1EEESB_SB_EEENS1_35KernelTmaWarpSpecializedCooperativeEEENS5_IJNSA_ILi256EEESF_NSA_ILi128EEEEEEaNS5_IJlSB_lEEENS5_IJNS_15integer_subbyteILi4ELb1EEEEEESI_NS4_8TiledMMAINS4_8MMA_AtomIJNS4_4SM904GMMA27MMA_64x256x32_S32S8S8_RS_TNEEEENS4_6LayoutINS5_IJNSA_ILi2EEESB_SB_EEENS5_IJSB_NSA_ILi0EEESV_EEEEENS5_IJNS4_10UnderscoreESY_SY_EEEEENS4_13SM90_TMA_LOADENS4_14ComposedLayoutINS4_7SwizzleILi3ELi4ELi3EEENS4_18smem_ptr_flag_bitsILi8EEENSS_INS5_IJNSA_ILi8EEESG_EEENS5_IJSG_SB_EEEEEEEvNS4_8identityES11_NS12_INS13_ILi2ELi4ELi3EEENS15_ILi4EEES1A_EENS4_9Copy_AtomIJNS4_39AutoVectorizingCopyWithAssumedAlignmentILi128EEESK_EEES1C_EENS_8epilogue10collective6detail29Sm90TmaWarpSpecializedAdapterINS1M_15DefaultEpilogueIaSI_SI_NS1L_6thread17LinearCombinationIaLi1EiiLNS1Q_9ScaleType4KindE0ELNS_15FloatRoundStyleE2EaEENS1_15EpilogueDefaultEEEEEvvEEEEvNT_6ParamsE,"",@"SHT_CUDA_INFO"
	.sectionflags	@""
	.align	4


	//----- nvinfo : EIATTR_CUDA_API_VERSION
	.align		4
        /*0000*/ 	.byte	0x04, 0x37
        /*0002*/ 	.short	(.L_25 - .L_24)
.L_24:
        /*0004*/ 	.word	0x00000082


	//----- nvinfo : EIATTR_KPARAM_INFO
	.align		4
.L_25:
        /*0008*/ 	.byte	0x04, 0x17
        /*000a*/ 	.short	(.L_27 - .L_26)
.L_26:
        /*000c*/ 	.word	0x00000000
        /*0010*/ 	.short	0x0000
        /*0012*/ 	.short	0x0070
        /*0014*/ 	.byte	0x00, 0xf0, 0x01, 0x18


	//----- nvinfo : EIATTR_SPARSE_MMA_MASK
	.align		4
.L_27:
        /*0018*/ 	.byte	0x03, 0x50
        /*001a*/ 	.short	0x0000


	//----- nvinfo : EIATTR_MAXREG_COUNT
	.align		4
        /*001c*/ 	.byte	0x03, 0x1b
        /*001e*/ 	.short	0x00a8


	//----- nvinfo : EIATTR_NUM_BARRIERS
	.align		4
        /*0020*/ 	.byte	0x02, 0x4c
        /*0022*/ 	.byte	0x01
	.zero		1


	//----- nvinfo : EIATTR_EXTERNS
	.align		4
        /*0024*/ 	.byte	0x04, 0x0f
        /*0026*/ 	.short	(.L_29 - .L_28)


	//   ....[0]....
	.align		4
.L_28:
        /*0028*/ 	.word	index@(__assertfail)


	//----- nvinfo : EIATTR_ANNOTATIONS
	.align		4
.L_29:
        /*002c*/ 	.byte	0x04, 0x55
        /*002e*/ 	.short	(.L_31 - .L_30)


	//   ....[0]....
.L_30:
        /*0030*/ 	.word	0x00000001
        /*0034*/ 	.byte	0x80, 0x06, 0x00, 0x00, 0x01, 0x00, 0x00, 0x00, 0xc0, 0x06, 0x00, 0x00, 0x01, 0x00, 0x00, 0x00
        /* <DEDUP_REMOVED lines=1593> */
        /*63d4*/ 	.byte	0x30, 0x30, 0x02, 0x00, 0x01, 0x00, 0x00, 0x00, 0x40, 0x30, 0x02, 0x00


	//----- nvinfo : EIATTR_MERCURY_ISA_VERSION
	.align		4
.L_31:
        /*63e0*/ 	.byte	0x03, 0x5f
        /*63e2*/ 	.short	0x0101


	//----- nvinfo : EIATTR_INT_WARP_WIDE_INSTR_OFFSETS
	.align		4
        /*63e4*/ 	.byte	0x04, 0x31
        /*63e6*/ 	.short	(.L_33 - .L_32)


	//   ....[0]....
.L_32:
        /*63e8*/ 	.word	0x000004d0


	//   ....[1]....
        /*63ec*/ 	.word	0x000004e0


	//   ....[2]....
        /*63f0*/ 	.word	0x00000550


	//----- nvinfo : EIATTR_COOP_GROUP_MASK_REGIDS
	.align		4
.L_33:
        /*63f4*/ 	.byte	0x04, 0x29
        /*63f6*/ 	.short	(.L_35 - .L_34)


	//   ....[0]....
.L_34:
        /*63f8*/ 	.word	0xffffffff


	//   ....[1]....
        /*63fc*/ 	.word	0xffffffff


	//   ....[2]....
        /*6400*/ 	.word	0xffffffff


	//   ....[3]....
        /*6404*/ 	.word	0xffffffff


	//   ....[4]....
        /*6408*/ 	.word	0x0500000f


	//----- nvinfo : EIATTR_COOP_GROUP_INSTR_OFFSETS
	.align		4
.L_35:
        /*640c*/ 	.byte	0x04, 0x28
        /*640e*/ 	.short	(.L_37 - .L_36)


	//   ....[0]....
.L_36:
        /*6410*/ 	.word	0x00000070


	//   ....[1]....
        /*6414*/ 	.word	0x00000080


	//   ....[2]....
        /*6418*/ 	.word	0x000001a0


	//   ....[3]....
        /*641c*/ 	.word	0x000003b0


	//   ....[4]....
        /*6420*/ 	.word	0x00023280


	//----- nvinfo : EIATTR_REG_RECONFIG
	.align		4
.L_37:
        /*6424*/ 	.byte	0x01, 0x54
	.zero		2


	//----- nvinfo : EIATTR_SYSCALL_OFFSETS
	.align		4
        /*6428*/ 	.byte	0x04, 0x46
        /*642a*/ 	.short	(.L_39 - .L_38)


	//   ....[0]....
.L_38:
        /*642c*/ 	.word	0x00001390


	//   ....[1]....
        /*6430*/ 	.word	0x00001760


	//   ....[2]....
        /*6434*/ 	.word	0x000019f0


	//   ....[3]....
        /*6438*/ 	.word	0x00002460


	//   ....[4]....
        /*643c*/ 	.word	0x00003df0


	//   ....[5]....
        /*6440*/ 	.word	0x00006ed0


	//   ....[6]....
        /*6444*/ 	.word	0x00007120


	//   ....[7]....
        /*6448*/ 	.word	0x00008950


	//   ....[8]....
        /*644c*/ 	.word	0x0000a310


	//   ....[9]....
        /*6450*/ 	.word	0x0000d4c0


	//   ....[10]....
        /*6454*/ 	.word	0x0000d6f0


	//   ....[11]....
        /*6458*/ 	.word	0x0000ed00


	//   ....[12]....
        /*645c*/ 	.word	0x000106c0


	//   ....[13]....
        /*6460*/ 	.word	0x000220f0


	//   ....[14]....
        /*6464*/ 	.word	0x00022220


	//----- nvinfo : EIATTR_MBARRIER_INSTR_OFFSETS
	.align		4
.L_39:
        /*6468*/ 	.byte	0x04, 0x39
        /*646a*/ 	.short	(.L_41 - .L_40)


	//   ....[0]....
.L_40:
        /*646c*/ 	.word	0x00000320
        /*6470*/ 	.word	0x000000ff
        /*6474*/ 	.word	0x00000000
        /*6478*/ 	.short	0x0100
        /*647a*/ 	.byte	0x08
	.zero		1


	//   ....[1]....
        /*647c*/ 	.word	0x00000330
        /*6480*/ 	.word	0x000000ff
        /*6484*/ 	.word	0x00000020
        /*6488*/ 	.short	0x0100
        /*648a*/ 	.byte	0x08
	.zero		1


	//   ....[2]....
        /*648c*/ 	.word	0x00000340
        /*6490*/ 	.word	0x000000ff
        /*6494*/ 	.word	0x00000008
        /*6498*/ 	.short	0x0100
        /*649a*/ 	.byte	0x08
	.zero		1


	//   ....[3]....
        /*649c*/ 	.word	0x00000350
        /*64a0*/ 	.word	0x000000ff
        /*64a4*/ 	.word	0x00000028
        /*64a8*/ 	.short	0x0100
        /*64aa*/ 	.byte	0x08
	.zero		1


	//   ....[4]....
        /*64ac*/ 	.word	0x00000360
        /*64b0*/ 	.word	0x000000ff
        /*64b4*/ 	.word	0x00000010
        /*64b8*/ 	.short	0x0100
        /*64ba*/ 	.byte	0x08
	.zero		1


	//   ....[5]....
        /*64bc*/ 	.word	0x00000370
        /*64c0*/ 	.word	0x000000ff
        /*64c4*/ 	.word	0x00000030
        /*64c8*/ 	.short	0x0100
        /*64ca*/ 	.byte	0x08
	.zero		1


	//   ....[6]....
        /*64cc*/ 	.word	0x00000380
        /*64d0*/ 	.word	0x000000ff
        /*64d4*/ 	.word	0x00000018
        /*64d8*/ 	.short	0x0100
        /*64da*/ 	.byte	0x08
	.zero		1


	//   ....[7]....
        /*64dc*/ 	.word	0x00000390
        /*64e0*/ 	.word	0x000000ff
        /*64e4*/ 	.word	0x00000038
        /*64e8*/ 	.short	0x0100
        /*64ea*/ 	.byte	0x08
	.zero		1


	//   ....[8]....
        /*64ec*/ 	.word	0x000005e0
        /*64f0*/ 	.word	0x000000ff
        /*64f4*/ 	.word	0x00000050
        /*64f8*/ 	.short	0x0100
        /*64fa*/ 	.byte	0x10
	.zero		1


	//   ....[9]....
        /*64fc*/ 	.word	0x00000690
        /*6500*/ 	.word	0x000000ff
        /*6504*/ 	.word	0x00000058
        /*6508*/ 	.short	0x0100
        /*650a*/ 	.byte	0x10
	.zero		1


	//   ....[10]....
        /*650c*/ 	.word	0x000014c0
        /*6510*/ 	.word	0x00000003
        /*6514*/ 	.word	0x00000000
        /*6518*/ 	.short	0x010a
        /*651a*/ 	.byte	0x3f
	.zero		1


	//   ....[11]....
        /*651c*/ 	.word	0x00001500
        /*6520*/ 	.word	0x00000003
        /*6524*/ 	.word	0x00000000
        /*6528*/ 	.short	0x010a
        /*652a*/ 	.byte	0x3f
	.zero		1


	//   ....[12]....
        /*652c*/ 	.word	0x000015f0
        /*6530*/ 	.word	0x000000ff
        /*6534*/ 	.word	0x00000000
        /*6538*/ 	.short	0x010a
        /*653a*/ 	.byte	0x04
	.zero		1


	//   ....[13]....
        /*653c*/ 	.word	0x00006d30
        /*6540*/ 	.word	0x000000ff
        /*6544*/ 	.word	0x00000000
        /*6548*/ 	.short	0x010a
        /*654a*/ 	.byte	0x04
	.zero		1


	//   ....[14]....
        /*654c*/ 	.word	0x00008800
        /*6550*/ 	.word	0x00000002
        /*6554*/ 	.word	0x00000000
        /*6558*/ 	.short	0x010a
        /*655a*/ 	.byte	0x3f
	.zero		1


	//   ....[15]....
        /*655c*/ 	.word	0x0000d240
        /*6560*/ 	.word	0x000000ff
        /*6564*/ 	.word	0x00000000
        /*6568*/ 	.short	0x0101
        /*656a*/ 	.byte	0x04
	.zero		1


	//   ....[16]....
        /*656c*/ 	.word	0x0000d340
        /*6570*/ 	.word	0x00000002
        /*6574*/ 	.word	0x00000000
        /*6578*/ 	.short	0x010a
        /*657a*/ 	.byte	0x3f
	.zero		1


	//   ....[17]....
        /*657c*/ 	.word	0x00013620
        /*6580*/ 	.word	0x000000ff
        /*6584*/ 	.word	0x00000000
        /*6588*/ 	.short	0x0101
        /*658a*/ 	.byte	0x04
	.zero		1


	//   ....[18]....
        /*658c*/ 	.word	0x000136f0
        /*6590*/ 	.word	0x000000ff
        /*6594*/ 	.word	0x00000000
        /*6598*/ 	.short	0x0101
        /*659a*/ 	.byte	0x04
	.zero		1


	//   ....[19]....
        /*659c*/ 	.word	0x00022320
        /*65a0*/ 	.word	0x00000004
        /*65a4*/ 	.word	0x00000020
        /*65a8*/ 	.short	0x010a
        /*65aa*/ 	.byte	0x3f
	.zero		1


	//   ....[20]....
        /*65ac*/ 	.word	0x000227e0
        /*65b0*/ 	.word	0x00000011
        /*65b4*/ 	.word	0x00000058
        /*65b8*/ 	.short	0x0101
        /*65ba*/ 	.byte	0x3f
	.zero		1


	//   ....[21]....
        /*65bc*/ 	.word	0x00023010
        /*65c0*/ 	.word	0x00000003
        /*65c4*/ 	.word	0x00000000
        /*65c8*/ 	.short	0x010a
        /*65ca*/ 	.byte	0x3f
	.zero		1


	//   ....[22]....
        /*65cc*/ 	.word	0x000230c0
        /*65d0*/ 	.word	0x00000003
        /*65d4*/ 	.word	0x00000000
        /*65d8*/ 	.short	0x010a
        /*65da*/ 	.byte	0x3f
	.zero		1


	//   ....[23]....
        /*65dc*/ 	.word	0x00023150
        /*65e0*/ 	.word	0x00000003
        /*65e4*/ 	.word	0x00000000
        /*65e8*/ 	.short	0x010a
        /*65ea*/ 	.byte	0x3f
	.zero		1


	//   ....[24]....
        /*65ec*/ 	.word	0x000231e0
        /*65f0*/ 	.word	0x00000003
        /*65f4*/ 	.word	0x00000000
        /*65f8*/ 	.short	0x010a
        /*65fa*/ 	.byte	0x3f
	.zero		1


	//   ....[25]....
        /*65fc*/ 	.word	0x000232b0
        /*6600*/ 	.word	0x00000003
        /*6604*/ 	.word	0x00000000
        /*6608*/ 	.short	0x010a
        /*660a*/ 	.byte	0x3f
	.zero		1


	//   ....[26]....
        /*660c*/ 	.word	0x00023310
        /*6610*/ 	.word	0x00000003
        /*6614*/ 	.word	0x00000000
        /*6618*/ 	.short	0x010a
        /*661a*/ 	.byte	0x3f
	.zero		1


	//   ....[27]....
        /*661c*/ 	.word	0x00023360
        /*6620*/ 	.word	0x00000002
        /*6624*/ 	.word	0x00000000
        /*6628*/ 	.short	0x010a
        /*662a*/ 	.byte	0x3f
	.zero		1


	//   ....[28]....
        /*662c*/ 	.word	0x000233b0
        /*6630*/ 	.word	0x00000004
        /*6634*/ 	.word	0x00000020
        /*6638*/ 	.short	0x010a
        /*663a*/ 	.byte	0x3f
	.zero		1


	//   ....[29]....
        /*663c*/ 	.word	0x00023500
        /*6640*/ 	.word	0x00000003
        /*6644*/ 	.word	0x00000000
        /*6648*/ 	.short	0x010a
        /*664a*/ 	.byte	0x3f
	.zero		1


	//   ....[30]....
        /*664c*/ 	.word	0x00023550
        /*6650*/ 	.word	0x00000003
        /*6654*/ 	.word	0x00000000
        /*6658*/ 	.short	0x010a
        /*665a*/ 	.byte	0x3f
	.zero		1


	//   ....[31]....
        /*665c*/ 	.word	0x000235a0
        /*6660*/ 	.word	0x00000003
        /*6664*/ 	.word	0x00000000
        /*6668*/ 	.short	0x010a
        /*666a*/ 	.byte	0x3f
	.zero		1


	//----- nvinfo : EIATTR_NUM_MBARRIERS
	.align		4
.L_41:
        /*666c*/ 	.byte	0x03, 0x38
        /*666e*/ 	.short	0x000a


	//----- nvinfo : EIATTR_EXIT_INSTR_OFFSETS
	.align		4
        /*6670*/ 	.byte	0x04, 0x1c
        /*6672*/ 	.short	(.L_43 - .L_42)


	//   ....[0]....
.L_42:
        /*6674*/ 	.word	0x00000720


	//   ....[1]....
        /*6678*/ 	.word	0x00001090


	//   ....[2]....
        /*667c*/ 	.word	0x00021590


	//   ....[3]....
        /*6680*/ 	.word	0x00021cc0


	//   ....[4]....
        /*6684*/ 	.word	0x00023230


	//----- nvinfo : EIATTR_MAX_THREADS
	.align		4
.L_43:
        /*6688*/ 	.byte	0x04, 0x05
        /*668a*/ 	.short	(.L_45 - .L_44)
.L_44:
        /*668c*/ 	.word	0x00000180
        /*6690*/ 	.word	0x00000001
        /*6694*/ 	.word	0x00000001


	//----- nvinfo : EIATTR_CRS_STACK_SIZE
	.align		4
.L_45:
        /*6698*/ 	.byte	0x04, 0x1e
        /*669a*/ 	.short	(.L_47 - .L_46)
.L_46:
        /*669c*/ 	.word	0x00000000


	//----- nvinfo : EIATTR_CBANK_PARAM_SIZE
	.align		4
.L_47:
        /*66a0*/ 	.byte	0x03, 0x19
        /*66a2*/ 	.short	0x0670


	//----- nvinfo : EIATTR_PARAM_CBANK
	.align		4
        /*66a4*/ 	.byte	0x04, 0x0a
        /*66a6*/ 	.short	(.L_49 - .L_48)
	.align		4
.L_48:
        /*66a8*/ 	.word	index@(.nv.constant0._ZN7cutlass13device_kernelINS_4gemm6kernel13GemmUniversalIN4cute5tupleIJiiiiEEENS1_10collective13CollectiveMmaINS1_49MainloopSm90TmaGmmaRmemAWarpSpecializedMixedInputILi4ENS5_IJNS4_1CILi1EEESB_SB_EEENS1_35KernelTmaWarpSpecializedCooperativeEEENS5_IJNSA_ILi256EEESF_NSA_ILi128EEEEEEaNS5_IJlSB_lEEENS5_IJNS_15integer_subbyteILi4ELb1EEEEEESI_NS4_8TiledMMAINS4_8MMA_AtomIJNS4_4SM904GMMA27MMA_64x256x32_S32S8S8_RS_TNEEEENS4_6LayoutINS5_IJNSA_ILi2EEESB_SB_EEENS5_IJSB_NSA_ILi0EEESV_EEEEENS5_IJNS4_10UnderscoreESY_SY_EEEEENS4_13SM90_TMA_LOADENS4_14ComposedLayoutINS4_7SwizzleILi3ELi4ELi3EEENS4_18smem_ptr_flag_bitsILi8EEENSS_INS5_IJNSA_ILi8EEESG_EEENS5_IJSG_SB_EEEEEEEvNS4_8identityES11_NS12_INS13_ILi2ELi4ELi3EEENS15_ILi4EEES1A_EENS4_9Copy_AtomIJNS4_39AutoVectorizingCopyWithAssumedAlignmentILi128EEESK_EEES1C_EENS_8epilogue10collective6detail29Sm90TmaWarpSpecializedAdapterINS1M_15DefaultEpilogueIaSI_SI_NS1L_6thread17LinearCombinationIaLi1EiiLNS1Q_9ScaleType4KindE0ELNS_15FloatRoundStyleE2EaEENS1_15EpilogueDefaultEEEEEvvEEEEvNT_6ParamsE)
        /*66ac*/ 	.short	0x0210
        /*66ae*/ 	.short	0x0670


	//----- nvinfo : EIATTR_SW_WAR
	.align		4
.L_49:
        /*66b0*/ 	.byte	0x04, 0x36
        /*66b2*/ 	.short	(.L_51 - .L_50)
.L_50:
        /*66b4*/ 	.word	0x00000008
.L_51:


//--------------------- .nv.callgraph             --------------------------
	.section	.nv.callgraph,"",@"SHT_CUDA_CALLGRAPH"
	.align	4
	.sectionentsize	8
	.align		4
        /*0000*/ 	.word	0x00000000
	.align		4
        /*0004*/ 	.word	0xffffffff
	.align		4
        /*0008*/ 	.word	index@(_ZN7cutlass13device_kernelINS_4gemm6kernel13GemmUniversalIN4cute5tupleIJiiiiEEENS1_10collective13CollectiveMmaINS1_49MainloopSm90TmaGmmaRmemAWarpSpecializedMixedInputILi4ENS5_IJNS4_1CILi1EEESB_SB_EEENS1_35KernelTmaWarpSpecializedCooperativeEEENS5_IJNSA_ILi256EEESF_NSA_ILi128EEEEEEaNS5_IJlSB_lEEENS5_IJNS_15integer_subbyteILi4ELb1EEEEEESI_NS4_8TiledMMAINS4_8MMA_AtomIJNS4_4SM904GMMA27MMA_64x256x32_S32S8S8_RS_TNEEEENS4_6LayoutINS5_IJNSA_ILi2EEESB_SB_EEENS5_IJSB_NSA_ILi0EEESV_EEEEENS5_IJNS4_10UnderscoreESY_SY_EEEEENS4_13SM90_TMA_LOADENS4_14ComposedLayoutINS4_7SwizzleILi3ELi4ELi3EEENS4_18smem_ptr_flag_bitsILi8EEENSS_INS5_IJNSA_ILi8EEESG_EEENS5_IJSG_SB_EEEEEEEvNS4_8identityES11_NS12_INS13_ILi2ELi4ELi3EEENS15_ILi4EEES1A_EENS4_9Copy_AtomIJNS4_39AutoVectorizingCopyWithAssumedAlignmentILi128EEESK_EEES1C_EENS_8epilogue10collective6detail29Sm90TmaWarpSpecializedAdapterINS1M_15DefaultEpilogueIaSI_SI_NS1L_6thread17LinearCombinationIaLi1EiiLNS1Q_9ScaleType4KindE0ELNS_15FloatRoundStyleE2EaEENS1_15EpilogueDefaultEEEEEvvEEEEvNT_6ParamsE)
	.align		4
        /*000c*/ 	.word	index@(__assertfail)
	.align		4
        /*0010*/ 	.word	0x00000000
	.align		4
        /*0014*/ 	.word	0xfffffffe
	.align		4
        /*0018*/ 	.word	0x00000000
	.align		4
        /*001c*/ 	.word	0xfffffffd
	.align		4
        /*0020*/ 	.word	0x00000000
	.align		4
        /*0024*/ 	.word	0xfffffffc


//--------------------- .nv.constant4             --------------------------
	.section	.nv.constant4,"a",@progbits
	.align	8
	.align		8
.nv.constant4:
        /*0000*/ 	.dword	__assertfail
	.align		8
        /*0008*/ 	.dword	__unnamed_1
	.align		8
        /*0010*/ 	.dword	__unnamed_2
	.align		8
        /*0018*/ 	.dword	__unnamed_3
	.align		8
        /*0020*/ 	.dword	_ZN40_INTERNAL_71c6cefb_4_k_cu_116d64f8_301714cuda3std3__45__cpo5beginE
	.align		8
        /*0028*/ 	.dword	_ZN40_INTERNAL_71c6cefb_4_k_cu_116d64f8_301714cuda3std3__45__cpo3endE
	.align		8
        /*0030*/ 	.dword	_ZN40_INTERNAL_71c6cefb_4_k_cu_116d64f8_301714cuda3std3__45__cpo6cbeginE
	.align		8
        /*0038*/ 	.dword	_ZN40_INTERNAL_71c6cefb_4_k_cu_116d64f8_301714cuda3std3__45__cpo4cendE
	.align		8
        /*0040*/ 	.dword	_ZN40_INTERNAL_71c6cefb_4_k_cu_116d64f8_301714cuda3std3__442_GLOBAL__N__71c6cefb_4_k_cu_116d64f8_301716ignoreE
	.align		8
        /*0048*/ 	.dword	_ZN40_INTERNAL_71c6cefb_4_k_cu_116d64f8_301714cuda3std3__419piecewise_constructE
	.align		8
        /*0050*/ 	.dword	_ZN40_INTERNAL_71c6cefb_4_k_cu_116d64f8_301714cuda3std3__48in_placeE
	.align		8
        /*0058*/ 	.dword	_ZN40_INTERNAL_71c6cefb_4_k_cu_116d64f8_301714cuda3std6ranges3__45__cpo4swapE
	.align		8
        /*0060*/ 	.dword	_ZN40_INTERNAL_71c6cefb_4_k_cu_116d64f8_301714cuda3std6ranges3__45__cpo9iter_moveE
	.align		8
        /*0068*/ 	.dword	_ZN40_INTERNAL_71c6cefb_4_k_cu_116d64f8_301714cute7productE
	.align		8
        /*0070*/ 	.dword	_ZN40_INTERNAL_71c6cefb_4_k_cu_116d64f8_301714cute1_E
	.align		8
        /*0078*/ 	.dword	$str$24
	.align		8
        /*0080*/ 	.dword	$str$25
	.align		8
        /*0088*/ 	.dword	$str$26
	.align		8
        /*0090*/ 	.dword	$str$27


//--------------------- .text._ZN7cutlass13device_kernelINS_4gemm6kernel13GemmUniversalIN4cute5tupleIJiiiiEEENS1_10collective13CollectiveMmaINS1_49MainloopSm90TmaGmmaRmemAWarpSpecializedMixedInputILi4ENS5_IJNS4_1CILi1EEESB_SB_EEENS1_35KernelTmaWarpSpecializedCooperativeEEENS5_IJNSA_ILi256EEESF_NSA_ILi128EEEEEEaNS5_IJlSB_lEEENS5_IJNS_15integer_subbyteILi4ELb1EEEEEESI_NS4_8TiledMMAINS4_8MMA_AtomIJNS4_4SM904GMMA27MMA_64x256x32_S32S8S8_RS_TNEEEENS4_6LayoutINS5_IJNSA_ILi2EEESB_SB_EEENS5_IJSB_NSA_ILi0EEESV_EEEEENS5_IJNS4_10UnderscoreESY_SY_EEEEENS4_13SM90_TMA_LOADENS4_14ComposedLayoutINS4_7SwizzleILi3ELi4ELi3EEENS4_18smem_ptr_flag_bitsILi8EEENSS_INS5_IJNSA_ILi8EEESG_EEENS5_IJSG_SB_EEEEEEEvNS4_8identityES11_NS12_INS13_ILi2ELi4ELi3EEENS15_ILi4EEES1A_EENS4_9Copy_AtomIJNS4_39AutoVectorizingCopyWithAssumedAlignmentILi128EEESK_EEES1C_EENS_8epilogue10collective6detail29Sm90TmaWarpSpecializedAdapterINS1M_15DefaultEpilogueIaSI_SI_NS1L_6thread17LinearCombinationIaLi1EiiLNS1Q_9ScaleType4KindE0ELNS_15FloatRoundStyleE2EaEENS1_15EpilogueDefaultEEEEEvvEEEEvNT_6ParamsE --------------------------
	.section	.text._ZN7cutlass13device_kernelINS_4gemm6kernel13GemmUniversalIN4cute5tupleIJiiiiEEENS1_10collective13CollectiveMmaINS1_49MainloopSm90TmaGmmaRmemAWarpSpecializedMixedInputILi4ENS5_IJNS4_1CILi1EEESB_SB_EEENS1_35KernelTmaWarpSpecializedCooperativeEEENS5_IJNSA_ILi256EEESF_NSA_ILi128EEEEEEaNS5_IJlSB_lEEENS5_IJNS_15integer_subbyteILi4ELb1EEEEEESI_NS4_8TiledMMAINS4_8MMA_AtomIJNS4_4SM904GMMA27MMA_64x256x32_S32S8S8_RS_TNEEEENS4_6LayoutINS5_IJNSA_ILi2EEESB_SB_EEENS5_IJSB_NSA_ILi0EEESV_EEEEENS5_IJNS4_10UnderscoreESY_SY_EEEEENS4_13SM90_TMA_LOADENS4_14ComposedLayoutINS4_7SwizzleILi3ELi4ELi3EEENS4_18smem_ptr_flag_bitsILi8EEENSS_INS5_IJNSA_ILi8EEESG_EEENS5_IJSG_SB_EEEEEEEvNS4_8identityES11_NS12_INS13_ILi2ELi4ELi3EEENS15_ILi4EEES1A_EENS4_9Copy_AtomIJNS4_39AutoVectorizingCopyWithAssumedAlignmentILi128EEESK_EEES1C_EENS_8epilogue10collective6detail29Sm90TmaWarpSpecializedAdapterINS1M_15DefaultEpilogueIaSI_SI_NS1L_6thread17LinearCombinationIaLi1EiiLNS1Q_9ScaleType4KindE0ELNS_15FloatRoundStyleE2EaEENS1_15EpilogueDefaultEEEEEvvEEEEvNT_6ParamsE,"ax",@progbits
	.align	128
.text._ZN7cutlass13device_kernelINS_4gemm6kernel13GemmUniversalIN4cute5tupleIJiiiiEEENS1_10collective13CollectiveMmaINS1_49MainloopSm90TmaGmmaRmemAWarpSpecializedMixedInputILi4ENS5_IJNS4_1CILi1EEESB_SB_EEENS1_35KernelTmaWarpSpecializedCooperativeEEENS5_IJNSA_ILi256EEESF_NSA_ILi128EEEEEEaNS5_IJlSB_lEEENS5_IJNS_15integer_subbyteILi4ELb1EEEEEESI_NS4_8TiledMMAINS4_8MMA_AtomIJNS4_4SM904GMMA27MMA_64x256x32_S32S8S8_RS_TNEEEENS4_6LayoutINS5_IJNSA_ILi2EEESB_SB_EEENS5_IJSB_NSA_ILi0EEESV_EEEEENS5_IJNS4_10UnderscoreESY_SY_EEEEENS4_13SM90_TMA_LOADENS4_14ComposedLayoutINS4_7SwizzleILi3ELi4ELi3EEENS4_18smem_ptr_flag_bitsILi8EEENSS_INS5_IJNSA_ILi8EEESG_EEENS5_IJSG_SB_EEEEEEEvNS4_8identityES11_NS12_INS13_ILi2ELi4ELi3EEENS15_ILi4EEES1A_EENS4_9Copy_AtomIJNS4_39AutoVectorizingCopyWithAssumedAlignmentILi128EEESK_EEES1C_EENS_8epilogue10collective6detail29Sm90TmaWarpSpecializedAdapterINS1M_15DefaultEpilogueIaSI_SI_NS1L_6thread17LinearCombinationIaLi1EiiLNS1Q_9ScaleType4KindE0ELNS_15FloatRoundStyleE2EaEENS1_15EpilogueDefaultEEEEEvvEEEEvNT_6ParamsE:
        .type           _ZN7cutlass13device_kernelINS_4gemm6kernel13GemmUniversalIN4cute5tupleIJiiiiEEENS1_10collective13CollectiveMmaINS1_49MainloopSm90TmaGmmaRmemAWarpSpecializedMixedInputILi4ENS5_IJNS4_1CILi1EEESB_SB_EEENS1_35KernelTmaWarpSpecializedCooperativeEEENS5_IJNSA_ILi256EEESF_NSA_ILi128EEEEEEaNS5_IJlSB_lEEENS5_IJNS_15integer_subbyteILi4ELb1EEEEEESI_NS4_8TiledMMAINS4_8MMA_AtomIJNS4_4SM904GMMA27MMA_64x256x32_S32S8S8_RS_TNEEEENS4_6LayoutINS5_IJNSA_ILi2EEESB_SB_EEENS5_IJSB_NSA_ILi0EEESV_EEEEENS5_IJNS4_10UnderscoreESY_SY_EEEEENS4_13SM90_TMA_LOADENS4_14ComposedLayoutINS4_7SwizzleILi3ELi4ELi3EEENS4_18smem_ptr_flag_bitsILi8EEENSS_INS5_IJNSA_ILi8EEESG_EEENS5_IJSG_SB_EEEEEEEvNS4_8identityES11_NS12_INS13_ILi2ELi4ELi3EEENS15_ILi4EEES1A_EENS4_9Copy_AtomIJNS4_39AutoVectorizingCopyWithAssumedAlignmentILi128EEESK_EEES1C_EENS_8epilogue10collective6detail29Sm90TmaWarpSpecializedAdapterINS1M_15DefaultEpilogueIaSI_SI_NS1L_6thread17LinearCombinationIaLi1EiiLNS1Q_9ScaleType4KindE0ELNS_15FloatRoundStyleE2EaEENS1_15EpilogueDefaultEEEEEvvEEEEvNT_6ParamsE,@function
        .size           _ZN7cutlass13device_kernelINS_4gemm6kernel13GemmUniversalIN4cute5tupleIJiiiiEEENS1_10collective13CollectiveMmaINS1_49MainloopSm90TmaGmmaRmemAWarpSpecializedMixedInputILi4ENS5_IJNS4_1CILi1EEESB_SB_EEENS1_35KernelTmaWarpSpecializedCooperativeEEENS5_IJNSA_ILi256EEESF_NSA_ILi128EEEEEEaNS5_IJlSB_lEEENS5_IJNS_15integer_subbyteILi4ELb1EEEEEESI_NS4_8TiledMMAINS4_8MMA_AtomIJNS4_4SM904GMMA27MMA_64x256x32_S32S8S8_RS_TNEEEENS4_6LayoutINS5_IJNSA_ILi2EEESB_SB_EEENS5_IJSB_NSA_ILi0EEESV_EEEEENS5_IJNS4_10UnderscoreESY_SY_EEEEENS4_13SM90_TMA_LOADENS4_14ComposedLayoutINS4_7SwizzleILi3ELi4ELi3EEENS4_18smem_ptr_flag_bitsILi8EEENSS_INS5_IJNSA_ILi8EEESG_EEENS5_IJSG_SB_EEEEEEEvNS4_8identityES11_NS12_INS13_ILi2ELi4ELi3EEENS15_ILi4EEES1A_EENS4_9Copy_AtomIJNS4_39AutoVectorizingCopyWithAssumedAlignmentILi128EEESK_EEES1C_EENS_8epilogue10collective6detail29Sm90TmaWarpSpecializedAdapterINS1M_15DefaultEpilogueIaSI_SI_NS1L_6thread17LinearCombinationIaLi1EiiLNS1Q_9ScaleType4KindE0ELNS_15FloatRoundStyleE2EaEENS1_15EpilogueDefaultEEEEEvvEEEEvNT_6ParamsE,(.L_x_622 - _ZN7cutlass13device_kernelINS_4gemm6kernel13GemmUniversalIN4cute5tupleIJiiiiEEENS1_10collective13CollectiveMmaINS1_49MainloopSm90TmaGmmaRmemAWarpSpecializedMixedInputILi4ENS5_IJNS4_1CILi1EEESB_SB_EEENS1_35KernelTmaWarpSpecializedCooperativeEEENS5_IJNSA_ILi256EEESF_NSA_ILi128EEEEEEaNS5_IJlSB_lEEENS5_IJNS_15integer_subbyteILi4ELb1EEEEEESI_NS4_8TiledMMAINS4_8MMA_AtomIJNS4_4SM904GMMA27MMA_64x256x32_S32S8S8_RS_TNEEEENS4_6LayoutINS5_IJNSA_ILi2EEESB_SB_EEENS5_IJSB_NSA_ILi0EEESV_EEEEENS5_IJNS4_10UnderscoreESY_SY_EEEEENS4_13SM90_TMA_LOADENS4_14ComposedLayoutINS4_7SwizzleILi3ELi4ELi3EEENS4_18smem_ptr_flag_bitsILi8EEENSS_INS5_IJNSA_ILi8EEESG_EEENS5_IJSG_SB_EEEEEEEvNS4_8identityES11_NS12_INS13_ILi2ELi4ELi3EEENS15_ILi4EEES1A_EENS4_9Copy_AtomIJNS4_39AutoVectorizingCopyWithAssumedAlignmentILi128EEESK_EEES1C_EENS_8epilogue10collective6detail29Sm90TmaWarpSpecializedAdapterINS1M_15DefaultEpilogueIaSI_SI_NS1L_6thread17LinearCombinationIaLi1EiiLNS1Q_9ScaleType4KindE0ELNS_15FloatRoundStyleE2EaEENS1_15EpilogueDefaultEEEEEvvEEEEvNT_6ParamsE)
        .other          _ZN7cutlass13device_kernelINS_4gemm6kernel13GemmUniversalIN4cute5tupleIJiiiiEEENS1_10collective13CollectiveMmaINS1_49MainloopSm90TmaGmmaRmemAWarpSpecializedMixedInputILi4ENS5_IJNS4_1CILi1EEESB_SB_EEENS1_35KernelTmaWarpSpecializedCooperativeEEENS5_IJNSA_ILi256EEESF_NSA_ILi128EEEEEEaNS5_IJlSB_lEEENS5_IJNS_15integer_subbyteILi4ELb1EEEEEESI_NS4_8TiledMMAINS4_8MMA_AtomIJNS4_4SM904GMMA27MMA_64x256x32_S32S8S8_RS_TNEEEENS4_6LayoutINS5_IJNSA_ILi2EEESB_SB_EEENS5_IJSB_NSA_ILi0EEESV_EEEEENS5_IJNS4_10UnderscoreESY_SY_EEEEENS4_13SM90_TMA_LOADENS4_14ComposedLayoutINS4_7SwizzleILi3ELi4ELi3EEENS4_18smem_ptr_flag_bitsILi8EEENSS_INS5_IJNSA_ILi8EEESG_EEENS5_IJSG_SB_EEEEEEEvNS4_8identityES11_NS12_INS13_ILi2ELi4ELi3EEENS15_ILi4EEES1A_EENS4_9Copy_AtomIJNS4_39AutoVectorizingCopyWithAssumedAlignmentILi128EEESK_EEES1C_EENS_8epilogue10collective6detail29Sm90TmaWarpSpecializedAdapterINS1M_15DefaultEpilogueIaSI_SI_NS1L_6thread17LinearCombinationIaLi1EiiLNS1Q_9ScaleType4KindE0ELNS_15FloatRoundStyleE2EaEENS1_15EpilogueDefaultEEEEEvvEEEEvNT_6ParamsE,@"STO_CUDA_ENTRY STV_DEFAULT"
_ZN7cutlass13device_kernelINS_4gemm6kernel13GemmUniversalIN4cute5tupleIJiiiiEEENS1_10collective13CollectiveMmaINS1_49MainloopSm90TmaGmmaRmemAWarpSpecializedMixedInputILi4ENS5_IJNS4_1CILi1EEESB_SB_EEENS1_35KernelTmaWarpSpecializedCooperativeEEENS5_IJNSA_ILi256EEESF_NSA_ILi128EEEEEEaNS5_IJlSB_lEEENS5_IJNS_15integer_subbyteILi4ELb1EEEEEESI_NS4_8TiledMMAINS4_8MMA_AtomIJNS4_4SM904GMMA27MMA_64x256x32_S32S8S8_RS_TNEEEENS4_6LayoutINS5_IJNSA_ILi2EEESB_SB_EEENS5_IJSB_NSA_ILi0EEESV_EEEEENS5_IJNS4_10UnderscoreESY_SY_EEEEENS4_13SM90_TMA_LOADENS4_14ComposedLayoutINS4_7SwizzleILi3ELi4ELi3EEENS4_18smem_ptr_flag_bitsILi8EEENSS_INS5_IJNSA_ILi8EEESG_EEENS5_IJSG_SB_EEEEEEEvNS4_8identityES11_NS12_INS13_ILi2ELi4ELi3EEENS15_ILi4EEES1A_EENS4_9Copy_AtomIJNS4_39AutoVectorizingCopyWithAssumedAlignmentILi128EEESK_EEES1C_EENS_8epilogue10collective6detail29Sm90TmaWarpSpecializedAdapterINS1M_15DefaultEpilogueIaSI_SI_NS1L_6thread17LinearCombinationIaLi1EiiLNS1Q_9ScaleType4KindE0ELNS_15FloatRoundStyleE2EaEENS1_15EpilogueDefaultEEEEEvvEEEEvNT_6ParamsE:
[----:B------:R-:W0:Y:S02]  /*0000*/  LDC R1, c[0x0][0x28] ;  /* 0x00000a00ff017b82 */ /* 0x000e240000000800 */
[----:B0-----:R-:W-:Y:S01]  /*0010*/  VIADD R1, R1, 0xfffff9f0 ;  /* 0xfffff9f001017836 */ /* 0x001fe20000000000 */
[----:B------:R-:W0:Y:S01]  /*0020*/  S2R R2, SR_TID.X ;  /* 0x0000000000027919 */ /* 0x000e220000002100 */
[----:B------:R-:W-:Y:S01]  /*0030*/  ELECT P0, URZ, PT ;  /* 0x00000000003f782f */ /* 0x000fe20003800000 */
[----:B------:R-:W-:Y:S01]  /*0040*/  BSSY B0, `(.L_x_0) ;  /* 0x0000015000007945 */ /* 0x000fe20003800000 */
[--C-:B0-----:R-:W-:Y:S02]  /*0050*/  SHF.R.U32.HI R0, RZ, 0x5, R2.reuse ;  /* 0x00000005ff007819 */ /* 0x101fe40000011602 */
[----:B------:R-:W-:-:S03]  /*0060*/  SHF.R.U32.HI R4, RZ, 0x7, R2 ;  /* 0x00000007ff047819 */ /* 0x000fc60000011602 */
[----:B------:R-:W0:Y:S04]  /*0070*/  SHFL.IDX PT, R3, R0, RZ, 0x1f ;  /* 0x00001fff00037589 */ /* 0x000e2800000e0000 */
[----:B------:R-:W1:Y:S01]  /*0080*/  SHFL.IDX PT, R2, R4, RZ, 0x1f ;  /* 0x00001fff04027589 */ /* 0x000e6200000e0000 */
[----:B0-----:R-:W-:Y:S02]  /*0090*/  R2UR UR10, R3 ;  /* 0x00000000030a72ca */ /* 0x001fe400000e0000 */
[----:B-1----:R-:W-:-:S11]  /*00a0*/  R2UR UR5, R2 ;  /* 0x00000000020572ca */ /* 0x002fd600000e0000 */
[----:B------:R-:W-:Y:S02]  /*00b0*/  USHF.R.S32.HI UR4, URZ, 0x1f, UR10 ;  /* 0x0000001f3f047899 */ /* 0x000fe4000801140a */
[----:B------:R-:W-:Y:S02]  /*00c0*/  ISETP.NE.OR P0, PT, RZ, UR10, !P0 ;  /* 0x0000000aff007c0c */ /* 0x000fe4000c705670 */
[----:B------:R-:W-:-:S04]  /*00d0*/  ULEA.HI UR4, UR4, UR10, URZ, 0x2 ;  /* 0x0000000a04047291 */ /* 0x000fc8000f8f103f */
[----:B------:R-:W-:-:S04]  /*00e0*/  ULOP3.LUT UR4, UR4, 0xfffffffc, URZ, 0xc0, !UPT ;  /* 0xfffffffc04047892 */ /* 0x000fc8000f8ec03f */
[----:B------:R-:W-:-:S03]  /*00f0*/  UIADD3 UR10, UR10, -UR4, URZ ;  /* 0x800000040a0a7290 */ /* 0x000fc6000fffe03f */
[----:B------:R-:W-:Y:S09]  /*0100*/  @P0 BRA `(.L_x_1) ;  /* 0x0000000000200947 */ /* 0x000ff20003800000 */
[----:B------:R-:W-:Y:S02]  /*0110*/  ULDC.64 UR6, c[0x0][0x198] ;  /* 0x0000660000067ab9 */ /* 0x000fe40000000a00 */
[----:B------:R-:W-:Y:S02]  /*0120*/  UIADD3 UR8, UP0, UR6, 0xf0, URZ ;  /* 0x000000f006087890 */ /* 0x000fe4000ff1e03f */
[----:B------:R-:W-:Y:S02]  /*0130*/  UIADD3 UR6, UP1, UR6, 0x1f0, URZ ;  /* 0x000001f006067890 */ /* 0x000fe4000ff3e03f */
[----:B------:R-:W-:Y:S02]  /*0140*/  UIADD3.X UR9, URZ, UR7, URZ, UP0, !UPT ;  /* 0x000000073f097290 */ /* 0x000fe400087fe43f */
[----:B------:R-:W-:-:S07]  /*0150*/  UIADD3.X UR7, URZ, UR7, URZ, UP1, !UPT ;  /* 0x000000073f077290 */ /* 0x000fce0008ffe43f */
[----:B------:R0:W-:Y:S02]  /*0160*/  UTMACCTL.PF [UR8] ;  /* 0x00000000080079b9 */ /* 0x0001e40008040000 */
[----:B------:R0:W-:Y:S02]  /*0170*/  UTMACCTL.PF [UR6] ;  /* 0x00000000060079b9 */ /* 0x0001e40008040000 */
[----:B0-----:R-:W-:Y:S01]  /*0180*/  NOP ;  /* 0x0000000000007918 */ /* 0x001fe20000000000 */
.L_x_1:
[----:B------:R-:W-:Y:S05]  /*0190*/  BSYNC B0 ;  /* 0x0000000000007941 */ /* 0x000fea0003800000 */
.L_x_0:
[----:B------:R-:W0:Y:S01]  /*01a0*/  SHFL.IDX PT, R2, R0, RZ, 0x1f ;  /* 0x00001fff00027589 */ /* 0x000e2200000e0000 */
[----:B------:R-:W-:Y:S01]  /*01b0*/  UISETP.NE.AND UP0, UPT, UR10, 0x3, UPT ;  /* 0x000000030a00788c */ /* 0x000fe2000bf05270 */
[----:B------:R-:W-:Y:S01]  /*01c0*/  ISETP.NE.AND P1, PT, RZ, UR5, PT ;  /* 0x00000005ff007c0c */ /* 0x000fe2000bf25270 */
[----:B------:R-:W-:Y:S02]  /*01d0*/  UIADD3 UR18, UR5, -0x1, URZ ;  /* 0xffffffff05127890 */ /* 0x000fe4000fffe03f */
[----:B------:R-:W-:Y:S02]  /*01e0*/  UISETP.EQ.OR UP0, UPT, UR10, URZ, !UP0 ;  /* 0x0000003f0a00728c */ /* 0x000fe4000c702670 */
[----:B------:R-:W-:Y:S02]  /*01f0*/  UISETP.GE.U32.AND UP1, UPT, UR18, 0x2, UPT ;  /* 0x000000021200788c */ /* 0x000fe4000bf26070 */
[----:B------:R-:W-:-:S04]  /*0200*/  UISETP.EQ.AND UP0, UPT, UR5, URZ, UP0 ;  /* 0x0000003f0500728c */ /* 0x000fc80008702270 */
[----:B------:R-:W-:-:S04]  /*0210*/  USEL UR42, URZ, 0x1, !UP0 ;  /* 0x000000013f2a7887 */ /* 0x000fc8000c000000 */
[----:B------:R-:W-:Y:S01]  /*0220*/  USEL UR42, UR42, 0x2, UP1 ;  /* 0x000000022a2a7887 */ /* 0x000fe20008800000 */
[----:B0-----:R-:W-:-:S13]  /*0230*/  ISETP.NE.AND P0, PT, R2, RZ, PT ;  /* 0x000000ff0200720c */ /* 0x001fda0003f05270 */
[----:B------:R-:W-:Y:S05]  /*0240*/  @P0 BRA `(.L_x_2) ;  /* 0x0000000000580947 */ /* 0x000fea0003800000 */
[----:B------:R-:W0:Y:S01]  /*0250*/  S2UR UR8, SR_CgaCtaId ;  /* 0x00000000000879c3 */ /* 0x000e220000008800 */
[----:B------:R-:W-:Y:S01]  /*0260*/  UMOV UR4, 0x400 ;  /* 0x0000040000047882 */ /* 0x000fe20000000000 */
[----:B------:R-:W-:Y:S01]  /*0270*/  UMOV UR5, 0x1 ;  /* 0x0000000100057882 */ /* 0x000fe20000000000 */
[----:B------:R-:W-:Y:S01]  /*0280*/  UMOV UR6, 0x100 ;  /* 0x0000010000067882 */ /* 0x000fe20000000000 */
[----:B------:R-:W-:Y:S01]  /*0290*/  ELECT P0, URZ, PT ;  /* 0x00000000003f782f */ /* 0x000fe20003800000 */
[----:B------:R-:W-:-:S04]  /*02a0*/  UIADD3 UR6, -UR6, 0x100000, URZ ;  /* 0x0010000006067890 */ /* 0x000fc8000fffe13f */
[----:B------:R-:W-:Y:S02]  /*02b0*/  USHF.L.U32 UR7, UR6, 0xb, URZ ;  /* 0x0000000b06077899 */ /* 0x000fe4000800063f */
[----:B------:R-:W-:Y:S02]  /*02c0*/  USHF.L.U32 UR6, UR6, 0x1, URZ ;  /* 0x0000000106067899 */ /* 0x000fe4000800063f */
[----:B0-----:R-:W-:Y:S02]  /*02d0*/  ULEA UR8, UR8, UR4, 0x18 ;  /* 0x0000000408087291 */ /* 0x001fe4000f8ec03f */
[----:B------:R-:W-:-:S04]  /*02e0*/  UIADD3 UR4, -UR5, 0x100000, URZ ;  /* 0x0010000005047890 */ /* 0x000fc8000fffe13f */
[----:B------:R-:W-:Y:S02]  /*02f0*/  USHF.L.U32 UR5, UR4, 0xb, URZ ;  /* 0x0000000b04057899 */ /* 0x000fe4000800063f */
[----:B------:R-:W-:Y:S01]  /*0300*/  USHF.L.U32 UR4, UR4, 0x1, URZ ;  /* 0x0000000104047899 */ /* 0x000fe2000800063f */
[----:B------:R-:W0:Y:S11]  /*0310*/  FENCE.VIEW.ASYNC.S ;  /* 0x00000000000073c6 */ /* 0x000e360000000000 */
[----:B0-----:R0:W1:Y:S01]  /*0320*/  SYNCS.EXCH.64 URZ, [UR8], UR4 ;  /* 0x00000004083f75b2 */ /* 0x0010620008000100 */
[----:B------:R0:W2:Y:S01]  /*0330*/  SYNCS.EXCH.64 URZ, [UR8+0x20], UR6 ;  /* 0x00002006083f75b2 */ /* 0x0000a20008000100 */
[----:B------:R0:W3:Y:S01]  /*0340*/  SYNCS.EXCH.64 URZ, [UR8+0x8], UR4 ;  /* 0x00000804083f75b2 */ /* 0x0000e20008000100 */
[----:B------:R0:W4:Y:S01]  /*0350*/  SYNCS.EXCH.64 URZ, [UR8+0x28], UR6 ;  /* 0x00002806083f75b2 */ /* 0x0001220008000100 */
[----:B------:R0:W0:Y:S01]  /*0360*/  SYNCS.EXCH.64 URZ, [UR8+0x10], UR4 ;  /* 0x00001004083f75b2 */ /* 0x0000220008000100 */
[----:B------:R0:W0:Y:S01]  /*0370*/  SYNCS.EXCH.64 URZ, [UR8+0x30], UR6 ;  /* 0x00003006083f75b2 */ /* 0x0000220008000100 */
[----:B------:R0:W0:Y:S01]  /*0380*/  SYNCS.EXCH.64 URZ, [UR8+0x18], UR4 ;  /* 0x00001804083f75b2 */ /* 0x0000220008000100 */
[----:B------:R0:W0:Y:S01]  /*0390*/  SYNCS.EXCH.64 URZ, [UR8+0x38], UR6 ;  /* 0x00003806083f75b2 */ /* 0x0000220008000100 */
[----:B------:R-:W-:Y:S01]  /*03a0*/  NOP ;  /* 0x0000000000007918 */ /* 0x000fe20000000000 */
.L_x_2:
[----:B------:R-:W5:Y:S01]  /*03b0*/  SHFL.IDX PT, R0, R0, RZ, 0x1f ;  /* 0x00001fff00007589 */ /* 0x000f6200000e0000 */
[----:B------:R-:W-:Y:S01]  /*03c0*/  ELECT P0, URZ, PT ;  /* 0x00000000003f782f */ /* 0x000fe20003800000 */
[----:B------:R-:W-:Y:S01]  /*03d0*/  S2UR UR17, SR_CTAID.Y ;  /* 0x00000000001179c3 */ /* 0x000fe20000002600 */
[----:B0-----:R-:W-:Y:S01]  /*03e0*/  ULDC UR5, c[0x0][0x85c] ;  /* 0x0002170000057ab9 */ /* 0x001fe20000000800 */
[----:B------:R-:W-:Y:S01]  /*03f0*/  UMOV UR12, 0x20 ;  /* 0x00000020000c7882 */ /* 0x000fe20000000000 */
[----:B------:R-:W-:Y:S01]  /*0400*/  UISETP.NE.AND UP2, UPT, UR5, 0x1, UPT ;  /* 0x000000010500788c */ /* 0x000fe2000bf45270 */
[----:B------:R-:W-:Y:S01]  /*0410*/  NOP ;  /* 0x0000000000007918 */ /* 0x000fe20000000000 */
[----:B------:R-:W-:Y:S01]  /*0420*/  NOP ;  /* 0x0000000000007918 */ /* 0x000fe20000000000 */
[----:B------:R-:W-:Y:S01]  /*0430*/  UMOV UR5, URZ ;  /* 0x0000003f00057c82 */ /* 0x000fe20008000000 */
[----:B------:R-:W-:Y:S01]  /*0440*/  UP2UR UR43, UPR, URZ, 0x4 ;  /* 0x000000043f2b7883 */ /* 0x000fe20008000000 */
[----:B------:R-:W-:Y:S01]  /*0450*/  S2UR UR4, SR_CTAID.X ;  /* 0x00000000000479c3 */ /* 0x000fe20000002500 */
[----:B------:R-:W-:-:S02]  /*0460*/  PLOP3.LUT P2, PT, PT, PT, UP2, 0x80, 0x0 ;  /* 0x000000000000781c */ /* 0x000fc40003f4f028 */
[----:B------:R-:W-:Y:S02]  /*0470*/  PLOP3.LUT P4, PT, PT, PT, UP2, 0x80, 0x0 ;  /* 0x000000000000781c */ /* 0x000fe40003f8f028 */
[----:B------:R-:W-:Y:S01]  /*0480*/  PLOP3.LUT P3, PT, PT, PT, UP2, 0x80, 0x0 ;  /* 0x000000000000781c */ /* 0x000fe20003f6f028 */
[----:B------:R-:W-:Y:S01]  /*0490*/  @UP2 ULDC UR14, c[0x0][0x10] ;  /* 0x00000400000e2ab9 */ /* 0x000fe20000000800 */
[----:B------:R-:W-:Y:S01]  /*04a0*/  @UP2 UMOV UR9, URZ ;  /* 0x0000003f00092c82 */ /* 0x000fe20008000000 */
[----:B------:R-:W-:Y:S01]  /*04b0*/  @!UP2 ULDC UR11, c[0x0][0xc] ;  /* 0x00000300000baab9 */ /* 0x000fe20000000800 */
[----:B-----5:R-:W-:-:S13]  /*04c0*/  ISETP.NE.OR P0, PT, R0, RZ, !P0 ;  /* 0x000000ff0000720c */ /* 0x020fda0004705670 */
[----:B------:R-:W-:Y:S01]  /*04d0*/  VOTEU.ALL UP0, P0 ;  /* 0x00000000003f7886 */ /* 0x000fe20000000000 */
[----:B------:R-:W-:-:S04]  /*04e0*/  VOTEU.ALL UP1, P0 ;  /* 0x00000000003f7886 */ /* 0x000fc80000020000 */
[----:B------:R-:W0:Y:S01]  /*04f0*/  @!UP0 S2UR UR7, SR_CgaCtaId ;  /* 0x00000000000789c3 */ /* 0x000e220000008800 */
[----:B------:R-:W-:Y:S01]  /*0500*/  @!UP0 UMOV UR6, 0x400 ;  /* 0x0000040000068882 */ /* 0x000fe20000000000 */
[----:B------:R-:W-:-:S04]  /*0510*/  @!UP0 UIADD3 UR12, -UR12, 0x100000, URZ ;  /* 0x001000000c0c8890 */ /* 0x000fc8000fffe13f */
[----:B------:R-:W-:Y:S02]  /*0520*/  @!UP0 USHF.L.U32 UR13, UR12, 0xb, URZ ;  /* 0x0000000b0c0d8899 */ /* 0x000fe4000800063f */
[----:B------:R-:W-:Y:S02]  /*0530*/  @!UP0 USHF.L.U32 UR12, UR12, 0x1, URZ ;  /* 0x000000010c0c8899 */ /* 0x000fe4000800063f */
[----:B0-----:R-:W-:Y:S01]  /*0540*/  @!UP0 ULEA UR16, UR7, UR6, 0x18 ;  /* 0x0000000607108291 */ /* 0x001fe2000f8ec03f */
[----:B------:R-:W-:Y:S02]  /*0550*/  VOTEU.ALL UP0, P0 ;  /* 0x00000000003f7886 */ /* 0x000fe40000000000 */
[----:B------:R-:W-:Y:S01]  /*0560*/  @UP2 UMOV UR7, UR17 ;  /* 0x0000001100072c82 */ /* 0x000fe20008000000 */
[----:B------:R-:W-:Y:S01]  /*0570*/  PLOP3.LUT P0, PT, PT, PT, UP2, 0x80, 0x0 ;  /* 0x000000000000781c */ /* 0x000fe20003f0f028 */
[----:B------:R-:W-:Y:S01]  /*0580*/  @UP2 UMOV UR8, UR7 ;  /* 0x0000000700082c82 */ /* 0x000fe20008000000 */
[----:B------:R-:W-:Y:S01]  /*0590*/  @!UP2 UMOV UR7, UR17 ;  /* 0x000000110007ac82 */ /* 0x000fe20008000000 */
[----:B------:R-:W-:-:S02]  /*05a0*/  @UP2 UIMAD.WIDE.U32 UR14, UR4, UR14, UR8 ;  /* 0x0000000e040e22a5 */ /* 0x000fc4000f8e0008 */
[----:B------:R-:W-:Y:S01]  /*05b0*/  @!UP2 UIMAD.WIDE.U32 UR8, UR11, UR7, UR4 ;  /* 0x000000070b08a2a5 */ /* 0x000fe2000f8e0004 */
[----:B------:R-:W-:Y:S01]  /*05c0*/  @UP2 UMOV UR6, URZ ;  /* 0x0000003f00062c82 */ /* 0x000fe20008000000 */
[----:B------:R-:W0:Y:S02]  /*05d0*/  FENCE.VIEW.ASYNC.S ;  /* 0x00000000000073c6 */ /* 0x000e240000000000 */
[----:B0-----:R0:W1:Y:S01]  /*05e0*/  @!UP0 SYNCS.EXCH.64 URZ, [UR16+0x50], UR12 ;  /* 0x0000500c103f85b2 */ /* 0x0010620008000100 */
[----:B------:R-:W-:Y:S01]  /*05f0*/  IMAD.U32 R2, RZ, RZ, UR14 ;  /* 0x0000000eff027e24 */ /* 0x000fe2000f8e00ff */
[----:B------:R-:W-:Y:S01]  /*0600*/  @UP2 UIADD3 UR6, UR15, UR6, URZ ;  /* 0x000000060f062290 */ /* 0x000fe2000fffe03f */
[----:B------:R-:W-:Y:S02]  /*0610*/  IMAD.U32 R7, RZ, RZ, UR9 ;  /* 0x00000009ff077e24 */ /* 0x000fe4000f8e00ff */
[----:B------:R-:W-:Y:S02]  /*0620*/  @P0 IMAD.MOV.U32 R8, RZ, RZ, R2 ;  /* 0x000000ffff080224 */ /* 0x000fe400078e0002 */
[----:B------:R-:W-:-:S02]  /*0630*/  IMAD.U32 R2, RZ, RZ, UR8 ;  /* 0x00000008ff027e24 */ /* 0x000fc4000f8e00ff */
[----:B------:R-:W-:Y:S02]  /*0640*/  @P2 IMAD.U32 R5, RZ, RZ, UR6 ;  /* 0x00000006ff052e24 */ /* 0x000fe4000f8e00ff */
[----:B------:R-:W-:Y:S02]  /*0650*/  @!P4 IMAD.MOV.U32 R5, RZ, RZ, R7 ;  /* 0x000000ffff05c224 */ /* 0x000fe400078e0007 */
[----:B------:R-:W-:Y:S02]  /*0660*/  @!P3 IMAD.MOV.U32 R8, RZ, RZ, R2 ;  /* 0x000000ffff08b224 */ /* 0x000fe400078e0002 */
[----:B------:R-:W-:Y:S01]  /*0670*/  IMAD.U32 R3, RZ, RZ, UR15 ;  /* 0x0000000fff037e24 */ /* 0x000fe2000f8e00ff */
[----:B------:R0:W-:Y:S01]  /*0680*/  STL [R1+0x204], R5 ;  /* 0x0002040501007387 */ /* 0x0001e20000100800 */
[----:B------:R0:W1:Y:S01]  /*0690*/  @!UP1 SYNCS.EXCH.64 URZ, [UR16+0x58], UR12 ;  /* 0x0000580c103f95b2 */ /* 0x0000620008000100 */
[----:B------:R-:W-:Y:S01]  /*06a0*/  NOP ;  /* 0x0000000000007918 */ /* 0x000fe20000000000 */
[----:B------:R-:W-:Y:S01]  /*06b0*/  IMAD.U32 R3, RZ, RZ, UR9 ;  /* 0x00000009ff037e24 */ /* 0x000fe2000f8e00ff */
[----:B------:R0:W-:Y:S01]  /*06c0*/  STL [R1+0x208], R8 ;  /* 0x0002080801007387 */ /* 0x0001e20000100800 */
[----:B------:R-:W-:Y:S01]  /*06d0*/  IMAD.U32 R6, RZ, RZ, UR8 ;  /* 0x00000008ff067e24 */ /* 0x000fe2000f8e00ff */
[----:B-1234-:R-:W-:Y:S06]  /*06e0*/  BAR.SYNC.DEFER_BLOCKING 0x0 ;  /* 0x0000000000007b1d */ /* 0x01efec0000010000 */
[----:B------:R-:W-:Y:S05]  /*06f0*/  @!P1 BRA `(.L_x_3) ;  /* 0x0000020c00a89947 */ /* 0x000fea0003800000 */
[----:B------:R-:W-:-:S06]  /*0700*/  UISETP.GT.U32.AND UP0, UPT, UR18, 0x1, UPT ;  /* 0x000000011200788c */ /* 0x000fcc000bf04070 */
[----:B------:R-:W-:-:S13]  /*0710*/  PLOP3.LUT P0, PT, PT, PT, UP0, 0x80, 0x0 ;  /* 0x000000000000781c */ /* 0x000fda0003f0f008 */
[----:B0-----:R-:W-:Y:S05]  /*0720*/  @P0 EXIT ;  /* 0x000000000000094d */ /* 0x001fea0003800000 */
[----:B------:R-:W-:Y:S01]  /*0730*/  ULDC.64 UR8, c[0x0][0x850] ;  /* 0x0002140000087ab9 */ /* 0x000fe20000000a00 */
[----:B------:R-:W-:Y:S01]  /*0740*/  UMOV UR46, 0xffffffff ;  /* 0xffffffff002e7882 */ /* 0x000fe20000000000 */
[----:B------:R-:W-:Y:S01]  /*0750*/  ISETP.GE.U32.AND P0, PT, R8, UR8, PT ;  /* 0x0000000808007c0c */ /* 0x000fe2000bf06070 */
[----:B------:R-:W-:Y:S01]  /*0760*/  UMOV UR45, 0xffffffff ;  /* 0xffffffff002d7882 */ /* 0x000fe20000000000 */
[----:B------:R-:W-:Y:S01]  /*0770*/  UMOV UR47, 0xffffffff ;  /* 0xffffffff002f7882 */ /* 0x000fe20000000000 */
[----:B------:R-:W-:Y:S02]  /*0780*/  PRMT R0, RZ, 0x7610, R0 ;  /* 0x00007610ff007816 */ /* 0x000fe40000000000 */
[----:B------:R-:W-:-:S13]  /*0790*/  ISETP.GE.U32.AND.EX P0, PT, R5, UR9, PT, P0 ;  /* 0x0000000905007c0c */ /* 0x000fda000bf06100 */
[----:B------:R-:W-:Y:S05]  /*07a0*/  @P0 BRA `(.L_x_4) ;  /* 0x0000000400800947 */ /* 0x000fea0003800000 */
[----:B------:R-:W-:Y:S01]  /*07b0*/  I2FP.F32.U32 R0, UR4 ;  /* 0x0000000400007c45 */ /* 0x000fe20008201000 */
[----:B------:R-:W-:Y:S01]  /*07c0*/  ULDC.64 UR16, c[0x0][0x828] ;  /* 0x00020a0000107ab9 */ /* 0x000fe20000000a00 */
[----:B------:R-:W-:Y:S01]  /*07d0*/  ULDC UR6, c[0x0][0x150] ;  /* 0x0000540000067ab9 */ /* 0x000fe20000000800 */
[----:B------:R-:W-:Y:S01]  /*07e0*/  ISETP.NE.U32.AND P0, PT, RZ, UR16, PT ;  /* 0x00000010ff007c0c */ /* 0x000fe2000bf05070 */
[----:B------:R-:W-:Y:S01]  /*07f0*/  ULDC UR15, c[0x0][0x830] ;  /* 0x00020c00000f7ab9 */ /* 0x000fe20000000800 */
[----:B------:R-:W-:Y:S01]  /*0800*/  FMUL R0, R0, UR6 ;  /* 0x0000000600007c20 */ /* 0x000fe20008400000 */
[----:B------:R-:W-:Y:S01]  /*0810*/  R2UR UR18, R8 ;  /* 0x00000000081272ca */ /* 0x000fe200000e0000 */
[----:B------:R-:W-:Y:S01]  /*0820*/  ULDC UR20, c[0x0][0x154] ;  /* 0x0000550000147ab9 */ /* 0x000fe20000000800 */
[----:B------:R-:W-:Y:S01]  /*0830*/  ISETP.NE.AND.EX P0, PT, RZ, UR17, PT, P0 ;  /* 0x00000011ff007c0c */ /* 0x000fe2000bf05300 */
[----:B------:R0:W1:Y:S01]  /*0840*/  F2I.U32.TRUNC.NTZ R2, R0 ;  /* 0x0000000000027305 */ /* 0x000062000020f000 */
[----:B------:R-:W-:-:S02]  /*0850*/  R2UR UR19, R5 ;  /* 0x00000000051372ca */ /* 0x000fc400000e0000 */
[----:B------:R-:W-:Y:S02]  /*0860*/  R2UR UR8, R8 ;  /* 0x00000000080872ca */ /* 0x000fe400000e0000 */
[----:B------:R-:W-:-:S07]  /*0870*/  R2UR UR9, R5 ;  /* 0x00000000050972ca */ /* 0x000fce00000e0000 */
[----:B0-----:R-:W-:Y:S08]  /*0880*/  @!P0 BRA `(.L_x_5) ;  /* 0x0000000000308947 */ /* 0x001ff00003800000 */
[----:B------:R-:W-:Y:S01]  /*0890*/  R2UR UR8, R8 ;  /* 0x00000000080872ca */ /* 0x000fe200000e0000 */
[----:B------:R-:W-:Y:S01]  /*08a0*/  ULDC UR6, c[0x0][0x834] ;  /* 0x00020d0000067ab9 */ /* 0x000fe20000000800 */
[----:B------:R-:W-:-:S11]  /*08b0*/  R2UR UR14, R5 ;  /* 0x00000000050e72ca */ /* 0x000fd600000e0000 */
[----:B------:R-:W-:-:S04]  /*08c0*/  UIADD3 UR6, UP0, UR8, UR6, URZ ;  /* 0x0000000608067290 */ /* 0x000fc8000ff1e03f */
[----:B------:R-:W-:-:S04]  /*08d0*/  UIADD3.X UR14, URZ, UR14, URZ, UP0, !UPT ;  /* 0x0000000e3f0e7290 */ /* 0x000fc800087fe43f */
[----:B------:R-:W-:-:S04]  /*08e0*/  UIMAD.WIDE.U32 UR8, UR14, UR16, URZ ;  /* 0x000000100e0872a5 */ /* 0x000fc8000f8e003f */
[----:B------:R-:W-:Y:S02]  /*08f0*/  UIMAD.WIDE.U32 UR10, UP0, UR6, UR17, UR8 ;  /* 0x00000011060a72a5 */ /* 0x000fe4000f800008 */
[----:B------:R-:W-:Y:S02]  /*0900*/  UIMAD.WIDE.U32 UR8, UR6, UR16, URZ ;  /* 0x00000010060872a5 */ /* 0x000fe4000f8e003f */
[----:B------:R-:W-:Y:S02]  /*0910*/  UIADD3.X UR13, URZ, URZ, URZ, UP0, !UPT ;  /* 0x0000003f3f0d7290 */ /* 0x000fe400087fe43f */
[----:B------:R-:W-:Y:S01]  /*0920*/  UIADD3 URZ, UP0, UR9, UR10, URZ ;  /* 0x0000000a093f7290 */ /* 0x000fe2000ff1e03f */
[----:B------:R-:W-:-:S03]  /*0930*/  UMOV UR12, UR11 ;  /* 0x0000000b000c7c82 */ /* 0x000fc60008000000 */
[----:B------:R-:W-:-:S12]  /*0940*/  UIMAD.WIDE.U32.X UR8, UR14, UR17, UR12, UP0 ;  /* 0x000000110e0872a5 */ /* 0x000fd800080e040c */
.L_x_5:
[----:B------:R-:W-:Y:S01]  /*0950*/  USHF.R.U64 UR47, UR8, UR15, UR9 ;  /* 0x0000000f082f7299 */ /* 0x000fe20008001209 */
[----:B------:R-:W-:Y:S01]  /*0960*/  I2FP.F32.U32 R0, UR7 ;  /* 0x0000000700007c45 */ /* 0x000fe20008201000 */
[----:B------:R-:W-:Y:S01]  /*0970*/  USHF.R.U32.HI UR5, URZ, UR15, UR9 ;  /* 0x0000000f3f057299 */ /* 0x000fe20008011609 */
[----:B-1----:R-:W-:Y:S01]  /*0980*/  R2UR UR12, R2 ;  /* 0x00000000020c72ca */ /* 0x002fe200000e0000 */
[----:B------:R-:W-:Y:S02]  /*0990*/  UIADD3 UR6, UP0, URZ, -UR47, URZ ;  /* 0x8000002f3f067290 */ /* 0x000fe4000ff1e03f */
[----:B------:R-:W-:Y:S01]  /*09a0*/  FMUL R0, R0, UR20 ;  /* 0x0000001400007c20 */ /* 0x000fe20008400000 */
[----:B------:R-:W-:Y:S01]  /*09b0*/  ULDC.64 UR8, c[0x0][0x820] ;  /* 0x0002080000087ab9 */ /* 0x000fe20000000a00 */
[----:B------:R-:W-:Y:S01]  /*09c0*/  UIADD3.X UR5, URZ, ~UR5, URZ, UP0, !UPT ;  /* 0x800000053f057290 */ /* 0x000fe200087fe43f */
[----:B------:R-:W-:Y:S01]  /*09d0*/  UMOV UR10, UR18 ;  /* 0x00000012000a7c82 */ /* 0x000fe20008000000 */
[----:B------:R-:W-:-:S02]  /*09e0*/  UMOV UR11, UR19 ;  /* 0x00000013000b7c82 */ /* 0x000fc40008000000 */
[----:B------:R-:W-:Y:S01]  /*09f0*/  UIMAD UR5, UR5, UR8, URZ ;  /* 0x00000008050572a4 */ /* 0x000fe2000f8e023f */
[----:B------:R-:W0:Y:S01]  /*0a00*/  F2I.U32.TRUNC.NTZ R0, R0 ;  /* 0x0000000000007305 */ /* 0x000e22000020f000 */
[----:B------:R-:W-:Y:S02]  /*0a10*/  UIMAD.WIDE.U32 UR10, UR6, UR8, UR10 ;  /* 0x00000008060a72a5 */ /* 0x000fe4000f8e000a */
[----:B------:R-:W-:Y:S01]  /*0a20*/  UIMAD UR6, UR6, UR9, UR5 ;  /* 0x00000009060672a4 */ /* 0x000fe2000f8e0205 */
[----:B------:R-:W-:Y:S01]  /*0a30*/  ULDC UR21, c[0x0][0x858] ;  /* 0x0002160000157ab9 */ /* 0x000fe20000000800 */
[----:B------:R-:W-:Y:S02]  /*0a40*/  UMOV UR19, 0xffffffff ;  /* 0xffffffff00137882 */ /* 0x000fe40000000000 */
[----:B------:R-:W-:Y:S01]  /*0a50*/  UIADD3 UR6, UR11, UR6, URZ ;  /* 0x000000060b067290 */ /* 0x000fe2000fffe03f */
[----:B------:R-:W-:Y:S01]  /*0a60*/  ULDC UR15, c[0x0][0x818] ;  /* 0x00020600000f7ab9 */ /* 0x000fe20000000800 */
[----:B------:R-:W-:Y:S01]  /*0a70*/  ULDC.64 UR8, c[0x0][0x840] ;  /* 0x0002100000087ab9 */ /* 0x000fe20000000a00 */
[----:B------:R-:W-:Y:S01]  /*0a80*/  USHF.L.U32 UR11, UR19, UR21, URZ ;  /* 0x00000015130b7299 */ /* 0x000fe2000800063f */
[----:B------:R-:W-:Y:S01]  /*0a90*/  ISETP.NE.U32.AND P0, PT, RZ, UR8, PT ;  /* 0x00000008ff007c0c */ /* 0x000fe2000bf05070 */
[----:B------:R-:W-:-:S02]  /*0aa0*/  USHF.R.U64 UR19, UR10, UR15, UR6 ;  /* 0x0000000f0a137299 */ /* 0x000fc40008001206 */
[----:B------:R-:W-:Y:S01]  /*0ab0*/  USHF.R.U32.HI UR10, URZ, UR15, UR6 ;  /* 0x0000000f3f0a7299 */ /* 0x000fe20008011606 */
[----:B0-----:R-:W-:Y:S01]  /*0ac0*/  R2UR UR14, R0 ;  /* 0x00000000000e72ca */ /* 0x001fe200000e0000 */
[----:B------:R-:W-:Y:S01]  /*0ad0*/  ULDC UR17, c[0x0][0x808] ;  /* 0x0002020000117ab9 */ /* 0x000fe20000000800 */
[----:B------:R-:W-:Y:S01]  /*0ae0*/  ISETP.NE.AND.EX P0, PT, RZ, UR9, PT, P0 ;  /* 0x00000009ff007c0c */ /* 0x000fe2000bf05300 */
[----:B------:R-:W-:Y:S02]  /*0af0*/  USHF.R.U64 UR23, UR19, UR17, UR10 ;  /* 0x0000001113177299 */ /* 0x000fe4000800120a */
[----:B------:R-:W-:Y:S01]  /*0b00*/  USHF.R.U32.HI UR10, URZ, UR17, UR10 ;  /* 0x000000113f0a7299 */ /* 0x000fe2000801160a */
[----:B------:R-:W-:Y:S01]  /*0b10*/  UMOV UR16, 0x1 ;  /* 0x0000000100107882 */ /* 0x000fe20000000000 */
[----:B------:R-:W-:Y:S02]  /*0b20*/  UIADD3 UR12, -UR12, URZ, URZ ;  /* 0x0000003f0c0c7290 */ /* 0x000fe4000fffe13f */
[----:B------:R-:W-:-:S02]  /*0b30*/  USHF.R.U64 UR24, UR23, UR21, UR10 ;  /* 0x0000001517187299 */ /* 0x000fc4000800120a */
[----:B------:R-:W-:Y:S01]  /*0b40*/  USHF.L.U32 UR6, UR16, UR21, URZ ;  /* 0x0000001510067299 */ /* 0x000fe2000800063f */
[----:B------:R-:W-:Y:S01]  /*0b50*/  ULDC UR13, c[0x0][0x144] ;  /* 0x00005100000d7ab9 */ /* 0x000fe20000000800 */
[----:B------:R-:W-:Y:S01]  /*0b60*/  ULDC UR5, c[0x0][0x800] ;  /* 0x0002000000057ab9 */ /* 0x000fe20000000800 */
[----:B------:R-:W-:Y:S02]  /*0b70*/  ULOP3.LUT UR16, URZ, UR11, URZ, 0x33, !UPT ;  /* 0x0000000b3f107292 */ /* 0x000fe4000f8e333f */
[----:B------:R-:W-:Y:S02]  /*0b80*/  USHF.R.U32.HI UR11, URZ, UR21, UR10 ;  /* 0x000000153f0b7299 */ /* 0x000fe4000801160a */
[----:B------:R-:W-:Y:S02]  /*0b90*/  UIADD3 UR18, UR5, -0x1, URZ ;  /* 0xffffffff05127890 */ /* 0x000fe4000fffe03f */
[----:B------:R-:W-:Y:S02]  /*0ba0*/  UIADD3 UR20, -UR14, URZ, URZ ;  /* 0x0000003f0e147290 */ /* 0x000fe4000fffe13f */
[----:B------:R-:W-:Y:S01]  /*0bb0*/  UIMAD UR4, UR13, UR12, UR4 ;  /* 0x0000000c0d0472a4 */ /* 0x000fe2000f8e0204 */
[----:B------:R-:W-:Y:S01]  /*0bc0*/  ULDC UR25, c[0x0][0x148] ;  /* 0x0000520000197ab9 */ /* 0x000fe20000000800 */
[----:B------:R-:W-:Y:S01]  /*0bd0*/  ULDC UR21, c[0x0][0x848] ;  /* 0x0002120000157ab9 */ /* 0x000fe20000000800 */
[----:B------:R-:W-:Y:S01]  /*0be0*/  ULDC UR22, c[0x0][0x838] ;  /* 0x00020e0000167ab9 */ /* 0x000fe20000000800 */
[----:B------:R-:W-:Y:S01]  /*0bf0*/  UMOV UR10, UR24 ;  /* 0x00000018000a7c82 */ /* 0x000fe20008000000 */
[----:B------:R-:W-:Y:S07]  /*0c00*/  @!P0 BRA `(.L_x_6) ;  /* 0x0000000000308947 */ /* 0x000fee0003800000 */
[----:B------:R-:W-:Y:S02]  /*0c10*/  ULDC UR14, c[0x0][0x84c] ;  /* 0x00021300000e7ab9 */ /* 0x000fe40000000800 */
        /* <DEDUP_REMOVED lines=8> */
[----:B------:R-:W-:-:S07]  /*0ca0*/  UIMAD.WIDE.U32.X UR8, UR17, UR9, UR14, UP0 ;  /* 0x00000009110872a5 */ /* 0x000fce00080e040e */
[----:B------:R-:W-:Y:S01]  /*0cb0*/  UMOV UR10, UR8 ;  /* 0x00000008000a7c82 */ /* 0x000fe20008000000 */
[----:B------:R-:W-:-:S05]  /*0cc0*/  UMOV UR11, UR9 ;  /* 0x00000009000b7c82 */ /* 0x000fca0008000000 */
.L_x_6:
[----:B------:R-:W-:Y:S01]  /*0cd0*/  UISETP.NE.AND UP0, UPT, UR43, URZ, UPT ;  /* 0x0000003f2b00728c */ /* 0x000fe2000bf05270 */
[----:B------:R-:W-:Y:S01]  /*0ce0*/  IMAD.MOV.U32 R0, RZ, RZ, 0x1 ;  /* 0x00000001ff007424 */ /* 0x000fe200078e00ff */
[----:B------:R-:W-:Y:S02]  /*0cf0*/  USHF.R.U64 UR8, UR10, UR21, UR11 ;  /* 0x000000150a087299 */ /* 0x000fe4000800120b */
[----:B------:R-:W-:Y:S02]  /*0d00*/  ULOP3.LUT UR16, UR23, UR16, URZ, 0xc0, !UPT ;  /* 0x0000001017107292 */ /* 0x000fe4000f8ec03f */
[----:B------:R-:W-:Y:S02]  /*0d10*/  ULOP3.LUT UR18, UR19, UR18, URZ, 0xc0, !UPT ;  /* 0x0000001213127292 */ /* 0x000fe4000f8ec03f */
[----:B------:R-:W-:-:S03]  /*0d20*/  UIMAD UR16, UR6, UR8, UR16 ;  /* 0x00000008061072a4 */ /* 0x000fc6000f8e0210 */
[----:B------:R-:W-:Y:S02]  /*0d30*/  @UP0 UIMAD UR4, UR25, UR20, UR7 ;  /* 0x00000014190402a4 */ /* 0x000fe4000f8e0207 */
[----:B------:R-:W-:-:S04]  /*0d40*/  UIADD3 UR7, -UR8, URZ, URZ ;  /* 0x0000003f08077290 */ /* 0x000fc8000fffe13f */
[----:B------:R-:W-:-:S03]  /*0d50*/  UIMAD UR6, UR7, UR22, UR24 ;  /* 0x00000016070672a4 */ /* 0x000fc6000f8e0218 */
[----:B------:R-:W-:Y:S01]  /*0d60*/  ULDC UR7, c[0x0][0x810] ;  /* 0x0002040000077ab9 */ /* 0x000fe20000000800 */
[----:B------:R-:W-:Y:S02]  /*0d70*/  UIMAD UR6, UR6, UR5, UR18 ;  /* 0x00000005060672a4 */ /* 0x000fe4000f8e0212 */
[----:B------:R-:W-:-:S04]  /*0d80*/  UIMAD UR4, UR16, UR7, UR4 ;  /* 0x00000007100472a4 */ /* 0x000fc8000f8e0204 */
[----:B------:R-:W-:Y:S02]  /*0d90*/  USEL UR45, UR6, UR4, !UP0 ;  /* 0x00000004062d7287 */ /* 0x000fe4000c000000 */
[----:B------:R-:W-:-:S12]  /*0da0*/  USEL UR46, UR4, UR6, !UP0 ;  /* 0x00000006042e7287 */ /* 0x000fd8000c000000 */
.L_x_4:
[----:B------:R-:W-:-:S08]  /*0db0*/  NOP ;  /* 0x0000000000007918 */ /* 0x000fd00000000000 */
[----:B------:R-:W0:Y:S02]  /*0dc0*/  USETMAXREG.TRY_ALLOC.CTAPOOL UP0, 0xf0 ;  /* 0x000000f0000079c8 */ /* 0x000e240008000600 */
[----:B0-----:R-:W-:-:S13]  /*0dd0*/  PLOP3.LUT P0, PT, PT, PT, UP0, 0x80, 0x0 ;  /* 0x000000000000781c */ /* 0x001fda0003f0f008 */
[----:B------:R-:W-:Y:S05]  /*0de0*/  @!P0 BRA `(.L_x_4) ;  /* 0xfffffffc00f08947 */ /* 0x000fea000383ffff */
[----:B------:R-:W-:Y:S01]  /*0df0*/  ULDC.64 UR4, c[0x0][0x798] ;  /* 0x0001e60000047ab9 */ /* 0x000fe20000000a00 */
[----:B------:R-:W-:Y:S01]  /*0e00*/  ULDC.64 UR38, c[0x0][0x208] ;  /* 0x0000820000267ab9 */ /* 0x000fe20000000a00 */
[----:B------:R-:W-:-:S04]  /*0e10*/  ISETP.NE.U32.AND P0, PT, RZ, UR4, PT ;  /* 0x00000004ff007c0c */ /* 0x000fc8000bf05070 */
[----:B------:R-:W-:-:S13]  /*0e20*/  ISETP.NE.AND.EX P0, PT, RZ, UR5, PT, P0 ;  /* 0x00000005ff007c0c */ /* 0x000fda000bf05300 */
[----:B------:R-:W-:Y:S05]  /*0e30*/  @!P0 BRA `(.L_x_7) ;  /* 0x00000000001c8947 */ /* 0x000fea0003800000 */
[----:B------:R-:W0:Y:S02]  /*0e40*/  LDC.64 R2, c[0x0][0x798] ;  /* 0x0001e600ff027b82 */ /* 0x000e240000000a00 */
[----:B0-----:R-:W2:Y:S02]  /*0e50*/  LDG.E.64 R2, desc[UR38][R2.64] ;  /* 0x0000002602027981 */ /* 0x001ea4000c1e1b00 */
[----:B--2---:R-:W-:-:S04]  /*0e60*/  ISETP.NE.U32.AND P0, PT, R2, RZ, PT ;  /* 0x000000ff0200720c */ /* 0x004fc80003f05070 */
[----:B------:R-:W-:-:S13]  /*0e70*/  ISETP.NE.AND.EX P0, PT, R3, RZ, PT, P0 ;  /* 0x000000ff0300720c */ /* 0x000fda0003f05300 */
[----:B------:R-:W-:Y:S05]  /*0e80*/  @!P0 BRA `(.L_x_7) ;  /* 0x0000000000088947 */ /* 0x000fea0003800000 */
[----:B------:R0:W5:Y:S01]  /*0e90*/  LD.E R17, desc[UR38][R2.64] ;  /* 0x0000002602117980 */ /* 0x000162000c101900 */
[----:B------:R-:W-:Y:S05]  /*0ea0*/  BRA `(.L_x_8) ;  /* 0x0000000000247947 */ /* 0x000fea0003800000 */
.L_x_7:
[----:B------:R-:W-:Y:S02]  /*0eb0*/  ULDC.64 UR4, c[0x0][0x788] ;  /* 0x0001e20000047ab9 */ /* 0x000fe40000000a00 */
[----:B------:R-:W-:-:S04]  /*0ec0*/  ISETP.NE.U32.AND P0, PT, RZ, UR4, PT ;  /* 0x00000004ff007c0c */ /* 0x000fc8000bf05070 */
[----:B------:R-:W-:-:S13]  /*0ed0*/  ISETP.NE.AND.EX P0, PT, RZ, UR5, PT, P0 ;  /* 0x00000005ff007c0c */ /* 0x000fda000bf05300 */
[----:B------:R-:W-:Y:S05]  /*0ee0*/  @!P0 BRA `(.L_x_9) ;  /* 0x00000000000c8947 */ /* 0x000fea0003800000 */
[----:B------:R-:W0:Y:S02]  /*0ef0*/  LDC.64 R2, c[0x0][0x788] ;  /* 0x0001e200ff027b82 */ /* 0x000e240000000a00 */
[----:B0-----:R1:W5:Y:S01]  /*0f00*/  LDG.E R17, desc[UR38][R2.64] ;  /* 0x0000002602117981 */ /* 0x001362000c1e1900 */
[----:B------:R-:W-:Y:S05]  /*0f10*/  BRA `(.L_x_8) ;  /* 0x0000000000087947 */ /* 0x000fea0003800000 */
.L_x_9:
[----:B------:R-:W-:Y:S02]  /*0f20*/  ULDC UR4, c[0x0][0x780] ;  /* 0x0001e00000047ab9 */ /* 0x000fe40000000800 */
[----:B------:R-:W-:-:S07]  /*0f30*/  IMAD.U32 R17, RZ, RZ, UR4 ;  /* 0x00000004ff117e24 */ /* 0x000fce000f8e00ff */
.L_x_8:
[----:B------:R-:W-:Y:S02]  /*0f40*/  ULDC.64 UR4, c[0x0][0x7a0] ;  /* 0x0001e80000047ab9 */ /* 0x000fe40000000a00 */
[----:B------:R-:W-:-:S04]  /*0f50*/  ISETP.NE.U32.AND P0, PT, RZ, UR4, PT ;  /* 0x00000004ff007c0c */ /* 0x000fc8000bf05070 */
[----:B------:R-:W-:-:S13]  /*0f60*/  ISETP.NE.AND.EX P0, PT, RZ, UR5, PT, P0 ;  /* 0x00000005ff007c0c */ /* 0x000fda000bf05300 */
[----:B------:R-:W-:Y:S05]  /*0f70*/  @!P0 BRA `(.L_x_10) ;  /* 0x00000000001c8947 */ /* 0x000fea0003800000 */
[----:B01----:R-:W0:Y:S02]  /*0f80*/  LDC.64 R2, c[0x0][0x7a0] ;  /* 0x0001e800ff027b82 */ /* 0x003e240000000a00 */
[----:B0-----:R-:W2:Y:S02]  /*0f90*/  LDG.E.64 R2, desc[UR38][R2.64] ;  /* 0x0000002602027981 */ /* 0x001ea4000c1e1b00 */
[----:B--2---:R-:W-:-:S04]  /*0fa0*/  ISETP.NE.U32.AND P0, PT, R2, RZ, PT ;  /* 0x000000ff0200720c */ /* 0x004fc80003f05070 */
[----:B------:R-:W-:-:S13]  /*0fb0*/  ISETP.NE.AND.EX P0, PT, R3, RZ, PT, P0 ;  /* 0x000000ff0300720c */ /* 0x000fda0003f05300 */
[----:B------:R-:W-:Y:S05]  /*0fc0*/  @!P0 BRA `(.L_x_10) ;  /* 0x0000000000088947 */ /* 0x000fea0003800000 */
[----:B------:R0:W5:Y:S01]  /*0fd0*/  LD.E R22, desc[UR38][R2.64] ;  /* 0x0000002602167980 */ /* 0x000162000c101900 */
[----:B------:R-:W-:Y:S05]  /*0fe0*/  BRA `(.L_x_11) ;  /* 0x0000000000247947 */ /* 0x000fea0003800000 */
.L_x_10:
[----:B------:R-:W-:Y:S02]  /*0ff0*/  ULDC.64 UR4, c[0x0][0x790] ;  /* 0x0001e40000047ab9 */ /* 0x000fe40000000a00 */
[----:B------:R-:W-:-:S04]  /*1000*/  ISETP.NE.U32.AND P0, PT, RZ, UR4, PT ;  /* 0x00000004ff007c0c */ /* 0x000fc8000bf05070 */
[----:B------:R-:W-:-:S13]  /*1010*/  ISETP.NE.AND.EX P0, PT, RZ, UR5, PT, P0 ;  /* 0x00000005ff007c0c */ /* 0x000fda000bf05300 */
[----:B------:R-:W-:Y:S05]  /*1020*/  @!P0 BRA `(.L_x_12) ;  /* 0x00000000000c8947 */ /* 0x000fea0003800000 */
[----:B------:R-:W2:Y:S02]  /*1030*/  LDC.64 R22, c[0x0][0x790] ;  /* 0x0001e400ff167b82 */ /* 0x000ea40000000a00 */
[----:B--2---:R2:W5:Y:S01]  /*1040*/  LDG.E R22, desc[UR38][R22.64] ;  /* 0x0000002616167981 */ /* 0x004562000c1e1900 */
[----:B------:R-:W-:Y:S05]  /*1050*/  BRA `(.L_x_11) ;  /* 0x0000000000087947 */ /* 0x000fea0003800000 */
.L_x_12:
[----:B------:R-:W-:Y:S02]  /*1060*/  ULDC UR4, c[0x0][0x784] ;  /* 0x0001e10000047ab9 */ /* 0x000fe40000000800 */
[----:B------:R-:W-:-:S07]  /*1070*/  IMAD.U32 R22, RZ, RZ, UR4 ;  /* 0x00000004ff167e24 */ /* 0x000fce000f8e00ff */
.L_x_11:
[----:B------:R-:W-:-:S13]  /*1080*/  LOP3.LUT P0, RZ, R0, 0xff, RZ, 0xc0, !PT ;  /* 0x000000ff00ff7812 */ /* 0x000fda000780c0ff */
[----:B------:R-:W-:Y:S05]  /*1090*/  @!P0 EXIT ;  /* 0x000000000000894d */ /* 0x000fea0003800000 */
[----:B01----:R-:W0:Y:S01]  /*10a0*/  S2R R2, SR_TID.X ;  /* 0x0000000000027919 */ /* 0x003e220000002100 */
[----:B------:R-:W-:Y:S01]  /*10b0*/  IMAD.SHL.U32 R4, R4, 0x2000, RZ ;  /* 0x0000200004047824 */ /* 0x000fe200078e00ff */
[----:B------:R-:W-:Y:S01]  /*10c0*/  ULDC UR4, c[0x0][0x28c] ;  /* 0x0000a30000047ab9 */ /* 0x000fe20000000800 */
[----:B------:R-:W-:Y:S01]  /*10d0*/  IMAD.MOV.U32 R165, RZ, RZ, RZ ;  /* 0x000000ffffa57224 */ /* 0x000fe200078e00ff */
[----:B------:R-:W1:Y:S01]  /*10e0*/  S2R R5, SR_TID.X ;  /* 0x0000000000057919 */ /* 0x000e620000002100 */
[----:B------:R-:W-:Y:S01]  /*10f0*/  UIADD3 UR4, UR4, 0x7f, URZ ;  /* 0x0000007f04047890 */ /* 0x000fe2000fffe03f */
[----:B------:R-:W-:Y:S01]  /*1100*/  UMOV UR40, URZ ;  /* 0x0000003f00287c82 */ /* 0x000fe20008000000 */
[----:B------:R-:W-:Y:S02]  /*1110*/  UMOV UR41, URZ ;  /* 0x0000003f00297c82 */ /* 0x000fe40008000000 */
[----:B------:R-:W-:-:S04]  /*1120*/  USHF.R.S32.HI UR5, URZ, 0x1f, UR4 ;  /* 0x0000001f3f057899 */ /* 0x000fc80008011404 */
[----:B------:R-:W-:-:S04]  /*1130*/  ULEA.HI UR5, UR5, UR4, URZ, 0x7 ;  /* 0x0000000405057291 */ /* 0x000fc8000f8f383f */
[----:B------:R-:W-:Y:S01]  /*1140*/  USHF.R.S32.HI UR44, URZ, 0x7, UR5 ;  /* 0x000000073f2c7899 */ /* 0x000fe20008011405 */
[----:B0-----:R-:W-:Y:S01]  /*1150*/  LOP3.LUT R2, R2, 0x7f, RZ, 0xc0, !PT ;  /* 0x0000007f02027812 */ /* 0x001fe200078ec0ff */
[----:B-1----:R-:W-:-:S04]  /*1160*/  IMAD.SHL.U32 R3, R5, 0x4, RZ ;  /* 0x0000000405037824 */ /* 0x002fc800078e00ff */
[----:B------:R-:W-:-:S05]  /*1170*/  IMAD.SHL.U32 R0, R2, 0x40, RZ ;  /* 0x0000004002007824 */ /* 0x000fca00078e00ff */
[----:B------:R-:W-:Y:S01]  /*1180*/  LOP3.LUT R2, R0, 0x1800, RZ, 0xc0, !PT ;  /* 0x0000180000027812 */ /* 0x000fe200078ec0ff */
[----:B------:R-:W-:-:S03]  /*1190*/  IMAD.SHL.U32 R0, R5, 0x20, RZ ;  /* 0x0000002005007824 */ /* 0x000fc600078e00ff */
[--C-:B------:R-:W-:Y:S02]  /*11a0*/  LOP3.LUT R5, R2, 0xc, R3.reuse, 0xf8, !PT ;  /* 0x0000000c02057812 */ /* 0x100fe400078ef803 */
[----:B------:R-:W-:Y:S02]  /*11b0*/  LOP3.LUT R2, R0, 0x300, RZ, 0xc0, !PT ;  /* 0x0000030000027812 */ /* 0x000fe400078ec0ff */
[----:B------:R-:W-:Y:S02]  /*11c0*/  LOP3.LUT R5, R5, 0x80, R0, 0xf8, !PT ;  /* 0x0000008005057812 */ /* 0x000fe400078ef800 */
[----:B------:R-:W-:Y:S02]  /*11d0*/  LOP3.LUT R2, R2, 0x60, R3, 0xf8, !PT ;  /* 0x0000006002027812 */ /* 0x000fe400078ef803 */
[----:B------:R-:W-:-:S04]  /*11e0*/  LOP3.LUT R5, R5, 0x2000, R4, 0xf8, !PT ;  /* 0x0000200005057812 */ /* 0x000fc800078ef804 */
[----:B------:R-:W-:-:S04]  /*11f0*/  LOP3.LUT R2, R5, R2, RZ, 0xfc, !PT ;  /* 0x0000000205027212 */ /* 0x000fc800078efcff */
[C---:B------:R-:W-:Y:S01]  /*1200*/  LEA.HI R167, R2.reuse, 0x800, RZ, 0x1f ;  /* 0x0000080002a77811 */ /* 0x040fe200078ff8ff */
[----:B------:R-:W-:-:S05]  /*1210*/  IMAD.SHL.U32 R164, R2, 0x4, RZ ;  /* 0x0000000402a47824 */ /* 0x000fca00078e00ff */
[----:B------:R-:W-:-:S07]  /*1220*/  LOP3.LUT R164, R164, 0x4, RZ, 0xc0, !PT ;  /* 0x00000004a4a47812 */ /* 0x000fce00078ec0ff */
.L_x_579:
[----:B------:R-:W0:Y:S01]  /*1230*/  S2UR UR4, SR_CgaCtaId ;  /* 0x00000000000479c3 */ /* 0x000e220000008800 */
[----:B------:R-:W-:Y:S02]  /*1240*/  UMOV UR48, 0x400 ;  /* 0x0000040000307882 */ /* 0x000fe40000000000 */
[----:B0-----:R-:W-:-:S04]  /*1250*/  ULEA UR48, UR4, UR48, 0x18 ;  /* 0x0000003004307291 */ /* 0x001fc8000f8ec03f */
[----:B------:R-:W-:-:S04]  /*1260*/  UIADD3 UR4, UR48, 0x800, URZ ;  /* 0x0000080030047890 */ /* 0x000fc8000fffe03f */
[----:B------:R-:W-:-:S06]  /*1270*/  ULOP3.LUT UP0, URZ, UR4, 0x1bf, URZ, 0xc0, !UPT ;  /* 0x000001bf043f7892 */ /* 0x000fcc000f80c03f */
[----:B------:R-:W-:-:S13]  /*1280*/  PLOP3.LUT P0, PT, PT, PT, UP0, 0x80, 0x0 ;  /* 0x000000000000781c */ /* 0x000fda0003f0f008 */
[----:B----4-:R-:W-:Y:S05]  /*1290*/  @!P0 BRA `(.L_x_13) ;  /* 0x0000000000408947 */ /* 0x010fea0003800000 */
[----:B------:R-:W-:Y:S01]  /*12a0*/  MOV R0, 0x0 ;  /* 0x0000000000007802 */ /* 0x000fe20000000f00 */
[----:B------:R-:W-:Y:S01]  /*12b0*/  ULDC.64 UR4, c[0x4][0x88] ;  /* 0x0100220000047ab9 */ /* 0x000fe20000000a00 */
[----:B------:R-:W-:Y:S01]  /*12c0*/  ULDC.64 UR6, c[0x4][0x8] ;  /* 0x0100020000067ab9 */ /* 0x000fe20000000a00 */
[----:B------:R-:W-:Y:S01]  /*12d0*/  IMAD.U32 R4, RZ, RZ, UR4 ;  /* 0x00000004ff047e24 */ /* 0x000fe2000f8e00ff */
[----:B------:R0:W1:Y:S01]  /*12e0*/  LDC.64 R2, c[0x4][R0] ;  /* 0x0100000000027b82 */ /* 0x0000620000000a00 */
[----:B------:R-:W-:Y:S01]  /*12f0*/  IMAD.U32 R5, RZ, RZ, UR5 ;  /* 0x00000005ff057e24 */ /* 0x000fe2000f8e00ff */
[----:B------:R-:W-:Y:S01]  /*1300*/  ULDC.64 UR4, c[0x4][0x90] ;  /* 0x0100240000047ab9 */ /* 0x000fe20000000a00 */
[----:B------:R-:W-:Y:S02]  /*1310*/  IMAD.U32 R10, RZ, RZ, UR6 ;  /* 0x00000006ff0a7e24 */ /* 0x000fe4000f8e00ff */
[----:B------:R-:W-:Y:S02]  /*1320*/  IMAD.U32 R6, RZ, RZ, UR4 ;  /* 0x00000004ff067e24 */ /* 0x000fe4000f8e00ff */
[----:B------:R-:W-:-:S02]  /*1330*/  IMAD.U32 R7, RZ, RZ, UR5 ;  /* 0x00000005ff077e24 */ /* 0x000fc4000f8e00ff */
[----:B------:R-:W-:Y:S02]  /*1340*/  IMAD.U32 R11, RZ, RZ, UR7 ;  /* 0x00000007ff0b7e24 */ /* 0x000fe4000f8e00ff */
[----:B------:R-:W-:Y:S02]  /*1350*/  IMAD.MOV.U32 R8, RZ, RZ, 0x70 ;  /* 0x00000070ff087424 */ /* 0x000fe400078e00ff */
[----:B------:R-:W-:Y:S02]  /*1360*/  IMAD.MOV.U32 R12, RZ, RZ, 0x1 ;  /* 0x00000001ff0c7424 */ /* 0x000fe400078e00ff */
[----:B0-----:R-:W-:-:S07]  /*1370*/  IMAD.MOV.U32 R13, RZ, RZ, RZ ;  /* 0x000000ffff0d7224 */ /* 0x001fce00078e00ff */
[----:B------:R-:W-:-:S07]  /*1380*/  LEPC R20, `(.L_x_13) ;  /* 0x000000001014794e */ /* 0x000fce0000000000 */
[----:B-12--5:R-:W-:Y:S05]  /*1390*/  CALL.ABS.NOINC R2 ;  /* 0x0000000002007343 */ /* 0x026fea0003c00000 */
.L_x_13:
[----:B------:R-:W3:Y:S01]  /*13a0*/  LDL.LU R2, [R1+0x200] ;  /* 0x0002000001027983 */ /* 0x000ee20000300800 */
[----:B------:R-:W-:Y:S01]  /*13b0*/  ULOP3.LUT UR4, UR42, 0x1, URZ, 0xfc, !UPT ;  /* 0x000000012a047892 */ /* 0x000fe2000f8efc3f */
[----:B------:R-:W0:Y:S05]  /*13c0*/  S2R R18, SR_TID.X ;  /* 0x0000000000127919 */ /* 0x000e2a0000002100 */
[----:B------:R-:W-:Y:S01]  /*13d0*/  IMAD.U32 R176, RZ, RZ, UR4 ;  /* 0x00000004ffb07e24 */ /* 0x000fe2000f8e00ff */
[----:B------:R-:W-:-:S04]  /*13e0*/  UMOV UR4, 0xffffffff ;  /* 0xffffffff00047882 */ /* 0x000fc80000000000 */
[----:B------:R-:W-:Y:S02]  /*13f0*/  ISETP.NE.AND P1, PT, R176, 0x3, PT ;  /* 0x00000003b000780c */ /* 0x000fe40003f25270 */
[----:B0-----:R-:W-:-:S04]  /*1400*/  LOP3.LUT R13, R18, 0x80, RZ, 0xc0, !PT ;  /* 0x00000080120d7812 */ /* 0x001fc800078ec0ff */
[----:B------:R-:W-:Y:S02]  /*1410*/  SHF.R.U32.HI R13, RZ, 0x7, R13 ;  /* 0x00000007ff0d7819 */ /* 0x000fe4000001160d */
[----:B---3--:R-:W-:-:S05]  /*1420*/  LOP3.LUT R2, R2, 0xfffffffe, RZ, 0xc0, !PT ;  /* 0xfffffffe02027812 */ /* 0x008fca00078ec0ff */
[----:B------:R-:W-:-:S05]  /*1430*/  @P1 LOP3.LUT R2, R2, 0x1, RZ, 0xfc, !PT ;  /* 0x0000000102021812 */ /* 0x000fca00078efcff */
[----:B------:R0:W-:Y:S01]  /*1440*/  STL [R1+0x200], R2 ;  /* 0x0002000201007387 */ /* 0x0001e20000100800 */
[----:B------:R-:W-:Y:S05]  /*1450*/  BRA.DIV UR4, `(.L_x_14) ;  /* 0x0000021e04787947 */ /* 0x000fea000b800000 */
.L_x_610:
[----:B------:R-:W-:Y:S05]  /*1460*/  @!P1 BRA `(.L_x_15) ;  /* 0x0000000000049947 */ /* 0x000fea0003800000 */
[----:B------:R-:W-:Y:S01]  /*1470*/  BPT.TRAP 0x1 ;  /* 0x000000040000795c */ /* 0x000fe20000300000 */
.L_x_15:
[----:B------:R-:W-:Y:S02]  /*1480*/  IMAD.U32 R3, RZ, RZ, UR41 ;  /* 0x00000029ff037e24 */ /* 0x000fe4000f8e00ff */
[----:B------:R-:W-:-:S03]  /*1490*/  IMAD.U32 R0, RZ, RZ, UR40 ;  /* 0x00000028ff007e24 */ /* 0x000fc6000f8e00ff */
[----:B------:R-:W-:Y:S02]  /*14a0*/  LEA R3, R3, UR48, 0x3 ;  /* 0x0000003003037c11 */ /* 0x000fe4000f8e18ff */
[----:B------:R-:W-:-:S04]  /*14b0*/  SHF.L.U32 R0, R0, 0x1f, RZ ;  /* 0x0000001f00007819 */ /* 0x000fc800000006ff */
[----:B------:R1:W3:Y:S01]  /*14c0*/  SYNCS.PHASECHK.TRANS64.TRYWAIT P0, [R3+URZ], R0 ;  /* 0x00000000030075a7 */ /* 0x0002e2000800017f */
[----:B------:R-:W-:Y:S05]  /*14d0*/  @!P1 BRA `(.L_x_16) ;  /* 0x0000000000049947 */ /* 0x000fea0003800000 */
[----:B------:R-:W-:Y:S01]  /*14e0*/  BPT.TRAP 0x1 ;  /* 0x000000040000795c */ /* 0x000fe20000300000 */
.L_x_16:
[----:B---3--:R-:W-:Y:S05]  /*14f0*/  @P0 BRA `(.L_x_17) ;  /* 0x0000000000080947 */ /* 0x008fea0003800000 */
[----:B------:R-:W3:Y:S02]  /*1500*/  SYNCS.PHASECHK.TRANS64.TRYWAIT P0, [R3+URZ], R0 ;  /* 0x00000000030075a7 */ /* 0x000ee4000800017f */
[----:B---3--:R-:W-:Y:S05]  /*1510*/  @!P0 BRA `(.L_x_18) ;  /* 0x0000021c00648947 */ /* 0x008fea0003800000 */
.L_x_17:
[----:B------:R-:W-:-:S13]  /*1520*/  ISETP.NE.AND P0, PT, R176, 0x3, PT ;  /* 0x00000003b000780c */ /* 0x000fda0003f05270 */
[----:B------:R-:W-:Y:S05]  /*1530*/  @!P0 BRA `(.L_x_19) ;  /* 0x0000000000048947 */ /* 0x000fea0003800000 */
[----:B------:R-:W-:Y:S01]  /*1540*/  BPT.TRAP 0x1 ;  /* 0x000000040000795c */ /* 0x000fe20000300000 */
.L_x_19:
[----:B------:R-:W4:Y:S01]  /*1550*/  LDL.LU R168, [R1+0x200] ;  /* 0x0002000001a87983 */ /* 0x000f220000300800 */
[----:B------:R-:W-:Y:S01]  /*1560*/  UIADD3 UR4, UR41, 0x1, URZ ;  /* 0x0000000129047890 */ /* 0x000fe2000fffe03f */
[----:B------:R-:W-:Y:S03]  /*1570*/  BSSY B6, `(.L_x_20) ;  /* 0x0000020000067945 */ /* 0x000fe60003800000 */
[----:B------:R-:W-:-:S04]  /*1580*/  UISETP.NE.AND UP0, UPT, UR4, 0x4, UPT ;  /* 0x000000040400788c */ /* 0x000fc8000bf05270 */
[----:B------:R-:W-:Y:S02]  /*1590*/  USEL UR5, URZ, 0x1, UP0 ;  /* 0x000000013f057887 */ /* 0x000fe40008000000 */
[----:B------:R-:W-:Y:S02]  /*15a0*/  USEL UR4, UR4, URZ, UP0 ;  /* 0x0000003f04047287 */ /* 0x000fe40008000000 */
[----:B------:R-:W-:Y:S02]  /*15b0*/  ULOP3.LUT UR5, UR40, UR5, URZ, 0x3c, !UPT ;  /* 0x0000000528057292 */ /* 0x000fe4000f8e3c3f */
[----:B------:R-:W-:-:S04]  /*15c0*/  ULEA UR4, UR4, UR48, 0x3 ;  /* 0x0000003004047291 */ /* 0x000fc8000f8e183f */
[----:B-1-3--:R-:W-:-:S05]  /*15d0*/  IMAD.U32 R0, RZ, RZ, UR5 ;  /* 0x00000005ff007e24 */ /* 0x00afca000f8e00ff */
[----:B------:R-:W-:-:S04]  /*15e0*/  SHF.L.U32 R0, R0, 0x1f, RZ ;  /* 0x0000001f00007819 */ /* 0x000fc800000006ff */
[----:B------:R-:W1:Y:S01]  /*15f0*/  SYNCS.PHASECHK.TRANS64.TRYWAIT P0, [UR4], R0 ;  /* 0x00000000ff0075a7 */ /* 0x000e620008000144 */
[----:B------:R-:W-:-:S06]  /*1600*/  USHF.L.U32 UR4, UR41, 0x11, URZ ;  /* 0x0000001129047899 */ /* 0x000fcc000800063f */
[----:B------:R-:W-:Y:S02]  /*1610*/  LOP3.LUT R18, R164, UR4, RZ, 0xfc, !PT ;  /* 0x00000004a4127c12 */ /* 0x000fe4000f8efcff */
[----:B----4-:R-:W-:-:S04]  /*1620*/  LOP3.LUT R168, R168, 0xfffffffd, RZ, 0xc0, !PT ;  /* 0xfffffffda8a87812 */ /* 0x010fc800078ec0ff */
[----:B-1----:R-:W-:Y:S02]  /*1630*/  @P0 LOP3.LUT R168, R168, 0x2, RZ, 0xfc, !PT ;  /* 0x00000002a8a80812 */ /* 0x002fe400078efcff */
[----:B------:R-:W-:-:S03]  /*1640*/  LOP3.LUT P0, RZ, R18, 0x4, RZ, 0xc0, !PT ;  /* 0x0000000412ff7812 */ /* 0x000fc6000780c0ff */
[----:B------:R1:W-:Y:S10]  /*1650*/  STL [R1+0x200], R168 ;  /* 0x000200a801007387 */ /* 0x0003f40000100800 */
[----:B-1----:R-:W-:Y:S05]  /*1660*/  @!P0 BRA `(.L_x_21) ;  /* 0x0000000000408947 */ /* 0x002fea0003800000 */
[----:B------:R-:W-:Y:S01]  /*1670*/  MOV R0, 0x0 ;  /* 0x0000000000007802 */ /* 0x000fe20000000f00 */
[----:B------:R-:W-:Y:S01]  /*1680*/  ULDC.64 UR4, c[0x4][0x78] ;  /* 0x01001e0000047ab9 */ /* 0x000fe20000000a00 */
[----:B------:R-:W-:Y:S01]  /*1690*/  ULDC.64 UR6, c[0x4][0x10] ;  /* 0x0100040000067ab9 */ /* 0x000fe20000000a00 */
[----:B------:R-:W-:Y:S01]  /*16a0*/  IMAD.U32 R4, RZ, RZ, UR4 ;  /* 0x00000004ff047e24 */ /* 0x000fe2000f8e00ff */
[----:B0-----:R0:W1:Y:S01]  /*16b0*/  LDC.64 R2, c[0x4][R0] ;  /* 0x0100000000027b82 */ /* 0x0010620000000a00 */
        /* <DEDUP_REMOVED lines=11> */
.L_x_21:
[----:B------:R-:W-:Y:S05]  /*1770*/  BSYNC B6 ;  /* 0x0000000000067941 */ /* 0x000fea0003800000 */
.L_x_20:
[----:B------:R-:W1:Y:S01]  /*1780*/  S2R R166, SR_TID.X ;  /* 0x0000000000a67919 */ /* 0x000e620000002100 */
[----:B------:R-:W-:Y:S01]  /*1790*/  SHF.R.U64 R0, R18, 0x3, RZ ;  /* 0x0000000312007819 */ /* 0x000fe200000012ff */
[----:B------:R-:W-:Y:S01]  /*17a0*/  IMAD.MOV.U32 R174, RZ, RZ, 0x20 ;  /* 0x00000020ffae7424 */ /* 0x000fe200078e00ff */
[----:B------:R-:W-:Y:S01]  /*17b0*/  BSSY B6, `(.L_x_22) ;  /* 0x0000025000067945 */ /* 0x000fe20003800000 */
[----:B------:R-:W-:Y:S01]  /*17c0*/  IMAD.U32 R9, RZ, RZ, UR41 ;  /* 0x00000029ff097e24 */ /* 0x000fe2000f8e00ff */
[----:B------:R-:W-:-:S05]  /*17d0*/  IADD3 R0, R167, UR48, R0 ;  /* 0x00000030a7007c10 */ /* 0x000fca000fffe000 */
[----:B0-----:R-:W-:Y:S04]  /*17e0*/  LDS.U16 R2, [R0+0x200] ;  /* 0x0002000000027984 */ /* 0x001fe80000000400 */
[----:B------:R-:W2:Y:S04]  /*17f0*/  LDS.U16 R3, [R0] ;  /* 0x0000000000037984 */ /* 0x000ea80000000400 */
[----:B------:R-:W-:Y:S04]  /*1800*/  LDS.U16 R4, [R0+0x208] ;  /* 0x0002080000047984 */ /* 0x000fe80000000400 */
[----:B------:R-:W0:Y:S04]  /*1810*/  LDS.U16 R5, [R0+0x8] ;  /* 0x0000080000057984 */ /* 0x000e280000000400 */
[----:B------:R-:W-:Y:S04]  /*1820*/  LDS.U16 R6, [R0+0x2200] ;  /* 0x0022000000067984 */ /* 0x000fe80000000400 */
[----:B------:R-:W3:Y:S01]  /*1830*/  LDS.U16 R7, [R0+0x2000] ;  /* 0x0020000000077984 */ /* 0x000ee20000000400 */
[----:B-1----:R-:W-:-:S03]  /*1840*/  LOP3.LUT P0, RZ, R166, 0x8, RZ, 0xc0, !PT ;  /* 0x00000008a6ff7812 */ /* 0x002fc6000780c0ff */
[----:B------:R1:W4:Y:S01]  /*1850*/  LDS.U16 R26, [R0+0x2008] ;  /* 0x00200800001a7984 */ /* 0x0003220000000400 */
[----:B------:R-:W-:-:S03]  /*1860*/  SEL R174, R174, 0xffffffe0, !P0 ;  /* 0xffffffe0aeae7807 */ /* 0x000fc60004000000 */
[----:B------:R1:W1:Y:S02]  /*1870*/  LDS.U16 R27, [R0+0x2208] ;  /* 0x00220800001b7984 */ /* 0x0002640000000400 */
[----:B------:R-:W-:-:S04]  /*1880*/  IMAD R18, R9, 0x8000, R174 ;  /* 0x0000800009127824 */ /* 0x000fc800078e02ae */
[----:B------:R-:W-:-:S03]  /*1890*/  IMAD.WIDE R18, R18, 0x4, RZ ;  /* 0x0000000412127825 */ /* 0x000fc600078e02ff */
[----:B------:R-:W-:-:S04]  /*18a0*/  LOP3.LUT R29, R18, R164, RZ, 0xfc, !PT ;  /* 0x000000a4121d7212 */ /* 0x000fc800078efcff */
[----:B------:R-:W-:Y:S02]  /*18b0*/  LOP3.LUT P0, RZ, R29, 0x4, RZ, 0xc0, !PT ;  /* 0x000000041dff7812 */ /* 0x000fe4000780c0ff */
[----:B--2---:R-:W-:Y:S02]  /*18c0*/  PRMT R23, R3, 0x5410, R2 ;  /* 0x0000541003177816 */ /* 0x004fe40000000002 */
[----:B0-----:R-:W-:Y:S02]  /*18d0*/  PRMT R24, R5, 0x5410, R4 ;  /* 0x0000541005187816 */ /* 0x001fe40000000004 */
[----:B---3--:R-:W-:-:S07]  /*18e0*/  PRMT R25, R7, 0x5410, R6 ;  /* 0x0000541007197816 */ /* 0x008fce0000000006 */
[----:B------:R-:W-:Y:S05]  /*18f0*/  @!P0 BRA `(.L_x_23) ;  /* 0x0000000000408947 */ /* 0x000fea0003800000 */
[----:B-1----:R-:W-:Y:S01]  /*1900*/  MOV R0, 0x0 ;  /* 0x0000000000007802 */ /* 0x002fe20000000f00 */
        /* <DEDUP_REMOVED lines=15> */
.L_x_23:
[----:B------:R-:W-:Y:S05]  /*1a00*/  BSYNC B6 ;  /* 0x0000000000067941 */ /* 0x000fea0003800000 */
.L_x_22:
[C---:B------:R-:W-:Y:S01]  /*1a10*/  LOP3.LUT R3, R23.reuse, 0xf0f0f0f0, RZ, 0xc0, !PT ;  /* 0xf0f0f0f017037812 */ /* 0x040fe200078ec0ff */
[----:B-1----:R-:W-:Y:S01]  /*1a20*/  IMAD.SHL.U32 R0, R23, 0x10, RZ ;  /* 0x0000001017007824 */ /* 0x002fe200078e00ff */
[----:B------:R-:W-:Y:S01]  /*1a30*/  LOP3.LUT R5, R24, 0xf0f0f0f0, RZ, 0xc0, !PT ;  /* 0xf0f0f0f018057812 */ /* 0x000fe200078ec0ff */
[----:B------:R-:W-:Y:S05]  /*1a40*/  WARPSYNC.ALL ;  /* 0x0000000000007948 */ /* 0x000fea0003800000 */
[----:B------:R-:W-:Y:S02]  /*1a50*/  PRMT R2, R3, 0xba98, R3 ;  /* 0x0000ba9803027816 */ /* 0x000fe40000000003 */
[----:B------:R-:W-:-:S02]  /*1a60*/  LOP3.LUT R0, R0, 0xf0f0f0f0, RZ, 0xc0, !PT ;  /* 0xf0f0f0f000007812 */ /* 0x000fc400078ec0ff */
[----:B------:R-:W-:Y:S02]  /*1a70*/  PRMT R6, R5, 0xba98, R5 ;  /* 0x0000ba9805067816 */ /* 0x000fe40000000005 */
[----:B------:R-:W-:Y:S02]  /*1a80*/  LOP3.LUT R4, R2, 0xf0f0f0f0, RZ, 0xc0, !PT ;  /* 0xf0f0f0f002047812 */ /* 0x000fe400078ec0ff */
[----:B------:R-:W-:Y:S02]  /*1a90*/  LOP3.LUT R7, R25, 0xf0f0f0f0, RZ, 0xc0, !PT ;  /* 0xf0f0f0f019077812 */ /* 0x000fe400078ec0ff */
[----:B------:R-:W-:Y:S02]  /*1aa0*/  PRMT R2, R0, 0xba98, R0 ;  /* 0x0000ba9800027816 */ /* 0x000fe40000000000 */
[----:B------:R-:W-:Y:S02]  /*1ab0*/  LOP3.LUT R8, R6, 0xf0f0f0f0, RZ, 0xc0, !PT ;  /* 0xf0f0f0f006087812 */ /* 0x000fe400078ec0ff */
[----:B------:R-:W-:Y:S01]  /*1ac0*/  LEA.HI R6, R3, R4, RZ, 0x1c ;  /* 0x0000000403067211 */ /* 0x000fe200078fe0ff */
[----:B------:R-:W-:Y:S01]  /*1ad0*/  IMAD.SHL.U32 R4, R25, 0x10, RZ ;  /* 0x0000001019047824 */ /* 0x000fe200078e00ff */
[----:B------:R-:W-:-:S02]  /*1ae0*/  PRMT R9, R7, 0xba98, R7 ;  /* 0x0000ba9807097816 */ /* 0x000fc40000000007 */
[----:B------:R-:W-:Y:S01]  /*1af0*/  LOP3.LUT R3, R2, 0xf0f0f0f0, RZ, 0xc0, !PT ;  /* 0xf0f0f0f002037812 */ /* 0x000fe200078ec0ff */
[----:B------:R-:W-:Y:S01]  /*1b00*/  IMAD.SHL.U32 R2, R24, 0x10, RZ ;  /* 0x0000001018027824 */ /* 0x000fe200078e00ff */
[----:B------:R-:W-:Y:S02]  /*1b10*/  SHF.R.U64 R18, R29, 0x3, R19 ;  /* 0x000000031d127819 */ /* 0x000fe40000001213 */
[----:B------:R-:W-:Y:S02]  /*1b20*/  LOP3.LUT R10, R9, 0xf0f0f0f0, RZ, 0xc0, !PT ;  /* 0xf0f0f0f0090a7812 */ /* 0x000fe400078ec0ff */
[----:B------:R-:W-:Y:S02]  /*1b30*/  LEA.HI R161, R0, R3, RZ, 0x1c ;  /* 0x0000000300a17211 */ /* 0x000fe400078fe0ff */
[----:B------:R-:W-:Y:S02]  /*1b40*/  IADD3 R0, R167, UR48, R18 ;  /* 0x00000030a7007c10 */ /* 0x000fe4000fffe012 */
[----:B------:R-:W-:-:S02]  /*1b50*/  LEA.HI R153, R7, R10, RZ, 0x1c ;  /* 0x0000000a07997211 */ /* 0x000fc400078fe0ff */
[----:B------:R-:W-:Y:S01]  /*1b60*/  LEA.HI R163, R5, R8, RZ, 0x1c ;  /* 0x0000000805a37211 */ /* 0x000fe200078fe0ff */
[----:B------:R-:W-:Y:S01]  /*1b70*/  LDS.U16 R169, [R0+0x200] ;  /* 0x0002000000a97984 */ /* 0x000fe20000000400 */
[----:B------:R-:W-:Y:S02]  /*1b80*/  LOP3.LUT R7, R2, 0xf0f0f0f0, RZ, 0xc0, !PT ;  /* 0xf0f0f0f002077812 */ /* 0x000fe400078ec0ff */
[----:B------:R-:W-:Y:S01]  /*1b90*/  LOP3.LUT R9, R4, 0xf0f0f0f0, RZ, 0xc0, !PT ;  /* 0xf0f0f0f004097812 */ /* 0x000fe200078ec0ff */
[----:B------:R-:W0:Y:S01]  /*1ba0*/  LDS.U16 R2, [R0] ;  /* 0x0000000000027984 */ /* 0x000e220000000400 */
[----:B----4-:R-:W-:Y:S02]  /*1bb0*/  PRMT R11, R26, 0x5410, R27 ;  /* 0x000054101a0b7816 */ /* 0x010fe4000000001b */
[----:B------:R-:W-:Y:S01]  /*1bc0*/  PRMT R10, R9, 0xba98, R9 ;  /* 0x0000ba98090a7816 */ /* 0x000fe20000000009 */
[----:B------:R-:W-:Y:S01]  /*1bd0*/  LDS.U16 R170, [R0+0x208] ;  /* 0x0002080000aa7984 */ /* 0x000fe20000000400 */
[C---:B------:R-:W-:Y:S01]  /*1be0*/  LOP3.LUT R13, R11.reuse, 0xf0f0f0f0, RZ, 0xc0, !PT ;  /* 0xf0f0f0f00b0d7812 */ /* 0x040fe200078ec0ff */
[----:B------:R-:W-:Y:S01]  /*1bf0*/  IMAD.SHL.U32 R8, R11, 0x10, RZ ;  /* 0x000000100b087824 */ /* 0x000fe200078e00ff */
[----:B------:R-:W-:Y:S01]  /*1c00*/  LOP3.LUT R10, R10, 0xf0f0f0f0, RZ, 0xc0, !PT ;  /* 0xf0f0f0f00a0a7812 */ /* 0x000fe200078ec0ff */
[----:B------:R-:W1:Y:S01]  /*1c10*/  LDS.U16 R3, [R0+0x8] ;  /* 0x0000080000037984 */ /* 0x000e620000000400 */
[----:B------:R-:W-:-:S02]  /*1c20*/  PRMT R14, R13, 0xba98, R13 ;  /* 0x0000ba980d0e7816 */ /* 0x000fc4000000000d */
[----:B------:R-:W-:Y:S01]  /*1c30*/  LOP3.LUT R11, R8, 0xf0f0f0f0, RZ, 0xc0, !PT ;  /* 0xf0f0f0f0080b7812 */ /* 0x000fe200078ec0ff */
[----:B------:R-:W-:Y:S01]  /*1c40*/  LDS.U16 R172, [R0+0x2200] ;  /* 0x0022000000ac7984 */ /* 0x000fe20000000400 */
[----:B------:R-:W-:Y:S02]  /*1c50*/  PRMT R8, R7, 0xba98, R7 ;  /* 0x0000ba9807087816 */ /* 0x000fe40000000007 */
[----:B------:R-:W-:Y:S01]  /*1c60*/  PRMT R12, R11, 0xba98, R11 ;  /* 0x0000ba980b0c7816 */ /* 0x000fe2000000000b */
[----:B------:R-:W2:Y:S01]  /*1c70*/  LDS.U16 R5, [R0+0x2000] ;  /* 0x0020000000057984 */ /* 0x000ea20000000400 */
[----:B------:R-:W-:Y:S02]  /*1c80*/  LOP3.LUT R14, R14, 0xf0f0f0f0, RZ, 0xc0, !PT ;  /* 0xf0f0f0f00e0e7812 */ /* 0x000fe400078ec0ff */
[----:B------:R-:W-:Y:S01]  /*1c90*/  LOP3.LUT R12, R12, 0xf0f0f0f0, RZ, 0xc0, !PT ;  /* 0xf0f0f0f00c0c7812 */ /* 0x000fe200078ec0ff */
[----:B------:R-:W-:Y:S01]  /*1ca0*/  LDS.U16 R171, [R0+0x2208] ;  /* 0x0022080000ab7984 */ /* 0x000fe20000000400 */
[----:B------:R-:W-:-:S02]  /*1cb0*/  LEA.HI R10, R9, R10, RZ, 0x1c ;  /* 0x0000000a090a7211 */ /* 0x000fc400078fe0ff */
[----:B------:R-:W-:Y:S01]  /*1cc0*/  LOP3.LUT R8, R8, 0xf0f0f0f0, RZ, 0xc0, !PT ;  /* 0xf0f0f0f008087812 */ /* 0x000fe200078ec0ff */
[----:B------:R-:W3:Y:S01]  /*1cd0*/  LDS.U16 R4, [R0+0x2008] ;  /* 0x0020080000047984 */ /* 0x000ee20000000400 */
[----:B------:R-:W-:Y:S02]  /*1ce0*/  LEA.HI R13, R13, R14, RZ, 0x1c ;  /* 0x0000000e0d0d7211 */ /* 0x000fe400078fe0ff */
[----:B------:R-:W-:Y:S02]  /*1cf0*/  LEA.HI R12, R11, R12, RZ, 0x1c ;  /* 0x0000000c0b0c7211 */ /* 0x000fe400078fe0ff */
[C-C-:B------:R-:W-:Y:S02]  /*1d00*/  PRMT R152, R10.reuse, 0x5140, R153.reuse ;  /* 0x000051400a987816 */ /* 0x140fe40000000099 */
[----:B------:R-:W-:Y:S02]  /*1d10*/  LEA.HI R8, R7, R8, RZ, 0x1c ;  /* 0x0000000807087211 */ /* 0x000fe400078fe0ff */
[----:B------:R-:W-:Y:S01]  /*1d20*/  PRMT R153, R10, 0x7362, R153 ;  /* 0x000073620a997816 */ /* 0x000fe20000000099 */
[----:B------:R-:W-:Y:S01]  /*1d30*/  IMAD.MOV.U32 R156, RZ, RZ, R152 ;  /* 0x000000ffff9c7224 */ /* 0x000fe200078e0098 */
[----:B------:R-:W-:-:S02]  /*1d40*/  PRMT R154, R12, 0x5140, R13 ;  /* 0x000051400c9a7816 */ /* 0x000fc4000000000d */
[----:B------:R-:W-:Y:S01]  /*1d50*/  PRMT R155, R12, 0x7362, R13 ;  /* 0x000073620c9b7816 */ /* 0x000fe2000000000d */
[----:B------:R-:W-:Y:S01]  /*1d60*/  IMAD.MOV.U32 R157, RZ, RZ, R153 ;  /* 0x000000ffff9d7224 */ /* 0x000fe200078e0099 */
[C---:B------:R-:W-:Y:S01]  /*1d70*/  PRMT R160, R161.reuse, 0x5140, R6 ;  /* 0x00005140a1a07816 */ /* 0x040fe20000000006 */
[----:B------:R-:W-:Y:S01]  /*1d80*/  IMAD.MOV.U32 R158, RZ, RZ, R154 ;  /* 0x000000ffff9e7224 */ /* 0x000fe200078e009a */
[C---:B------:R-:W-:Y:S01]  /*1d90*/  PRMT R162, R8.reuse, 0x5140, R163 ;  /* 0x0000514008a27816 */ /* 0x040fe200000000a3 */
[----:B------:R-:W-:Y:S01]  /*1da0*/  IMAD.MOV.U32 R159, RZ, RZ, R155 ;  /* 0x000000ffff9f7224 */ /* 0x000fe200078e009b */
[----:B------:R-:W-:Y:S02]  /*1db0*/  PRMT R161, R161, 0x7362, R6 ;  /* 0x00007362a1a17816 */ /* 0x000fe40000000006 */
[----:B------:R-:W-:Y:S02]  /*1dc0*/  PRMT R163, R8, 0x7362, R163 ;  /* 0x0000736208a37816 */ /* 0x000fe400000000a3 */
[----:B0-----:R-:W-:-:S02]  /*1dd0*/  PRMT R169, R2, 0x5410, R169 ;  /* 0x0000541002a97816 */ /* 0x001fc400000000a9 */
[----:B-1----:R-:W-:Y:S02]  /*1de0*/  PRMT R170, R3, 0x5410, R170 ;  /* 0x0000541003aa7816 */ /* 0x002fe400000000aa */
[----:B--2---:R-:W-:Y:S02]  /*1df0*/  PRMT R172, R5, 0x5410, R172 ;  /* 0x0000541005ac7816 */ /* 0x004fe400000000ac */
[----:B---3--:R-:W-:Y:S01]  /*1e00*/  PRMT R171, R4, 0x5410, R171 ;  /* 0x0000541004ab7816 */ /* 0x008fe200000000ab */
[----:B------:R-:W-:Y:S01]  /*1e10*/  UIADD3 UR4, UR48, 0x10800, URZ ;  /* 0x0001080030047890 */ /* 0x000fe2000fffe03f */
[----:B------:R-:W-:Y:S01]  /*1e20*/  WARPGROUP.ARRIVE ;  /* 0x00000000000079c5 */ /* 0x000fe20000000000 */
[----:B------:R-:W-:Y:S01]  /*1e30*/  UMOV UR7, 0x40000040 ;  /* 0x4000004000077882 */ /* 0x000fe20000000000 */
[----:B------:R-:W-:Y:S01]  /*1e40*/  IMAD.MOV.U32 R175, RZ, RZ, 0x40 ;  /* 0x00000040ffaf7424 */ /* 0x000fe200078e00ff */
[----:B------:R-:W-:Y:S01]  /*1e50*/  USHF.R.U32.HI UR4, URZ, 0x4, UR4 ;  /* 0x000000043f047899 */ /* 0x000fe20008011604 */
[----:B------:R-:W-:Y:S01]  /*1e60*/  LOP3.LUT P0, RZ, R166, 0x10, RZ, 0xc0, !PT ;  /* 0x00000010a6ff7812 */ /* 0x000fe2000780c0ff */
[----:B------:R-:W-:Y:S01]  /*1e70*/  IMAD.U32 R23, RZ, RZ, UR41 ;  /* 0x00000029ff177e24 */ /* 0x000fe2000f8e00ff */
[----:B------:R-:W-:Y:S01]  /*1e80*/  BSSY B6, `(.L_x_24) ;  /* 0x000005f000067945 */ /* 0x000fe20003800000 */
[----:B------:R-:W-:Y:S01]  /*1e90*/  ULOP3.LUT UR4, UR4, 0x3fff, URZ, 0xc0, !UPT ;  /* 0x00003fff04047892 */ /* 0x000fe2000f8ec03f */
[----:B------:R-:W-:-:S03]  /*1ea0*/  SEL R175, R175, 0xffffffc0, !P0 ;  /* 0xffffffc0afaf7807 */ /* 0x000fc60004000000 */
[----:B------:R-:W-:Y:S02]  /*1eb0*/  ULOP3.LUT UR49, UR4, 0x10000, URZ, 0xfc, !UPT ;  /* 0x0001000004317892 */ /* 0x000fe4000f8efc3f */
[----:B------:R-:W-:Y:S02]  /*1ec0*/  IMAD R23, R23, 0x8000, R175 ;  /* 0x0000800017177824 */ /* 0x000fe400078e02af */
[----:B------:R-:W-:Y:S02]  /*1ed0*/  ULEA UR36, UR41, UR49, 0xb ;  /* 0x0000003129247291 */ /* 0x000fe4000f8e583f */
[----:B------:R-:W-:-:S05]  /*1ee0*/  IMAD.WIDE R18, R23, 0x4, R164 ;  /* 0x0000000417127825 */ /* 0x000fca00078e02a4 */
[----:B------:R-:W-:Y:S01]  /*1ef0*/  UMOV UR6, UR36 ;  /* 0x0000002400067c82 */ /* 0x000fe20008000000 */
[----:B------:R-:W-:Y:S01]  /*1f00*/  LOP3.LUT P0, RZ, R18, 0x4, RZ, 0xc0, !PT ;  /* 0x0000000412ff7812 */ /* 0x000fe2000780c0ff */
[----:B------:R-:W-:Y:S03]  /*1f10*/  IGMMA.64x256x32.S8.S8 R24, R160, gdesc[UR4], RZ, !UPT, gsb0 ;  /* 0x06600004a0187df1 */ /* 0x000fe6000c0410ff */
[----:B------:R-:W-:Y:S02]  /*1f20*/  WARPGROUP.DEPBAR.LE gsb0, 0x0 ;  /* 0x00008000000079c5 */ /* 0x000fe40000010000 */
[----:B------:R-:W-:Y:S04]  /*1f30*/  STL.64 [R1], R24 ;  /* 0x0000001801007387 */ /* 0x000fe80000100a00 */
[----:B------:R-:W-:Y:S04]  /*1f40*/  STL.64 [R1+0x8], R26 ;  /* 0x0000081a01007387 */ /* 0x000fe80000100a00 */
        /* <DEDUP_REMOVED lines=61> */
[----:B------:R0:W-:Y:S02]  /*2320*/  STL.64 [R1+0x1f8], R150 ;  /* 0x0001f89601007387 */ /* 0x0001e40000100a00 */
[----:B0-----:R-:W-:-:S06]  /*2330*/  WARPGROUP.ARRIVE ;  /* 0x00000000000079c5 */ /* 0x001fcc0000000000 */
[----:B------:R-:W-:Y:S03]  /*2340*/  IGMMA.64x256x32.S8.S8 R24, R152, gdesc[UR4], RZ, !UPT, gsb0 ;  /* 0x0660000498187df1 */ /* 0x000fe6000c0410ff */
[----:B------:R-:W-:Y:S02]  /*2350*/  WARPGROUP.DEPBAR.LE gsb0, 0x0 ;  /* 0x00008000000079c5 */ /* 0x000fe40000010000 */
[----:B------:R-:W-:Y:S05]  /*2360*/  @!P0 BRA `(.L_x_25) ;  /* 0x0000000000408947 */ /* 0x000fea0003800000 */
[----:B------:R-:W-:Y:S01]  /*2370*/  MOV R2, 0x0 ;  /* 0x0000000000027802 */ /* 0x000fe20000000f00 */
[----:B------:R-:W-:Y:S01]  /*2380*/  ULDC.64 UR4, c[0x4][0x78] ;  /* 0x01001e0000047ab9 */ /* 0x000fe20000000a00 */
[----:B------:R-:W-:Y:S01]  /*2390*/  ULDC.64 UR6, c[0x4][0x80] ;  /* 0x0100200000067ab9 */ /* 0x000fe20000000a00 */
[----:B------:R-:W-:Y:S01]  /*23a0*/  ULDC.64 UR8, c[0x4][0x10] ;  /* 0x0100040000087ab9 */ /* 0x000fe20000000a00 */
[----:B------:R-:W-:Y:S02]  /*23b0*/  IMAD.U32 R4, RZ, RZ, UR4 ;  /* 0x00000004ff047e24 */ /* 0x000fe4000f8e00ff */
[----:B------:R-:W0:Y:S01]  /*23c0*/  LDC.64 R2, c[0x4][R2] ;  /* 0x0100000002027b82 */ /* 0x000e220000000a00 */
[----:B------:R-:W-:Y:S02]  /*23d0*/  IMAD.U32 R5, RZ, RZ, UR5 ;  /* 0x00000005ff057e24 */ /* 0x000fe4000f8e00ff */
[----:B------:R-:W-:Y:S02]  /*23e0*/  IMAD.U32 R6, RZ, RZ, UR6 ;  /* 0x00000006ff067e24 */ /* 0x000fe4000f8e00ff */
[----:B------:R-:W-:-:S02]  /*23f0*/  IMAD.U32 R7, RZ, RZ, UR7 ;  /* 0x00000007ff077e24 */ /* 0x000fc4000f8e00ff */
[----:B------:R-:W-:Y:S02]  /*2400*/  IMAD.U32 R10, RZ, RZ, UR8 ;  /* 0x00000008ff0a7e24 */ /* 0x000fe4000f8e00ff */
[----:B------:R-:W-:Y:S02]  /*2410*/  IMAD.U32 R11, RZ, RZ, UR9 ;  /* 0x00000009ff0b7e24 */ /* 0x000fe4000f8e00ff */
[----:B------:R-:W-:Y:S02]  /*2420*/  IMAD.MOV.U32 R8, RZ, RZ, 0x150 ;  /* 0x00000150ff087424 */ /* 0x000fe400078e00ff */
[----:B------:R-:W-:Y:S02]  /*2430*/  IMAD.MOV.U32 R12, RZ, RZ, 0x1 ;  /* 0x00000001ff0c7424 */ /* 0x000fe400078e00ff */
[----:B------:R-:W-:-:S07]  /*2440*/  IMAD.MOV.U32 R13, RZ, RZ, RZ ;  /* 0x000000ffff0d7224 */ /* 0x000fce00078e00ff */
[----:B------:R-:W-:-:S07]  /*2450*/  LEPC R20, `(.L_x_25) ;  /* 0x000000001014794e */ /* 0x000fce0000000000 */
[----:B0----5:R-:W-:Y:S05]  /*2460*/  CALL.ABS.NOINC R2 ;  /* 0x0000000002007343 */ /* 0x021fea0003c00000 */
.L_x_25:
[----:B------:R-:W-:Y:S05]  /*2470*/  BSYNC B6 ;  /* 0x0000000000067941 */ /* 0x000fea0003800000 */
.L_x_24:
        /* <DEDUP_REMOVED lines=63> */
[----:B------:R0:W-:Y:S04]  /*2870*/  STL.64 [R1+0x210], R24 ;  /* 0x0002101801007387 */ /* 0x0001e80000100a00 */
[----:B0-----:R-:W2:Y:S04]  /*2880*/  LDL.LU R24, [R1] ;  /* 0x0000000001187983 */ /* 0x001ea80000300800 */
[----:B------:R-:W2:Y:S04]  /*2890*/  LDL.LU R25, [R1+0x4] ;  /* 0x0000040001197983 */ /* 0x000ea80000300800 */
        /* <DEDUP_REMOVED lines=125> */
[----:B------:R-:W2:Y:S01]  /*3070*/  LDL.LU R151, [R1+0x1fc] ;  /* 0x0001fc0001977983 */ /* 0x000ea20000300800 */
[C---:B------:R-:W-:Y:S01]  /*3080*/  IMAD.SHL.U32 R0, R169.reuse, 0x10, RZ ;  /* 0x00000010a9007824 */ /* 0x040fe200078e00ff */
[----:B------:R-:W-:Y:S01]  /*3090*/  LOP3.LUT R153, R169, 0xf0f0f0f0, RZ, 0xc0, !PT ;  /* 0xf0f0f0f0a9997812 */ /* 0x000fe200078ec0ff */
[----:B------:R-:W-:Y:S05]  /*30a0*/  WARPSYNC.ALL ;  /* 0x0000000000007948 */ /* 0x000fea0003800000 */
[----:B------:R-:W-:Y:S01]  /*30b0*/  LOP3.LUT R0, R0, 0xf0f0f0f0, RZ, 0xc0, !PT ;  /* 0xf0f0f0f000007812 */ /* 0x000fe200078ec0ff */
[----:B------:R-:W-:Y:S01]  /*30c0*/  UIADD3 UR4, UR36, 0x2, URZ ;  /* 0x0000000224047890 */ /* 0x000fe2000fffe03f */
[----:B------:R-:W-:Y:S01]  /*30d0*/  LOP3.LUT R155, R170, 0xf0f0f0f0, RZ, 0xc0, !PT ;  /* 0xf0f0f0f0aa9b7812 */ /* 0x000fe200078ec0ff */
[----:B------:R-:W-:Y:S01]  /*30e0*/  UMOV UR7, 0x40000040 ;  /* 0x4000004000077882 */ /* 0x000fe20000000000 */
[----:B------:R-:W-:-:S02]  /*30f0*/  PRMT R2, R0, 0xba98, R0 ;  /* 0x0000ba9800027816 */ /* 0x000fc40000000000 */
[----:B------:R-:W-:Y:S02]  /*3100*/  SHF.R.U64 R18, R18, 0x3, R19 ;  /* 0x0000000312127819 */ /* 0x000fe40000001213 */
[----:B------:R-:W-:Y:S01]  /*3110*/  LOP3.LUT R2, R2, 0xf0f0f0f0, RZ, 0xc0, !PT ;  /* 0xf0f0f0f002027812 */ /* 0x000fe200078ec0ff */
[----:B------:R-:W-:-:S03]  /*3120*/  UMOV UR6, UR4 ;  /* 0x0000000400067c82 */ /* 0x000fc60008000000 */
[----:B------:R-:W-:Y:S02]  /*3130*/  LEA.HI R0, R0, R2, RZ, 0x1c ;  /* 0x0000000200007211 */ /* 0x000fe400078fe0ff */
[----:B------:R-:W-:-:S04]  /*3140*/  PRMT R2, R153, 0xba98, R153 ;  /* 0x0000ba9899027816 */ /* 0x000fc80000000099 */
[----:B------:R-:W-:-:S04]  /*3150*/  LOP3.LUT R2, R2, 0xf0f0f0f0, RZ, 0xc0, !PT ;  /* 0xf0f0f0f002027812 */ /* 0x000fc800078ec0ff */
[----:B------:R-:W-:-:S04]  /*3160*/  LEA.HI R153, R153, R2, RZ, 0x1c ;  /* 0x0000000299997211 */ /* 0x000fc800078fe0ff */
[C-C-:B------:R-:W-:Y:S02]  /*3170*/  PRMT R152, R0.reuse, 0x5140, R153.reuse ;  /* 0x0000514000987816 */ /* 0x140fe40000000099 */
[----:B------:R-:W-:Y:S01]  /*3180*/  PRMT R153, R0, 0x7362, R153 ;  /* 0x0000736200997816 */ /* 0x000fe20000000099 */
[----:B------:R-:W-:-:S05]  /*3190*/  IMAD.SHL.U32 R0, R170, 0x10, RZ ;  /* 0x00000010aa007824 */ /* 0x000fca00078e00ff */
[----:B------:R-:W-:-:S04]  /*31a0*/  LOP3.LUT R0, R0, 0xf0f0f0f0, RZ, 0xc0, !PT ;  /* 0xf0f0f0f000007812 */ /* 0x000fc800078ec0ff */
[----:B------:R-:W-:-:S04]  /*31b0*/  PRMT R2, R0, 0xba98, R0 ;  /* 0x0000ba9800027816 */ /* 0x000fc80000000000 */
[----:B------:R-:W-:-:S04]  /*31c0*/  LOP3.LUT R2, R2, 0xf0f0f0f0, RZ, 0xc0, !PT ;  /* 0xf0f0f0f002027812 */ /* 0x000fc800078ec0ff */
[----:B------:R-:W-:Y:S02]  /*31d0*/  LEA.HI R0, R0, R2, RZ, 0x1c ;  /* 0x0000000200007211 */ /* 0x000fe400078fe0ff */
[----:B------:R-:W-:-:S04]  /*31e0*/  PRMT R2, R155, 0xba98, R155 ;  /* 0x0000ba989b027816 */ /* 0x000fc8000000009b */
[----:B------:R-:W-:-:S04]  /*31f0*/  LOP3.LUT R2, R2, 0xf0f0f0f0, RZ, 0xc0, !PT ;  /* 0xf0f0f0f002027812 */ /* 0x000fc800078ec0ff */
[----:B------:R-:W-:-:S04]  /*3200*/  LEA.HI R155, R155, R2, RZ, 0x1c ;  /* 0x000000029b9b7211 */ /* 0x000fc800078fe0ff */
[C-C-:B------:R-:W-:Y:S02]  /*3210*/  PRMT R154, R0.reuse, 0x5140, R155.reuse ;  /* 0x00005140009a7816 */ /* 0x140fe4000000009b */
[----:B------:R-:W-:-:S04]  /*3220*/  PRMT R155, R0, 0x7362, R155 ;  /* 0x00007362009b7816 */ /* 0x000fc8000000009b */
[----:B--2---:R-:W-:-:S06]  /*3230*/  WARPGROUP.ARRIVE ;  /* 0x00000000000079c5 */ /* 0x004fcc0000000000 */
[----:B------:R-:W-:Y:S03]  /*3240*/  IGMMA.64x256x32.S8.S8 R24, R152, gdesc[UR4], R24, gsb0 ;  /* 0x0660000498187df1 */ /* 0x000fe60008041018 */
        /* <DEDUP_REMOVED lines=65> */
[----:B0-----:R-:W2:Y:S04]  /*3660*/  LDL.LU.64 R150, [R1+0x408] ;  /* 0x0004080001967983 */ /* 0x001ea80000300a00 */
[----:B------:R-:W2:Y:S04]  /*3670*/  LDL.LU.64 R148, [R1+0x400] ;  /* 0x0004000001947983 */ /* 0x000ea80000300a00 */
        /* <DEDUP_REMOVED lines=61> */
[----:B------:R-:W2:Y:S01]  /*3a50*/  LDL.LU.64 R24, [R1+0x210] ;  /* 0x0002100001187983 */ /* 0x000ea20000300a00 */
[C---:B------:R-:W-:Y:S01]  /*3a60*/  IMAD.SHL.U32 R0, R172.reuse, 0x10, RZ ;  /* 0x00000010ac007824 */ /* 0x040fe200078e00ff */
[----:B------:R-:W-:Y:S01]  /*3a70*/  LOP3.LUT R153, R172, 0xf0f0f0f0, RZ, 0xc0, !PT ;  /* 0xf0f0f0f0ac997812 */ /* 0x000fe200078ec0ff */
[----:B------:R-:W-:Y:S01]  /*3a80*/  BSSY B6, `(.L_x_26) ;  /* 0x0000038000067945 */ /* 0x000fe20003800000 */
[----:B------:R-:W-:-:S02]  /*3a90*/  LOP3.LUT R155, R171, 0xf0f0f0f0, RZ, 0xc0, !PT ;  /* 0xf0f0f0f0ab9b7812 */ /* 0x000fc400078ec0ff */
        /* <DEDUP_REMOVED lines=16> */
[----:B------:R-:W-:Y:S02]  /*3ba0*/  LEA.HI R155, R155, R2, RZ, 0x1c ;  /* 0x000000029b9b7211 */ /* 0x000fe400078fe0ff */
[----:B------:R-:W-:Y:S02]  /*3bb0*/  LEA R2, R23, 0x80, 0x2 ;  /* 0x0000008017027811 */ /* 0x000fe400078e10ff */
[C-C-:B------:R-:W-:Y:S02]  /*3bc0*/  PRMT R154, R0.reuse, 0x5140, R155.reuse ;  /* 0x00005140009a7816 */ /* 0x140fe4000000009b */
[----:B------:R-:W-:Y:S01]  /*3bd0*/  PRMT R155, R0, 0x7362, R155 ;  /* 0x00007362009b7816 */ /* 0x000fe2000000009b */
[----:B------:R-:W-:Y:S01]  /*3be0*/  IMAD.IADD R2, R2, 0x1, R164 ;  /* 0x0000000102027824 */ /* 0x000fe200078e02a4 */
[----:B------:R-:W-:-:S04]  /*3bf0*/  IADD3 R0, R167, UR48, R18 ;  /* 0x00000030a7007c10 */ /* 0x000fc8000fffe012 */
[----:B------:R-:W-:Y:S01]  /*3c00*/  LOP3.LUT P0, RZ, R2, 0x4, RZ, 0xc0, !PT ;  /* 0x0000000402ff7812 */ /* 0x000fe2000780c0ff */
[----:B--2---:R-:W-:-:S06]  /*3c10*/  WARPGROUP.ARRIVE ;  /* 0x00000000000079c5 */ /* 0x004fcc0000000000 */
[----:B------:R-:W-:Y:S03]  /*3c20*/  IGMMA.64x256x32.S8.S8 R24, R152, gdesc[UR4], R24, gsb0 ;  /* 0x0660000498187df1 */ /* 0x000fe60008041018 */
[----:B------:R-:W-:Y:S02]  /*3c30*/  WARPGROUP.DEPBAR.LE gsb0, 0x0 ;  /* 0x00008000000079c5 */ /* 0x000fe40000010000 */
[----:B------:R-:W-:Y:S04]  /*3c40*/  LDS.U16 R2, [R0+0x200] ;  /* 0x0002000000027984 */ /* 0x000fe80000000400 */
[----:B------:R-:W0:Y:S04]  /*3c50*/  LDS.U16 R18, [R0] ;  /* 0x0000000000127984 */ /* 0x000e280000000400 */
[----:B------:R-:W-:Y:S04]  /*3c60*/  LDS.U16 R19, [R0+0x8] ;  /* 0x0000080000137984 */ /* 0x000fe80000000400 */
[----:B------:R-:W-:Y:S04]  /*3c70*/  LDS.U16 R166, [R0+0x2000] ;  /* 0x0020000000a67984 */ /* 0x000fe80000000400 */
[----:B------:R-:W-:Y:S04]  /*3c80*/  LDS.U16 R153, [R0+0x2008] ;  /* 0x0020080000997984 */ /* 0x000fe80000000400 */
[----:B------:R-:W-:Y:S01]  /*3c90*/  LDS.U16 R152, [R0+0x2208] ;  /* 0x0022080000987984 */ /* 0x000fe20000000400 */
[----:B0-----:R-:W-:-:S03]  /*3ca0*/  PRMT R18, R18, 0x5410, R2 ;  /* 0x0000541012127816 */ /* 0x001fc60000000002 */
[----:B------:R-:W0:Y:S02]  /*3cb0*/  LDS.U16 R2, [R0+0x208] ;  /* 0x0002080000027984 */ /* 0x000e240000000400 */
[----:B0-----:R-:W-:Y:S02]  /*3cc0*/  PRMT R19, R19, 0x5410, R2 ;  /* 0x0000541013137816 */ /* 0x001fe40000000002 */
[----:B------:R-:W0:Y:S02]  /*3cd0*/  LDS.U16 R2, [R0+0x2200] ;  /* 0x0022000000027984 */ /* 0x000e240000000400 */
[----:B0-----:R-:W-:Y:S01]  /*3ce0*/  PRMT R166, R166, 0x5410, R2 ;  /* 0x00005410a6a67816 */ /* 0x001fe20000000002 */
[----:B------:R-:W-:Y:S06]  /*3cf0*/  @!P0 BRA `(.L_x_27) ;  /* 0x0000000000408947 */ /* 0x000fec0003800000 */
        /* <DEDUP_REMOVED lines=16> */
.L_x_27:
[----:B------:R-:W-:Y:S05]  /*3e00*/  BSYNC B6 ;  /* 0x0000000000067941 */ /* 0x000fea0003800000 */
.L_x_26:
        /* <DEDUP_REMOVED lines=64> */
[----:B0-----:R-:W2:Y:S04]  /*4210*/  LDL.LU.64 R24, [R1] ;  /* 0x0000000001187983 */ /* 0x001ea80000300a00 */
        /* <DEDUP_REMOVED lines=65> */
[----:B------:R-:W-:Y:S05]  /*4630*/  WARPSYNC.ALL ;  /* 0x0000000000007948 */ /* 0x000fea0003800000 */
[----:B------:R-:W-:Y:S01]  /*4640*/  LOP3.LUT R0, R0, 0xf0f0f0f0, RZ, 0xc0, !PT ;  /* 0xf0f0f0f000007812 */ /* 0x000fe200078ec0ff */
[----:B------:R-:W-:Y:S01]  /*4650*/  UIADD3 UR4, UR36, 0x4, URZ ;  /* 0x0000000424047890 */ /* 0x000fe2000fffe03f */
[----:B------:R-:W-:Y:S01]  /*4660*/  PRMT R2, R153, 0x5410, R152 ;  /* 0x0000541099027816 */ /* 0x000fe20000000098 */
[----:B------:R-:W-:Y:S01]  /*4670*/  UMOV UR7, 0x40000040 ;  /* 0x4000004000077882 */ /* 0x000fe20000000000 */
[----:B------:R-:W-:-:S02]  /*4680*/  PRMT R3, R0, 0xba98, R0 ;  /* 0x0000ba9800037816 */ /* 0x000fc40000000000 */
[----:B------:R-:W-:Y:S02]  /*4690*/  PRMT R153, R18, 0xba98, R18 ;  /* 0x0000ba9812997816 */ /* 0x000fe40000000012 */
[----:B------:R-:W-:Y:S01]  /*46a0*/  LOP3.LUT R3, R3, 0xf0f0f0f0, RZ, 0xc0, !PT ;  /* 0xf0f0f0f003037812 */ /* 0x000fe200078ec0ff */
[----:B------:R-:W-:Y:S01]  /*46b0*/  UMOV UR6, UR4 ;  /* 0x0000000400067c82 */ /* 0x000fe20008000000 */
[----:B------:R-:W-:Y:S02]  /*46c0*/  LOP3.LUT R153, R153, 0xf0f0f0f0, RZ, 0xc0, !PT ;  /* 0xf0f0f0f099997812 */ /* 0x000fe400078ec0ff */
[----:B------:R-:W-:Y:S02]  /*46d0*/  LEA.HI R0, R0, R3, RZ, 0x1c ;  /* 0x0000000300007211 */ /* 0x000fe400078fe0ff */
[----:B------:R-:W-:-:S04]  /*46e0*/  LEA.HI R153, R18, R153, RZ, 0x1c ;  /* 0x0000009912997211 */ /* 0x000fc800078fe0ff */
[C-C-:B------:R-:W-:Y:S02]  /*46f0*/  PRMT R152, R0.reuse, 0x5140, R153.reuse ;  /* 0x0000514000987816 */ /* 0x140fe40000000099 */
[----:B------:R-:W-:Y:S01]  /*4700*/  PRMT R153, R0, 0x7362, R153 ;  /* 0x0000736200997816 */ /* 0x000fe20000000099 */
[C---:B------:R-:W-:Y:S01]  /*4710*/  IMAD.SHL.U32 R0, R19.reuse, 0x10, RZ ;  /* 0x0000001013007824 */ /* 0x040fe200078e00ff */
[----:B------:R-:W-:-:S04]  /*4720*/  LOP3.LUT R19, R19, 0xf0f0f0f0, RZ, 0xc0, !PT ;  /* 0xf0f0f0f013137812 */ /* 0x000fc800078ec0ff */
[----:B------:R-:W-:Y:S02]  /*4730*/  LOP3.LUT R0, R0, 0xf0f0f0f0, RZ, 0xc0, !PT ;  /* 0xf0f0f0f000007812 */ /* 0x000fe400078ec0ff */
[----:B------:R-:W-:Y:S02]  /*4740*/  PRMT R155, R19, 0xba98, R19 ;  /* 0x0000ba98139b7816 */ /* 0x000fe40000000013 */
[----:B------:R-:W-:Y:S02]  /*4750*/  PRMT R3, R0, 0xba98, R0 ;  /* 0x0000ba9800037816 */ /* 0x000fe40000000000 */
[----:B------:R-:W-:Y:S02]  /*4760*/  LOP3.LUT R155, R155, 0xf0f0f0f0, RZ, 0xc0, !PT ;  /* 0xf0f0f0f09b9b7812 */ /* 0x000fe400078ec0ff */
[----:B------:R-:W-:Y:S02]  /*4770*/  LOP3.LUT R3, R3, 0xf0f0f0f0, RZ, 0xc0, !PT ;  /* 0xf0f0f0f003037812 */ /* 0x000fe400078ec0ff */
[----:B------:R-:W-:-:S02]  /*4780*/  LEA.HI R155, R19, R155, RZ, 0x1c ;  /* 0x0000009b139b7211 */ /* 0x000fc400078fe0ff */
[----:B------:R-:W-:-:S04]  /*4790*/  LEA.HI R0, R0, R3, RZ, 0x1c ;  /* 0x0000000300007211 */ /* 0x000fc800078fe0ff */
[C-C-:B------:R-:W-:Y:S02]  /*47a0*/  PRMT R154, R0.reuse, 0x5140, R155.reuse ;  /* 0x00005140009a7816 */ /* 0x140fe4000000009b */
[----:B------:R-:W-:-:S04]  /*47b0*/  PRMT R155, R0, 0x7362, R155 ;  /* 0x00007362009b7816 */ /* 0x000fc8000000009b */
[----:B--2---:R-:W-:-:S06]  /*47c0*/  WARPGROUP.ARRIVE ;  /* 0x00000000000079c5 */ /* 0x004fcc0000000000 */
[----:B------:R-:W-:Y:S03]  /*47d0*/  IGMMA.64x256x32.S8.S8 R24, R152, gdesc[UR4], R24, gsb0 ;  /* 0x0660000498187df1 */ /* 0x000fe60008041018 */
[----:B------:R-:W-:Y:S02]  /*47e0*/  WARPGROUP.DEPBAR.LE gsb0, 0x0 ;  /* 0x00008000000079c5 */ /* 0x000fe40000010000 */
[----:B------:R-:W-:Y:S01]  /*47f0*/  STL.64 [R1], R24 ;  /* 0x0000001801007387 */ /* 0x000fe20000100a00 */
[----:B------:R-:W-:Y:S02]  /*4800*/  IMAD.MOV.U32 R5, RZ, RZ, R150 ;  /* 0x000000ffff057224 */ /* 0x000fe400078e0096 */
[----:B------:R-:W-:Y:S01]  /*4810*/  IMAD.MOV.U32 R4, RZ, RZ, R151 ;  /* 0x000000ffff047224 */ /* 0x000fe200078e0097 */
[----:B------:R-:W-:Y:S01]  /*4820*/  STL.64 [R1+0x8], R26 ;  /* 0x0000081a01007387 */ /* 0x000fe20000100a00 */
[----:B------:R-:W-:-:S02]  /*4830*/  IMAD.MOV.U32 R7, RZ, RZ, R148 ;  /* 0x000000ffff077224 */ /* 0x000fc400078e0094 */
[----:B------:R-:W-:Y:S01]  /*4840*/  IMAD.MOV.U32 R6, RZ, RZ, R149 ;  /* 0x000000ffff067224 */ /* 0x000fe200078e0095 */
[----:B------:R-:W-:Y:S01]  /*4850*/  STL.64 [R1+0x10], R28 ;  /* 0x0000101c01007387 */ /* 0x000fe20000100a00 */
[----:B------:R-:W-:Y:S02]  /*4860*/  IMAD.MOV.U32 R9, RZ, RZ, R146 ;  /* 0x000000ffff097224 */ /* 0x000fe400078e0092 */
[----:B------:R-:W-:Y:S01]  /*4870*/  IMAD.MOV.U32 R8, RZ, RZ, R147 ;  /* 0x000000ffff087224 */ /* 0x000fe200078e0093 */
[----:B------:R-:W-:Y:S01]  /*4880*/  STL.64 [R1+0x18], R30 ;  /* 0x0000181e01007387 */ /* 0x000fe20000100a00 */
        /* <DEDUP_REMOVED lines=65> */
[----:B------:R0:W-:Y:S01]  /*4ca0*/  STL.64 [R1+0xc8], R74 ;  /* 0x0000c84a01007387 */ /* 0x0001e20000100a00 */
[----:B------:R-:W-:-:S02]  /*4cb0*/  IMAD.MOV.U32 R211, RZ, RZ, R100 ;  /* 0x000000ffffd37224 */ /* 0x000fc400078e0064 */
[----:B------:R-:W-:Y:S01]  /*4cc0*/  IMAD.MOV.U32 R210, RZ, RZ, R101 ;  /* 0x000000ffffd27224 */ /* 0x000fe200078e0065 */
[----:B------:R-:W2:Y:S01]  /*4cd0*/  LDL.LU.64 R150, [R1+0x608] ;  /* 0x0006080001967983 */ /* 0x000ea20000300a00 */
[----:B------:R-:W-:Y:S02]  /*4ce0*/  IMAD.MOV.U32 R213, RZ, RZ, R98 ;  /* 0x000000ffffd57224 */ /* 0x000fe400078e0062 */
[----:B------:R-:W-:Y:S01]  /*4cf0*/  IMAD.MOV.U32 R212, RZ, RZ, R99 ;  /* 0x000000ffffd47224 */ /* 0x000fe200078e0063 */
[----:B------:R-:W2:Y:S01]  /*4d00*/  LDL.LU.64 R148, [R1+0x600] ;  /* 0x0006000001947983 */ /* 0x000ea20000300a00 */
[----:B------:R-:W-:Y:S02]  /*4d10*/  IMAD.MOV.U32 R215, RZ, RZ, R96 ;  /* 0x000000ffffd77224 */ /* 0x000fe400078e0060 */
[----:B------:R-:W-:Y:S01]  /*4d20*/  IMAD.MOV.U32 R214, RZ, RZ, R97 ;  /* 0x000000ffffd67224 */ /* 0x000fe200078e0061 */
[----:B------:R-:W2:Y:S01]  /*4d30*/  LDL.LU.64 R146, [R1+0x5f8] ;  /* 0x0005f80001927983 */ /* 0x000ea20000300a00 */
        /* <DEDUP_REMOVED lines=81> */
[----:B------:R-:W-:-:S05]  /*5250*/  IMAD.SHL.U32 R0, R166, 0x10, RZ ;  /* 0x00000010a6007824 */ /* 0x000fca00078e00ff */
[----:B------:R-:W-:-:S04]  /*5260*/  LOP3.LUT R0, R0, 0xf0f0f0f0, RZ, 0xc0, !PT ;  /* 0xf0f0f0f000007812 */ /* 0x000fc800078ec0ff */
[----:B------:R-:W-:Y:S02]  /*5270*/  PRMT R3, R0, 0xba98, R0 ;  /* 0x0000ba9800037816 */ /* 0x000fe40000000000 */
[----:B------:R-:W-:Y:S02]  /*5280*/  LOP3.LUT R153, R166, 0xf0f0f0f0, RZ, 0xc0, !PT ;  /* 0xf0f0f0f0a6997812 */ /* 0x000fe400078ec0ff */
        /* <DEDUP_REMOVED lines=19> */
[----:B------:R-:W-:Y:S01]  /*53c0*/  IGMMA.64x256x32.S8.S8 R24, R152, gdesc[UR4], R24, gsb0 ;  /* 0x0660000498187df1 */ /* 0x000fe20008041018 */
[----:B------:R-:W-:-:S04]  /*53d0*/  IMAD.IADD R2, R174, 0x1, R23 ;  /* 0x00000001ae027824 */ /* 0x000fc800078e0217 */
[----:B------:R-:W-:Y:S01]  /*53e0*/  IMAD.WIDE R2, R2, 0x4, RZ ;  /* 0x0000000402027825 */ /* 0x000fe200078e02ff */
[----:B------:R-:W-:Y:S02]  /*53f0*/  WARPGROUP.DEPBAR.LE gsb0, 0x0 ;  /* 0x00008000000079c5 */ /* 0x000fe40000010000 */
        /* <DEDUP_REMOVED lines=116> */
[----:B------:R-:W-:-:S04]  /*5b40*/  SHF.R.U64 R0, R2, 0x3, R3 ;  /* 0x0000000302007819 */ /* 0x000fc80000001203 */
[----:B------:R-:W-:-:S05]  /*5b50*/  IADD3 R0, R167, UR48, R0 ;  /* 0x00000030a7007c10 */ /* 0x000fca000fffe000 */
[----:B------:R-:W-:Y:S04]  /*5b60*/  LDS.U16 R3, [R0+0x200] ;  /* 0x0002000000037984 */ /* 0x000fe80000000400 */
[----:B------:R-:W0:Y:S01]  /*5b70*/  LDS.U16 R2, [R0] ;  /* 0x0000000000027984 */ /* 0x000e220000000400 */
[----:B------:R-:W-:Y:S01]  /*5b80*/  IMAD.MOV.U32 R151, RZ, RZ, R4 ;  /* 0x000000ffff977224 */ /* 0x000fe200078e0004 */
[----:B0-----:R-:W-:-:S05]  /*5b90*/  PRMT R2, R2, 0x5410, R3 ;  /* 0x0000541002027816 */ /* 0x001fca0000000003 */
        /* <DEDUP_REMOVED lines=8> */
[----:B------:R-:W-:Y:S02]  /*5c20*/  LEA.HI R2, R3, R2, RZ, 0x1c ;  /* 0x0000000203027211 */ /* 0x000fe400078fe0ff */
[----:B------:R-:W-:Y:S02]  /*5c30*/  LDS.U16 R3, [R0+0x208] ;  /* 0x0002080000037984 */ /* 0x000fe40000000400 */
[C-C-:B------:R-:W-:Y:S02]  /*5c40*/  PRMT R152, R2.reuse, 0x5140, R153.reuse ;  /* 0x0000514002987816 */ /* 0x140fe40000000099 */
[----:B------:R-:W-:Y:S02]  /*5c50*/  PRMT R153, R2, 0x7362, R153 ;  /* 0x0000736202997816 */ /* 0x000fe40000000099 */
[----:B------:R-:W0:Y:S01]  /*5c60*/  LDS.U16 R2, [R0+0x8] ;  /* 0x0000080000027984 */ /* 0x000e220000000400 */
[----:B------:R-:W-:Y:S02]  /*5c70*/  IMAD.MOV.U32 R76, RZ, RZ, R235 ;  /* 0x000000ffff4c7224 */ /* 0x000fe400078e00eb */
[----:B------:R-:W-:-:S02]  /*5c80*/  IMAD.MOV.U32 R77, RZ, RZ, R234 ;  /* 0x000000ffff4d7224 */ /* 0x000fc400078e00ea */
[----:B------:R-:W-:Y:S02]  /*5c90*/  IMAD.MOV.U32 R78, RZ, RZ, R233 ;  /* 0x000000ffff4e7224 */ /* 0x000fe400078e00e9 */
[----:B------:R-:W-:Y:S02]  /*5ca0*/  IMAD.MOV.U32 R79, RZ, RZ, R232 ;  /* 0x000000ffff4f7224 */ /* 0x000fe400078e00e8 */
[----:B------:R-:W-:Y:S02]  /*5cb0*/  IMAD.MOV.U32 R80, RZ, RZ, R231 ;  /* 0x000000ffff507224 */ /* 0x000fe400078e00e7 */
[----:B------:R-:W-:Y:S02]  /*5cc0*/  IMAD.MOV.U32 R81, RZ, RZ, R230 ;  /* 0x000000ffff517224 */ /* 0x000fe400078e00e6 */
[----:B------:R-:W-:Y:S02]  /*5cd0*/  IMAD.MOV.U32 R82, RZ, RZ, R229 ;  /* 0x000000ffff527224 */ /* 0x000fe400078e00e5 */
        /* <DEDUP_REMOVED lines=10> */
[----:B------:R-:W-:Y:S01]  /*5d80*/  LEA.HI R2, R3, R2, RZ, 0x1c ;  /* 0x0000000203027211 */ /* 0x000fe200078fe0ff */
[----:B------:R-:W-:Y:S02]  /*5d90*/  IMAD.MOV.U32 R84, RZ, RZ, R227 ;  /* 0x000000ffff547224 */ /* 0x000fe400078e00e3 */
[----:B------:R-:W-:Y:S01]  /*5da0*/  IMAD.MOV.U32 R85, RZ, RZ, R226 ;  /* 0x000000ffff557224 */ /* 0x000fe200078e00e2 */
[----:B------:R-:W-:Y:S01]  /*5db0*/  PRMT R154, R2, 0x5140, R155 ;  /* 0x00005140029a7816 */ /* 0x000fe2000000009b */
[----:B------:R-:W-:Y:S02]  /*5dc0*/  IMAD.MOV.U32 R86, RZ, RZ, R225 ;  /* 0x000000ffff567224 */ /* 0x000fe400078e00e1 */
[----:B------:R-:W-:Y:S02]  /*5dd0*/  IMAD.MOV.U32 R87, RZ, RZ, R224 ;  /* 0x000000ffff577224 */ /* 0x000fe400078e00e0 */
[----:B------:R-:W-:Y:S02]  /*5de0*/  IMAD.MOV.U32 R88, RZ, RZ, R223 ;  /* 0x000000ffff587224 */ /* 0x000fe400078e00df */
[----:B------:R-:W-:-:S02]  /*5df0*/  IMAD.MOV.U32 R89, RZ, RZ, R222 ;  /* 0x000000ffff597224 */ /* 0x000fc400078e00de */
[----:B------:R-:W-:Y:S02]  /*5e00*/  IMAD.MOV.U32 R90, RZ, RZ, R221 ;  /* 0x000000ffff5a7224 */ /* 0x000fe400078e00dd */
[----:B------:R-:W-:Y:S02]  /*5e10*/  IMAD.MOV.U32 R91, RZ, RZ, R220 ;  /* 0x000000ffff5b7224 */ /* 0x000fe400078e00dc */
        /* <DEDUP_REMOVED lines=58> */
[----:B------:R-:W-:Y:S01]  /*61c0*/  IMAD.MOV.U32 R150, RZ, RZ, R5 ;  /* 0x000000ffff967224 */ /* 0x000fe200078e0005 */
[----:B------:R-:W-:Y:S01]  /*61d0*/  PRMT R155, R2, 0x7362, R155 ;  /* 0x00007362029b7816 */ /* 0x000fe2000000009b */
[----:B------:R-:W-:Y:S01]  /*61e0*/  UIADD3 UR4, UR36, 0x6, URZ ;  /* 0x0000000624047890 */ /* 0x000fe2000fffe03f */
[----:B------:R-:W-:-:S06]  /*61f0*/  UMOV UR7, 0x40000040 ;  /* 0x4000004000077882 */ /* 0x000fcc0000000000 */
[----:B------:R-:W-:Y:S01]  /*6200*/  UMOV UR6, UR4 ;  /* 0x0000000400067c82 */ /* 0x000fe20008000000 */
        /* <DEDUP_REMOVED lines=67> */
[----:B------:R-:W-:Y:S04]  /*6640*/  LDS.U16 R3, [R0+0x2200] ;  /* 0x0022000000037984 */ /* 0x000fe80000000400 */
[----:B------:R-:W1:Y:S04]  /*6650*/  LDS.U16 R2, [R0+0x2000] ;  /* 0x0020000000027984 */ /* 0x000e680000000400 */
        /* <DEDUP_REMOVED lines=64> */
[----:B------:R-:W-:Y:S04]  /*6a60*/  LDS.U16 R5, [R0+0x2208] ;  /* 0x0022080000057984 */ /* 0x000fe80000000400 */
[----:B------:R0:W3:Y:S01]  /*6a70*/  LDS.U16 R4, [R0+0x2008] ;  /* 0x0020080000047984 */ /* 0x0000e20000000400 */
[----:B-1----:R-:W-:-:S05]  /*6a80*/  PRMT R3, R2, 0x5410, R3 ;  /* 0x0000541002037816 */ /* 0x002fca0000000003 */
[C---:B------:R-:W-:Y:S01]  /*6a90*/  IMAD.SHL.U32 R2, R3.reuse, 0x10, RZ ;  /* 0x0000001003027824 */ /* 0x040fe200078e00ff */
[----:B------:R-:W-:-:S04]  /*6aa0*/  LOP3.LUT R3, R3, 0xf0f0f0f0, RZ, 0xc0, !PT ;  /* 0xf0f0f0f003037812 */ /* 0x000fc800078ec0ff */
[----:B------:R-:W-:-:S04]  /*6ab0*/  LOP3.LUT R2, R2, 0xf0f0f0f0, RZ, 0xc0, !PT ;  /* 0xf0f0f0f002027812 */ /* 0x000fc800078ec0ff */
[----:B0-----:R-:W-:Y:S02]  /*6ac0*/  PRMT R0, R2, 0xba98, R2 ;  /* 0x0000ba9802007816 */ /* 0x001fe40000000002 */
[----:B------:R-:W-:Y:S02]  /*6ad0*/  PRMT R153, R3, 0xba98, R3 ;  /* 0x0000ba9803997816 */ /* 0x000fe40000000003 */
[----:B------:R-:W-:Y:S02]  /*6ae0*/  LOP3.LUT R0, R0, 0xf0f0f0f0, RZ, 0xc0, !PT ;  /* 0xf0f0f0f000007812 */ /* 0x000fe400078ec0ff */
[----:B------:R-:W-:Y:S02]  /*6af0*/  LOP3.LUT R153, R153, 0xf0f0f0f0, RZ, 0xc0, !PT ;  /* 0xf0f0f0f099997812 */ /* 0x000fe400078ec0ff */
[----:B------:R-:W-:Y:S02]  /*6b00*/  LEA.HI R0, R2, R0, RZ, 0x1c ;  /* 0x0000000002007211 */ /* 0x000fe400078fe0ff */
[----:B------:R-:W-:-:S02]  /*6b10*/  LEA.HI R153, R3, R153, RZ, 0x1c ;  /* 0x0000009903997211 */ /* 0x000fc400078fe0ff */
[----:B---3--:R-:W-:-:S05]  /*6b20*/  PRMT R4, R4, 0x5410, R5 ;  /* 0x0000541004047816 */ /* 0x008fca0000000005 */
[C---:B------:R-:W-:Y:S01]  /*6b30*/  IMAD.SHL.U32 R2, R4.reuse, 0x10, RZ ;  /* 0x0000001004027824 */ /* 0x040fe200078e00ff */
[----:B------:R-:W-:Y:S02]  /*6b40*/  LOP3.LUT R3, R4, 0xf0f0f0f0, RZ, 0xc0, !PT ;  /* 0xf0f0f0f004037812 */ /* 0x000fe400078ec0ff */
[--C-:B------:R-:W-:Y:S02]  /*6b50*/  PRMT R152, R0, 0x5140, R153.reuse ;  /* 0x0000514000987816 */ /* 0x100fe40000000099 */
[----:B------:R-:W-:Y:S02]  /*6b60*/  LOP3.LUT R2, R2, 0xf0f0f0f0, RZ, 0xc0, !PT ;  /* 0xf0f0f0f002027812 */ /* 0x000fe400078ec0ff */
[----:B------:R-:W-:Y:S02]  /*6b70*/  PRMT R153, R0, 0x7362, R153 ;  /* 0x0000736200997816 */ /* 0x000fe40000000099 */
[----:B------:R-:W-:Y:S02]  /*6b80*/  PRMT R0, R2, 0xba98, R2 ;  /* 0x0000ba9802007816 */ /* 0x000fe40000000002 */
[----:B------:R-:W-:-:S02]  /*6b90*/  PRMT R155, R3, 0xba98, R3 ;  /* 0x0000ba98039b7816 */ /* 0x000fc40000000003 */
[----:B------:R-:W-:Y:S02]  /*6ba0*/  LOP3.LUT R0, R0, 0xf0f0f0f0, RZ, 0xc0, !PT ;  /* 0xf0f0f0f000007812 */ /* 0x000fe400078ec0ff */
[----:B------:R-:W-:Y:S02]  /*6bb0*/  LOP3.LUT R155, R155, 0xf0f0f0f0, RZ, 0xc0, !PT ;  /* 0xf0f0f0f09b9b7812 */ /* 0x000fe400078ec0ff */
[----:B------:R-:W-:Y:S02]  /*6bc0*/  LEA.HI R0, R2, R0, RZ, 0x1c ;  /* 0x0000000002007211 */ /* 0x000fe400078fe0ff */
[----:B------:R-:W-:-:S04]  /*6bd0*/  LEA.HI R155, R3, R155, RZ, 0x1c ;  /* 0x0000009b039b7211 */ /* 0x000fc800078fe0ff */
[C-C-:B------:R-:W-:Y:S02]  /*6be0*/  PRMT R154, R0.reuse, 0x5140, R155.reuse ;  /* 0x00005140009a7816 */ /* 0x140fe4000000009b */
[----:B------:R-:W-:Y:S02]  /*6bf0*/  PRMT R155, R0, 0x7362, R155 ;  /* 0x00007362009b7816 */ /* 0x000fe4000000009b */
[----:B------:R-:W0:Y:S02]  /*6c00*/  LDC R0, c[0x0][0x28c] ;  /* 0x0000a300ff007b82 */ /* 0x000e240000000800 */
[----:B0-----:R-:W-:Y:S01]  /*6c10*/  ISETP.GE.AND P0, PT, R0, 0x81, PT ;  /* 0x000000810000780c */ /* 0x001fe20003f06270 */
[----:B--2---:R-:W-:-:S06]  /*6c20*/  WARPGROUP.ARRIVE ;  /* 0x00000000000079c5 */ /* 0x004fcc0000000000 */
[----:B------:R-:W-:Y:S03]  /*6c30*/  IGMMA.64x256x32.S8.S8 R24, R152, gdesc[UR4], R24, gsb0 ;  /* 0x0660000498187df1 */ /* 0x000fe60008041018 */
[----:B------:R-:W-:-:S03]  /*6c40*/  WARPGROUP.DEPBAR.LE gsb0, 0x0 ;  /* 0x00008000000079c5 */ /* 0x000fc60000010000 */
[----:B------:R-:W-:Y:S05]  /*6c50*/  @!P0 BRA `(.L_x_28) ;  /* 0x0000000800288947 */ /* 0x000fea0003800000 */
[----:B------:R-:W-:-:S13]  /*6c60*/  ISETP.NE.AND P6, PT, R176, 0x3, PT ;  /* 0x00000003b000780c */ /* 0x000fda0003fc5270 */
[----:B------:R-:W-:Y:S05]  /*6c70*/  @!P6 BRA `(.L_x_29) ;  /* 0x000000000004e947 */ /* 0x000fea0003800000 */
[----:B------:R-:W-:Y:S01]  /*6c80*/  BPT.TRAP 0x1 ;  /* 0x000000040000795c */ /* 0x000fe20000300000 */
.L_x_29:
[----:B------:R-:W-:-:S13]  /*6c90*/  LOP3.LUT P0, RZ, R168, 0x2, RZ, 0xc0, !PT ;  /* 0x00000002a8ff7812 */ /* 0x000fda000780c0ff */
[----:B------:R-:W-:Y:S05]  /*6ca0*/  @P0 BRA `(.L_x_30) ;  /* 0x0000000000280947 */ /* 0x000fea0003800000 */
[----:B------:R-:W-:-:S04]  /*6cb0*/  UIADD3 UR4, UR41, 0x1, URZ ;  /* 0x0000000129047890 */ /* 0x000fc8000fffe03f */
[----:B------:R-:W-:-:S04]  /*6cc0*/  UISETP.NE.AND UP0, UPT, UR4, 0x4, UPT ;  /* 0x000000040400788c */ /* 0x000fc8000bf05270 */
[----:B------:R-:W-:Y:S02]  /*6cd0*/  USEL UR5, URZ, 0x1, UP0 ;  /* 0x000000013f057887 */ /* 0x000fe40008000000 */
[----:B------:R-:W-:Y:S02]  /*6ce0*/  USEL UR4, UR4, URZ, UP0 ;  /* 0x0000003f04047287 */ /* 0x000fe40008000000 */
[----:B------:R-:W-:Y:S02]  /*6cf0*/  ULOP3.LUT UR5, UR40, UR5, URZ, 0x3c, !UPT ;  /* 0x0000000528057292 */ /* 0x000fe4000f8e3c3f */
[----:B------:R-:W-:-:S04]  /*6d00*/  ULEA UR4, UR4, UR48, 0x3 ;  /* 0x0000003004047291 */ /* 0x000fc8000f8e183f */
[----:B------:R-:W-:-:S05]  /*6d10*/  IMAD.U32 R0, RZ, RZ, UR5 ;  /* 0x00000005ff007e24 */ /* 0x000fca000f8e00ff */
[----:B------:R-:W-:-:S04]  /*6d20*/  SHF.L.U32 R0, R0, 0x1f, RZ ;  /* 0x0000001f00007819 */ /* 0x000fc800000006ff */
[----:B------:R-:W0:Y:S02]  /*6d30*/  SYNCS.PHASECHK.TRANS64.TRYWAIT P0, [UR4], R0 ;  /* 0x00000000ff0075a7 */ /* 0x000e240008000144 */
[----:B0-----:R-:W-:Y:S05]  /*6d40*/  @!P0 BRA `(.L_x_31) ;  /* 0x000001c4006c8947 */ /* 0x001fea0003800000 */
.L_x_30:
[----:B------:R-:W-:Y:S01]  /*6d50*/  UIADD3 UR4, UR41, 0x1, URZ ;  /* 0x0000000129047890 */ /* 0x000fe2000fffe03f */
[----:B------:R-:W-:Y:S03]  /*6d60*/  BSSY B6, `(.L_x_32) ;  /* 0x0000018000067945 */ /* 0x000fe60003800000 */
[----:B------:R-:W-:-:S04]  /*6d70*/  UISETP.NE.AND UP0, UPT, UR4, 0x4, UPT ;  /* 0x000000040400788c */ /* 0x000fc8000bf05270 */
[----:B------:R-:W-:-:S04]  /*6d80*/  USEL UR50, UR4, URZ, UP0 ;  /* 0x0000003f04327287 */ /* 0x000fc80008000000 */
[----:B------:R-:W-:-:S04]  /*6d90*/  USHF.L.U32 UR50, UR50, 0xf, URZ ;  /* 0x0000000f32327899 */ /* 0x000fc8000800063f */
[----:B------:R-:W-:-:S06]  /*6da0*/  UIMAD.WIDE UR36, UR50, 0x4, URZ ;  /* 0x00000004322478a5 */ /* 0x000fcc000f8e023f */
[----:B------:R-:W-:-:S04]  /*6db0*/  LOP3.LUT R18, R164, UR36, RZ, 0xfc, !PT ;  /* 0x00000024a4127c12 */ /* 0x000fc8000f8efcff */
[----:B------:R-:W-:-:S13]  /*6dc0*/  LOP3.LUT P0, RZ, R18, 0x4, RZ, 0xc0, !PT ;  /* 0x0000000412ff7812 */ /* 0x000fda000780c0ff */
[----:B------:R-:W-:Y:S05]  /*6dd0*/  @!P0 BRA `(.L_x_33) ;  /* 0x0000000000408947 */ /* 0x000fea0003800000 */
[----:B------:R-:W-:Y:S01]  /*6de0*/  MOV R2, 0x0 ;  /* 0x0000000000027802 */ /* 0x000fe20000000f00 */
[----:B------:R-:W-:Y:S01]  /*6df0*/  ULDC.64 UR4, c[0x4][0x78] ;  /* 0x01001e0000047ab9 */ /* 0x000fe20000000a00 */
[----:B------:R-:W-:Y:S01]  /*6e00*/  ULDC.64 UR6, c[0x4][0x80] ;  /* 0x0100200000067ab9 */ /* 0x000fe20000000a00 */
[----:B------:R-:W-:Y:S01]  /*6e10*/  ULDC.64 UR8, c[0x4][0x10] ;  /* 0x0100040000087ab9 */ /* 0x000fe20000000a00 */
[----:B------:R-:W-:Y:S02]  /*6e20*/  IMAD.U32 R4, RZ, RZ, UR4 ;  /* 0x00000004ff047e24 */ /* 0x000fe4000f8e00ff */
[----:B0-----:R-:W0:Y:S01]  /*6e30*/  LDC.64 R2, c[0x4][R2] ;  /* 0x0100000002027b82 */ /* 0x001e220000000a00 */
        /* <DEDUP_REMOVED lines=10> */
.L_x_33:
[----:B------:R-:W-:Y:S05]  /*6ee0*/  BSYNC B6 ;  /* 0x0000000000067941 */ /* 0x000fea0003800000 */
.L_x_32:
[----:B0-----:R-:W-:Y:S01]  /*6ef0*/  IMAD.U32 R3, RZ, RZ, UR37 ;  /* 0x00000025ff037e24 */ /* 0x001fe2000f8e00ff */
[----:B------:R-:W-:Y:S01]  /*6f00*/  BSSY B6, `(.L_x_34) ;  /* 0x0000023000067945 */ /* 0x000fe20003800000 */
[----:B------:R-:W-:-:S03]  /*6f10*/  IMAD.U32 R2, RZ, RZ, UR36 ;  /* 0x00000024ff027e24 */ /* 0x000fc6000f8e00ff */
[----:B------:R-:W-:Y:S01]  /*6f20*/  SHF.R.U64 R0, R18, 0x3, R3 ;  /* 0x0000000312007819 */ /* 0x000fe20000001203 */
[----:B------:R-:W-:-:S03]  /*6f30*/  VIADD R18, R174, UR50 ;  /* 0x00000032ae127c36 */ /* 0x000fc60008000000 */
[----:B------:R-:W-:Y:S01]  /*6f40*/  IADD3 R0, R167, UR48, R0 ;  /* 0x00000030a7007c10 */ /* 0x000fe2000fffe000 */
[----:B------:R-:W-:-:S04]  /*6f50*/  IMAD.WIDE R18, R18, 0x4, R164 ;  /* 0x0000000412127825 */ /* 0x000fc800078e02a4 */
[----:B------:R-:W-:Y:S01]  /*6f60*/  LDS.U16 R2, [R0+0x200] ;  /* 0x0002000000027984 */ /* 0x000fe20000000400 */
[----:B------:R-:W-:-:S03]  /*6f70*/  LOP3.LUT P0, RZ, R18, 0x4, RZ, 0xc0, !PT ;  /* 0x0000000412ff7812 */ /* 0x000fc6000780c0ff */
        /* <DEDUP_REMOVED lines=27> */
.L_x_35:
[----:B------:R-:W-:Y:S05]  /*7130*/  BSYNC B6 ;  /* 0x0000000000067941 */ /* 0x000fea0003800000 */
.L_x_34:
[----:B------:R-:W-:Y:S01]  /*7140*/  SHF.R.U64 R0, R18, 0x3, R19 ;  /* 0x0000000312007819 */ /* 0x000fe20000001213 */
[----:B------:R-:W-:Y:S05]  /*7150*/  WARPSYNC.ALL ;  /* 0x0000000000007948 */ /* 0x000fea0003800000 */
[----:B------:R-:W-:Y:S02]  /*7160*/  IADD3 R0, R167, UR48, R0 ;  /* 0x00000030a7007c10 */ /* 0x000fe4000fffe000 */
[----:B------:R-:W-:-:S03]  /*7170*/  PRMT R2, R155, 0x5410, R154 ;  /* 0x000054109b027816 */ /* 0x000fc6000000009a */
[----:B------:R-:W-:Y:S04]  /*7180*/  LDS.U16 R3, [R0+0x200] ;  /* 0x0002000000037984 */ /* 0x000fe80000000400 */
[----:B------:R-:W0:Y:S04]  /*7190*/  LDS.U16 R169, [R0] ;  /* 0x0000000000a97984 */ /* 0x000e280000000400 */
[----:B------:R-:W-:Y:S04]  /*71a0*/  LDS.U16 R4, [R0+0x208] ;  /* 0x0002080000047984 */ /* 0x000fe80000000400 */
[----:B------:R-:W1:Y:S04]  /*71b0*/  LDS.U16 R170, [R0+0x8] ;  /* 0x0000080000aa7984 */ /* 0x000e680000000400 */
[----:B------:R-:W-:Y:S04]  /*71c0*/  LDS.U16 R172, [R0+0x2000] ;  /* 0x0020000000ac7984 */ /* 0x000fe80000000400 */
[----:B------:R-:W-:Y:S01]  /*71d0*/  LDS.U16 R171, [R0+0x2008] ;  /* 0x0020080000ab7984 */ /* 0x000fe20000000400 */
[----:B0-----:R-:W-:-:S03]  /*71e0*/  PRMT R169, R169, 0x5410, R3 ;  /* 0x00005410a9a97816 */ /* 0x001fc60000000003 */
[----:B------:R-:W0:Y:S01]  /*71f0*/  LDS.U16 R3, [R0+0x2200] ;  /* 0x0022000000037984 */ /* 0x000e220000000400 */
[----:B-1----:R-:W-:-:S03]  /*7200*/  PRMT R170, R170, 0x5410, R4 ;  /* 0x00005410aaaa7816 */ /* 0x002fc60000000004 */
[----:B------:R1:W2:Y:S02]  /*7210*/  LDS.U16 R4, [R0+0x2208] ;  /* 0x0022080000047984 */ /* 0x0002a40000000400 */
[C---:B-1----:R-:W-:Y:S01]  /*7220*/  IMAD.SHL.U32 R0, R23.reuse, 0x10, RZ ;  /* 0x0000001017007824 */ /* 0x042fe200078e00ff */
[----:B------:R-:W-:-:S04]  /*7230*/  LOP3.LUT R23, R23, 0xf0f0f0f0, RZ, 0xc0, !PT ;  /* 0xf0f0f0f017177812 */ /* 0x000fc800078ec0ff */
[----:B------:R-:W-:Y:S02]  /*7240*/  LOP3.LUT R0, R0, 0xf0f0f0f0, RZ, 0xc0, !PT ;  /* 0xf0f0f0f000007812 */ /* 0x000fe400078ec0ff */
[----:B------:R-:W-:-:S04]  /*7250*/  PRMT R161, R23, 0xba98, R23 ;  /* 0x0000ba9817a17816 */ /* 0x000fc80000000017 */
[----:B------:R-:W-:-:S04]  /*7260*/  LOP3.LUT R161, R161, 0xf0f0f0f0, RZ, 0xc0, !PT ;  /* 0xf0f0f0f0a1a17812 */ /* 0x000fc800078ec0ff */
[----:B------:R-:W-:Y:S02]  /*7270*/  LEA.HI R161, R23, R161, RZ, 0x1c ;  /* 0x000000a117a17211 */ /* 0x000fe400078fe0ff */
[----:B0-----:R-:W-:Y:S02]  /*7280*/  PRMT R172, R172, 0x5410, R3 ;  /* 0x00005410acac7816 */ /* 0x001fe40000000003 */
[----:B------:R-:W-:-:S04]  /*7290*/  PRMT R3, R0, 0xba98, R0 ;  /* 0x0000ba9800037816 */ /* 0x000fc80000000000 */
[----:B------:R-:W-:Y:S02]  /*72a0*/  LOP3.LUT R3, R3, 0xf0f0f0f0, RZ, 0xc0, !PT ;  /* 0xf0f0f0f003037812 */ /* 0x000fe400078ec0ff */
[----:B--2---:R-:W-:Y:S02]  /*72b0*/  PRMT R171, R171, 0x5410, R4 ;  /* 0x00005410abab7816 */ /* 0x004fe40000000004 */
        /* <DEDUP_REMOVED lines=35> */
[----:B------:R-:W-:-:S07]  /*74f0*/  PRMT R159, R159, 0x7362, R0 ;  /* 0x000073629f9f7816 */ /* 0x000fce0000000000 */
.L_x_28:
[----:B------:R-:W-:-:S06]  /*7500*/  UISETP.NE.AND UP0, UPT, UR44, 0x1, UPT ;  /* 0x000000012c00788c */ /* 0x000fcc000bf05270 */
[----:B------:R-:W-:-:S13]  /*7510*/  PLOP3.LUT P0, PT, PT, PT, UP0, 0x80, 0x0 ;  /* 0x000000000000781c */ /* 0x000fda0003f0f008 */
[----:B------:R-:W-:Y:S05]  /*7520*/  @!P0 BRA `(.L_x_36) ;  /* 0x000000c000488947 */ /* 0x000fea0003800000 */
[----:B------:R-:W-:Y:S02]  /*7530*/  ULDC UR4, c[0x0][0x28c] ;  /* 0x0000a30000047ab9 */ /* 0x000fe40000000800 */
[----:B------:R-:W-:-:S06]  /*7540*/  UISETP.GT.AND UP0, UPT, UR4, 0x100, UPT ;  /* 0x000001000400788c */ /* 0x000fcc000bf04270 */
[----:B------:R-:W-:-:S05]  /*7550*/  PLOP3.LUT P0, PT, PT, PT, UP0, 0x80, 0x0 ;  /* 0x000000000000781c */ /* 0x000fca0003f0f008 */
[----:B------:R-:W-:Y:S02]  /*7560*/  @!UP0 UIADD3 UR4, UR41, 0x1, URZ ;  /* 0x0000000129048890 */ /* 0x000fe4000fffe03f */
[----:B------:R-:W-:Y:S02]  /*7570*/  @!UP0 UMOV UR36, UR41 ;  /* 0x0000002900248c82 */ /* 0x000fe40008000000 */
[----:B------:R-:W-:-:S04]  /*7580*/  @!UP0 UISETP.NE.AND UP1, UPT, UR4, 0x4, UPT ;  /* 0x000000040400888c */ /* 0x000fc8000bf25270 */
[----:B------:R-:W-:-:S04]  /*7590*/  @!UP0 USEL UR4, UR4, URZ, UP1 ;  /* 0x0000003f04048287 */ /* 0x000fc80008800000 */
[----:B------:R-:W-:Y:S02]  /*75a0*/  @!UP0 USHF.L.U32 UR5, UR4, 0xf, URZ ;  /* 0x0000000f04058899 */ /* 0x000fe4000800063f */
[----:B------:R-:W-:-:S04]  /*75b0*/  @!P0 IMAD.U32 R166, RZ, RZ, UR4 ;  /* 0x00000004ffa68e24 */ /* 0x000fc8000f8e00ff */
[----:B------:R-:W-:Y:S01]  /*75c0*/  @!P0 IMAD.U32 R153, RZ, RZ, UR5 ;  /* 0x00000005ff998e24 */ /* 0x000fe2000f8e00ff */
[----:B------:R-:W-:Y:S06]  /*75d0*/  @!P0 BRA `(.L_x_37) ;  /* 0x00000064004c8947 */ /* 0x000fec0003800000 */
[----:B------:R-:W-:Y:S02]  /*75e0*/  UIADD3 UR4, UR41, 0x1, URZ ;  /* 0x0000000129047890 */ /* 0x000fe4000fffe03f */
[----:B------:R-:W-:Y:S02]  /*75f0*/  UIADD3 UR6, UR44, -0x1, URZ ;  /* 0xffffffff2c067890 */ /* 0x000fe4000fffe03f */
[----:B------:R-:W-:Y:S01]  /*7600*/  UISETP.NE.AND UP0, UPT, UR4, 0x4, UPT ;  /* 0x000000040400788c */ /* 0x000fe2000bf05270 */
[----:B------:R-:W-:-:S03]  /*7610*/  UMOV UR36, UR41 ;  /* 0x0000002900247c82 */ /* 0x000fc60008000000 */
[----:B------:R-:W-:Y:S01]  /*7620*/  USEL UR5, URZ, 0x1, UP0 ;  /* 0x000000013f057887 */ /* 0x000fe20008000000 */
[----:B------:R-:W-:Y:S01]  /*7630*/  IMAD.U32 R173, RZ, RZ, UR6 ;  /* 0x00000006ffad7e24 */ /* 0x000fe2000f8e00ff */
[----:B------:R-:W-:Y:S02]  /*7640*/  USEL UR4, UR4, URZ, UP0 ;  /* 0x0000003f04047287 */ /* 0x000fe40008000000 */
[----:B------:R-:W-:-:S04]  /*7650*/  ULOP3.LUT UR5, UR40, UR5, URZ, 0x3c, !UPT ;  /* 0x0000000528057292 */ /* 0x000fc8000f8e3c3f */
[----:B------:R-:W-:Y:S02]  /*7660*/  IMAD.U32 R23, RZ, RZ, UR4 ;  /* 0x00000004ff177e24 */ /* 0x000fe4000f8e00ff */
[----:B------:R-:W-:-:S07]  /*7670*/  IMAD.U32 R168, RZ, RZ, UR5 ;  /* 0x00000005ffa87e24 */ /* 0x000fce000f8e00ff */
.L_x_53:
        /* <DEDUP_REMOVED lines=126> */
[----:B------:R-:W-:Y:S01]  /*7e60*/  IMAD.MOV.U32 R19, RZ, RZ, 0x40000040 ;  /* 0x40000040ff137424 */ /* 0x000fe200078e00ff */
[----:B------:R-:W-:Y:S01]  /*7e70*/  LEA R18, R23, UR49, 0xb ;  /* 0x0000003117127c11 */ /* 0x000fe2000f8e58ff */
[----:B------:R-:W-:Y:S05]  /*7e80*/  YIELD ;  /* 0x0000000000007946 */ /* 0x000fea0003800000 */
[----:B------:R-:W-:Y:S05]  /*7e90*/  WARPSYNC.ALL ;  /* 0x0000000000007948 */ /* 0x000fea0003800000 */
[----:B------:R-:W-:-:S02]  /*7ea0*/  R2UR UR6, R18 ;  /* 0x00000000120672ca */ /* 0x000fc400000e0000 */
[----:B------:R-:W-:Y:S01]  /*7eb0*/  R2UR UR7, R19 ;  /* 0x00000000130772ca */ /* 0x000fe200000e0000 */
[----:B--2---:R-:W-:-:S12]  /*7ec0*/  WARPGROUP.ARRIVE ;  /* 0x00000000000079c5 */ /* 0x004fd80000000000 */
        /* <DEDUP_REMOVED lines=128> */
[----:B------:R-:W-:Y:S01]  /*86d0*/  R2UR UR6, R18 ;  /* 0x00000000120672ca */ /* 0x000fe200000e0000 */
[----:B------:R-:W-:Y:S01]  /*86e0*/  VIADD R166, R23, 0x1 ;  /* 0x0000000117a67836 */ /* 0x000fe20000000000 */
[----:B------:R-:W-:-:S02]  /*86f0*/  R2UR UR7, R19 ;  /* 0x00000000130772ca */ /* 0x000fc400000e0000 */
[----:B------:R-:W-:Y:S02]  /*8700*/  ISETP.NE.AND P1, PT, R176, 0x3, PT ;  /* 0x00000003b000780c */ /* 0x000fe40003f25270 */
[----:B------:R-:W-:-:S04]  /*8710*/  ISETP.NE.AND P0, PT, R166, 0x4, PT ;  /* 0x00000004a600780c */ /* 0x000fc80003f05270 */
[----:B------:R-:W-:Y:S02]  /*8720*/  SEL R0, RZ, 0x1, P0 ;  /* 0x00000001ff007807 */ /* 0x000fe40000000000 */
[----:B------:R-:W-:Y:S02]  /*8730*/  SEL R166, R166, RZ, P0 ;  /* 0x000000ffa6a67207 */ /* 0x000fe40000000000 */
[----:B------:R-:W-:Y:S01]  /*8740*/  LOP3.LUT R168, R168, R0, RZ, 0x3c, !PT ;  /* 0x00000000a8a87212 */ /* 0x000fe200078e3cff */
[----:B--2---:R-:W-:-:S06]  /*8750*/  WARPGROUP.ARRIVE ;  /* 0x00000000000079c5 */ /* 0x004fcc0000000000 */
[----:B------:R-:W-:Y:S03]  /*8760*/  IGMMA.64x256x32.S8.S8 R24, R156, gdesc[UR4], R24, gsb0 ;  /* 0x066000049c187df1 */ /* 0x000fe60008041018 */
[----:B------:R-:W-:Y:S02]  /*8770*/  WARPGROUP.DEPBAR.LE gsb0, 0x0 ;  /* 0x00008000000079c5 */ /* 0x000fe40000010000 */
[----:B------:R-:W-:Y:S05]  /*8780*/  @!P1 BRA `(.L_x_38) ;  /* 0x0000000000049947 */ /* 0x000fea0003800000 */
[----:B------:R-:W-:Y:S01]  /*8790*/  BPT.TRAP 0x1 ;  /* 0x000000040000795c */ /* 0x000fe20000300000 */
.L_x_38:
[----:B------:R-:W2:Y:S01]  /*87a0*/  LDL.LU R159, [R1+0x200] ;  /* 0x00020000019f7983 */ /* 0x000ea20000300800 */
[----:B------:R-:W-:Y:S01]  /*87b0*/  LEA R2, R166, UR48, 0x3 ;  /* 0x00000030a6027c11 */ /* 0x000fe2000f8e18ff */
[----:B------:R-:W-:Y:S01]  /*87c0*/  IMAD R156, R23, 0x8000, R175 ;  /* 0x00008000179c7824 */ /* 0x000fe200078e02af */
[----:B------:R-:W-:Y:S01]  /*87d0*/  SHF.L.U32 R0, R168, 0x1f, RZ ;  /* 0x0000001fa8007819 */ /* 0x000fe200000006ff */
[----:B------:R-:W-:Y:S02]  /*87e0*/  BSSY B6, `(.L_x_39) ;  /* 0x0000018000067945 */ /* 0x000fe40003800000 */
[----:B------:R-:W-:Y:S01]  /*87f0*/  IMAD.WIDE R152, R156, 0x4, R164 ;  /* 0x000000049c987825 */ /* 0x000fe200078e02a4 */
[----:B------:R-:W0:Y:S01]  /*8800*/  SYNCS.PHASECHK.TRANS64.TRYWAIT P0, [R2+URZ], R0 ;  /* 0x00000000020075a7 */ /* 0x000e22000800017f */
[----:B--2---:R-:W-:-:S04]  /*8810*/  LOP3.LUT R159, R159, 0xfffffffd, RZ, 0xc0, !PT ;  /* 0xfffffffd9f9f7812 */ /* 0x004fc800078ec0ff */
[----:B0-----:R-:W-:Y:S02]  /*8820*/  @P0 LOP3.LUT R159, R159, 0x2, RZ, 0xfc, !PT ;  /* 0x000000029f9f0812 */ /* 0x001fe400078efcff */
[----:B------:R-:W-:-:S03]  /*8830*/  LOP3.LUT P0, RZ, R152, 0x4, RZ, 0xc0, !PT ;  /* 0x0000000498ff7812 */ /* 0x000fc6000780c0ff */
[----:B------:R0:W-:Y:S10]  /*8840*/  STL [R1+0x200], R159 ;  /* 0x0002009f01007387 */ /* 0x0001f40000100800 */
[----:B0-----:R-:W-:Y:S05]  /*8850*/  @!P0 BRA `(.L_x_40) ;  /* 0x0000000000408947 */ /* 0x001fea0003800000 */
        /* <DEDUP_REMOVED lines=16> */
.L_x_40:
[----:B------:R-:W-:Y:S05]  /*8960*/  BSYNC B6 ;  /* 0x0000000000067941 */ /* 0x000fea0003800000 */
.L_x_39:
        /* <DEDUP_REMOVED lines=193> */
[----:B------:R-:W-:Y:S01]  /*9580*/  SHF.R.U64 R4, R152, 0x3, R153 ;  /* 0x0000000398047819 */ /* 0x000fe20000001299 */
[----:B------:R-:W-:Y:S01]  /*9590*/  IMAD.MOV.U32 R3, RZ, RZ, 0x40000040 ;  /* 0x40000040ff037424 */ /* 0x000fe200078e00ff */
[----:B------:R-:W-:Y:S01]  /*95a0*/  LOP3.LUT R153, R169, 0xf0f0f0f0, RZ, 0xc0, !PT ;  /* 0xf0f0f0f0a9997812 */ /* 0x000fe200078ec0ff */
[----:B------:R-:W-:Y:S05]  /*95b0*/  WARPSYNC.ALL ;  /* 0x0000000000007948 */ /* 0x000fea0003800000 */
[----:B------:R-:W-:-:S02]  /*95c0*/  LOP3.LUT R0, R0, 0xf0f0f0f0, RZ, 0xc0, !PT ;  /* 0xf0f0f0f000007812 */ /* 0x000fc400078ec0ff */
[----:B------:R-:W-:Y:S02]  /*95d0*/  LOP3.LUT R155, R170, 0xf0f0f0f0, RZ, 0xc0, !PT ;  /* 0xf0f0f0f0aa9b7812 */ /* 0x000fe400078ec0ff */
[----:B------:R-:W-:Y:S02]  /*95e0*/  PRMT R2, R0, 0xba98, R0 ;  /* 0x0000ba9800027816 */ /* 0x000fe40000000000 */
[----:B------:R-:W-:Y:S02]  /*95f0*/  R2UR UR7, R3 ;  /* 0x00000000030772ca */ /* 0x000fe400000e0000 */
        /* <DEDUP_REMOVED lines=14> */
[----:B------:R-:W-:Y:S01]  /*96e0*/  LEA.HI R155, R155, R2, RZ, 0x1c ;  /* 0x000000029b9b7211 */ /* 0x000fe200078fe0ff */
[----:B------:R-:W-:-:S03]  /*96f0*/  VIADD R2, R18, 0x2 ;  /* 0x0000000212027836 */ /* 0x000fc60000000000 */
[--C-:B------:R-:W-:Y:S02]  /*9700*/  PRMT R154, R0, 0x5140, R155.reuse ;  /* 0x00005140009a7816 */ /* 0x100fe4000000009b */
[----:B------:R-:W-:Y:S02]  /*9710*/  R2UR UR6, R2 ;  /* 0x00000000020672ca */ /* 0x000fe400000e0000 */
[----:B------:R-:W-:-:S04]  /*9720*/  PRMT R155, R0, 0x7362, R155 ;  /* 0x00007362009b7816 */ /* 0x000fc8000000009b */
[----:B--2---:R-:W-:-:S07]  /*9730*/  WARPGROUP.ARRIVE ;  /* 0x00000000000079c5 */ /* 0x004fce0000000000 */
        /* <DEDUP_REMOVED lines=133> */
[----:B------:R-:W-:-:S02]  /*9f90*/  R2UR UR7, R3 ;  /* 0x00000000030772ca */ /* 0x000fc400000e0000 */
[----:B------:R-:W-:Y:S02]  /*9fa0*/  LOP3.LUT R3, R0, 0xf0f0f0f0, RZ, 0xc0, !PT ;  /* 0xf0f0f0f000037812 */ /* 0x000fe400078ec0ff */
[----:B------:R-:W-:Y:S02]  /*9fb0*/  PRMT R0, R153, 0xba98, R153 ;  /* 0x0000ba9899007816 */ /* 0x000fe40000000099 */
[----:B------:R-:W-:Y:S02]  /*9fc0*/  R2UR UR6, R2 ;  /* 0x00000000020672ca */ /* 0x000fe400000e0000 */
[----:B------:R-:W-:Y:S02]  /*9fd0*/  PRMT R2, R3, 0xba98, R3 ;  /* 0x0000ba9803027816 */ /* 0x000fe40000000003 */
[----:B------:R-:W-:Y:S02]  /*9fe0*/  LOP3.LUT R0, R0, 0xf0f0f0f0, RZ, 0xc0, !PT ;  /* 0xf0f0f0f000007812 */ /* 0x000fe400078ec0ff */
[----:B------:R-:W-:-:S02]  /*9ff0*/  LOP3.LUT R2, R2, 0xf0f0f0f0, RZ, 0xc0, !PT ;  /* 0xf0f0f0f002027812 */ /* 0x000fc400078ec0ff */
[----:B------:R-:W-:Y:S01]  /*a000*/  LEA.HI R153, R153, R0, RZ, 0x1c ;  /* 0x0000000099997211 */ /* 0x000fe200078fe0ff */
[----:B------:R-:W-:Y:S01]  /*a010*/  IMAD.SHL.U32 R0, R171, 0x10, RZ ;  /* 0x00000010ab007824 */ /* 0x000fe200078e00ff */
[----:B------:R-:W-:Y:S02]  /*a020*/  LEA.HI R2, R3, R2, RZ, 0x1c ;  /* 0x0000000203027211 */ /* 0x000fe400078fe0ff */
[----:B------:R-:W-:Y:S02]  /*a030*/  LOP3.LUT R155, R171, 0xf0f0f0f0, RZ, 0xc0, !PT ;  /* 0xf0f0f0f0ab9b7812 */ /* 0x000fe400078ec0ff */
[----:B------:R-:W-:Y:S02]  /*a040*/  LOP3.LUT R0, R0, 0xf0f0f0f0, RZ, 0xc0, !PT ;  /* 0xf0f0f0f000007812 */ /* 0x000fe400078ec0ff */
[C-C-:B------:R-:W-:Y:S02]  /*a050*/  PRMT R152, R2.reuse, 0x5140, R153.reuse ;  /* 0x0000514002987816 */ /* 0x140fe40000000099 */
[----:B------:R-:W-:-:S02]  /*a060*/  PRMT R153, R2, 0x7362, R153 ;  /* 0x0000736202997816 */ /* 0x000fc40000000099 */
[----:B------:R-:W-:-:S04]  /*a070*/  PRMT R2, R0, 0xba98, R0 ;  /* 0x0000ba9800027816 */ /* 0x000fc80000000000 */
[----:B------:R-:W-:-:S04]  /*a080*/  LOP3.LUT R2, R2, 0xf0f0f0f0, RZ, 0xc0, !PT ;  /* 0xf0f0f0f002027812 */ /* 0x000fc800078ec0ff */
[----:B------:R-:W-:Y:S02]  /*a090*/  LEA.HI R0, R0, R2, RZ, 0x1c ;  /* 0x0000000200007211 */ /* 0x000fe400078fe0ff */
[----:B------:R-:W-:-:S04]  /*a0a0*/  PRMT R2, R155, 0xba98, R155 ;  /* 0x0000ba989b027816 */ /* 0x000fc8000000009b */
[----:B------:R-:W-:-:S04]  /*a0b0*/  LOP3.LUT R2, R2, 0xf0f0f0f0, RZ, 0xc0, !PT ;  /* 0xf0f0f0f002027812 */ /* 0x000fc800078ec0ff */
[----:B------:R-:W-:-:S04]  /*a0c0*/  LEA.HI R155, R155, R2, RZ, 0x1c ;  /* 0x000000029b9b7211 */ /* 0x000fc800078fe0ff */
[C-C-:B------:R-:W-:Y:S02]  /*a0d0*/  PRMT R154, R0.reuse, 0x5140, R155.reuse ;  /* 0x00005140009a7816 */ /* 0x140fe4000000009b */
[----:B------:R-:W-:Y:S02]  /*a0e0*/  PRMT R155, R0, 0x7362, R155 ;  /* 0x00007362009b7816 */ /* 0x000fe4000000009b */
[----:B------:R-:W-:Y:S02]  /*a0f0*/  IADD3 R0, R167, UR48, R4 ;  /* 0x00000030a7007c10 */ /* 0x000fe4000fffe004 */
[----:B--2---:R-:W-:-:S06]  /*a100*/  WARPGROUP.ARRIVE ;  /* 0x00000000000079c5 */ /* 0x004fcc0000000000 */
[----:B------:R-:W-:Y:S03]  /*a110*/  IGMMA.64x256x32.S8.S8 R24, R152, gdesc[UR4], R24, gsb0 ;  /* 0x0660000498187df1 */ /* 0x000fe60008041018 */
[----:B------:R-:W-:Y:S02]  /*a120*/  WARPGROUP.DEPBAR.LE gsb0, 0x0 ;  /* 0x00008000000079c5 */ /* 0x000fe40000010000 */
[----:B------:R-:W-:Y:S01]  /*a130*/  LDS.U16 R2, [R0+0x200] ;  /* 0x0002000000027984 */ /* 0x000fe20000000400 */
[----:B------:R-:W-:-:S03]  /*a140*/  IMAD.IADD R152, R174, 0x1, R156 ;  /* 0x00000001ae987824 */ /* 0x000fc600078e029c */
[----:B------:R-:W0:Y:S01]  /*a150*/  LDS.U16 R154, [R0] ;  /* 0x00000000009a7984 */ /* 0x000e220000000400 */
[----:B------:R-:W-:-:S03]  /*a160*/  IMAD.WIDE R152, R152, 0x4, R164 ;  /* 0x0000000498987825 */ /* 0x000fc600078e02a4 */
[----:B------:R-:W-:Y:S01]  /*a170*/  LDS.U16 R4, [R0+0x208] ;  /* 0x0002080000047984 */ /* 0x000fe20000000400 */
[----:B------:R-:W-:-:S03]  /*a180*/  LOP3.LUT P0, RZ, R152, 0x4, RZ, 0xc0, !PT ;  /* 0x0000000498ff7812 */ /* 0x000fc6000780c0ff */
[----:B------:R-:W1:Y:S04]  /*a190*/  LDS.U16 R155, [R0+0x8] ;  /* 0x00000800009b7984 */ /* 0x000e680000000400 */
[----:B------:R-:W-:Y:S04]  /*a1a0*/  LDS.U16 R3, [R0+0x2200] ;  /* 0x0022000000037984 */ /* 0x000fe80000000400 */
[----:B------:R-:W-:Y:S04]  /*a1b0*/  LDS.U16 R158, [R0+0x2008] ;  /* 0x00200800009e7984 */ /* 0x000fe80000000400 */
[----:B------:R-:W-:Y:S01]  /*a1c0*/  LDS.U16 R157, [R0+0x2208] ;  /* 0x00220800009d7984 */ /* 0x000fe20000000400 */
[----:B0-----:R-:W-:-:S03]  /*a1d0*/  PRMT R154, R154, 0x5410, R2 ;  /* 0x000054109a9a7816 */ /* 0x001fc60000000002 */
[----:B------:R-:W0:Y:S01]  /*a1e0*/  LDS.U16 R2, [R0+0x2000] ;  /* 0x0020000000027984 */ /* 0x000e220000000400 */
[----:B-1----:R-:W-:Y:S02]  /*a1f0*/  PRMT R155, R155, 0x5410, R4 ;  /* 0x000054109b9b7816 */ /* 0x002fe40000000004 */
        /* <DEDUP_REMOVED lines=18> */
.L_x_42:
[----:B------:R-:W-:Y:S05]  /*a320*/  BSYNC B6 ;  /* 0x0000000000067941 */ /* 0x000fea0003800000 */
.L_x_41:
        /* <DEDUP_REMOVED lines=128> */
[----:B------:R-:W-:Y:S01]  /*ab30*/  IMAD.SHL.U32 R0, R154, 0x10, RZ ;  /* 0x000000109a007824 */ /* 0x000fe200078e00ff */
[----:B------:R-:W-:Y:S01]  /*ab40*/  SHF.R.U64 R5, R152, 0x3, R153 ;  /* 0x0000000398057819 */ /* 0x000fe20000001299 */
[----:B------:R-:W-:Y:S01]  /*ab50*/  IMAD.MOV.U32 R3, RZ, RZ, 0x40000040 ;  /* 0x40000040ff037424 */ /* 0x000fe200078e00ff */
[----:B------:R-:W-:Y:S01]  /*ab60*/  LOP3.LUT R153, R154, 0xf0f0f0f0, RZ, 0xc0, !PT ;  /* 0xf0f0f0f09a997812 */ /* 0x000fe200078ec0ff */
[----:B------:R-:W-:Y:S05]  /*ab70*/  WARPSYNC.ALL ;  /* 0x0000000000007948 */ /* 0x000fea0003800000 */
[----:B------:R-:W-:-:S02]  /*ab80*/  LOP3.LUT R0, R0, 0xf0f0f0f0, RZ, 0xc0, !PT ;  /* 0xf0f0f0f000007812 */ /* 0x000fc400078ec0ff */
[----:B------:R-:W-:Y:S02]  /*ab90*/  R2UR UR7, R3 ;  /* 0x00000000030772ca */ /* 0x000fe400000e0000 */
[----:B------:R-:W-:Y:S02]  /*aba0*/  PRMT R2, R0, 0xba98, R0 ;  /* 0x0000ba9800027816 */ /* 0x000fe40000000000 */
[----:B------:R-:W-:Y:S02]  /*abb0*/  PRMT R4, R158, 0x5410, R157 ;  /* 0x000054109e047816 */ /* 0x000fe4000000009d */
[----:B------:R-:W-:-:S04]  /*abc0*/  LOP3.LUT R2, R2, 0xf0f0f0f0, RZ, 0xc0, !PT ;  /* 0xf0f0f0f002027812 */ /* 0x000fc800078ec0ff */
[----:B------:R-:W-:Y:S02]  /*abd0*/  LEA.HI R0, R0, R2, RZ, 0x1c ;  /* 0x0000000200007211 */ /* 0x000fe400078fe0ff */
[----:B------:R-:W-:-:S04]  /*abe0*/  PRMT R2, R153, 0xba98, R153 ;  /* 0x0000ba9899027816 */ /* 0x000fc80000000099 */
[----:B------:R-:W-:-:S04]  /*abf0*/  LOP3.LUT R2, R2, 0xf0f0f0f0, RZ, 0xc0, !PT ;  /* 0xf0f0f0f002027812 */ /* 0x000fc800078ec0ff */
        /* <DEDUP_REMOVED lines=88> */
[----:B------:R0:W-:Y:S01]  /*b180*/  STL [R1+0xb8], R70 ;  /* 0x0000b84601007387 */ /* 0x0001e20000100800 */
        /* <DEDUP_REMOVED lines=51> */
[----:B------:R-:W-:-:S03]  /*b4c0*/  IMAD.MOV.U32 R235, RZ, RZ, R71 ;  /* 0x000000ffffeb7224 */ /* 0x000fc600078e0047 */
        /* <DEDUP_REMOVED lines=48> */
[----:B------:R-:W-:-:S02]  /*b7d0*/  R2UR UR7, R3 ;  /* 0x00000000030772ca */ /* 0x000fc400000e0000 */
[----:B------:R-:W-:Y:S02]  /*b7e0*/  LOP3.LUT R153, R156, 0xf0f0f0f0, RZ, 0xc0, !PT ;  /* 0xf0f0f0f09c997812 */ /* 0x000fe400078ec0ff */
[----:B------:R-:W-:Y:S02]  /*b7f0*/  LOP3.LUT R3, R0, 0xf0f0f0f0, RZ, 0xc0, !PT ;  /* 0xf0f0f0f000037812 */ /* 0x000fe400078ec0ff */
[----:B------:R-:W-:Y:S02]  /*b800*/  R2UR UR6, R2 ;  /* 0x00000000020672ca */ /* 0x000fe400000e0000 */
[----:B------:R-:W-:Y:S02]  /*b810*/  PRMT R0, R153, 0xba98, R153 ;  /* 0x0000ba9899007816 */ /* 0x000fe40000000099 */
[----:B------:R-:W-:Y:S02]  /*b820*/  PRMT R2, R3, 0xba98, R3 ;  /* 0x0000ba9803027816 */ /* 0x000fe40000000003 */
[----:B------:R-:W-:-:S02]  /*b830*/  LOP3.LUT R0, R0, 0xf0f0f0f0, RZ, 0xc0, !PT ;  /* 0xf0f0f0f000007812 */ /* 0x000fc400078ec0ff */
[----:B------:R-:W-:Y:S02]  /*b840*/  LOP3.LUT R2, R2, 0xf0f0f0f0, RZ, 0xc0, !PT ;  /* 0xf0f0f0f002027812 */ /* 0x000fe400078ec0ff */
[----:B------:R-:W-:Y:S02]  /*b850*/  LEA.HI R153, R153, R0, RZ, 0x1c ;  /* 0x0000000099997211 */ /* 0x000fe400078fe0ff */
[----:B------:R-:W-:Y:S01]  /*b860*/  LEA.HI R0, R3, R2, RZ, 0x1c ;  /* 0x0000000203007211 */ /* 0x000fe200078fe0ff */
[C---:B------:R-:W-:Y:S01]  /*b870*/  IMAD.SHL.U32 R2, R4.reuse, 0x10, RZ ;  /* 0x0000001004027824 */ /* 0x040fe200078e00ff */
[----:B------:R-:W-:Y:S02]  /*b880*/  LOP3.LUT R4, R4, 0xf0f0f0f0, RZ, 0xc0, !PT ;  /* 0xf0f0f0f004047812 */ /* 0x000fe400078ec0ff */
[----:B------:R-:W-:Y:S02]  /*b890*/  PRMT R152, R0, 0x5140, R153 ;  /* 0x0000514000987816 */ /* 0x000fe40000000099 */
[----:B------:R-:W-:-:S02]  /*b8a0*/  LOP3.LUT R2, R2, 0xf0f0f0f0, RZ, 0xc0, !PT ;  /* 0xf0f0f0f002027812 */ /* 0x000fc400078ec0ff */
[----:B------:R-:W-:Y:S02]  /*b8b0*/  PRMT R153, R0, 0x7362, R153 ;  /* 0x0000736200997816 */ /* 0x000fe40000000099 */
        /* <DEDUP_REMOVED lines=122> */
[----:B------:R-:W-:-:S05]  /*c060*/  IADD3 R0, R167, UR48, R5 ;  /* 0x00000030a7007c10 */ /* 0x000fca000fffe005 */
[----:B------:R-:W-:Y:S04]  /*c070*/  LDS.U16 R3, [R0+0x200] ;  /* 0x0002000000037984 */ /* 0x000fe80000000400 */
[----:B------:R-:W0:Y:S04]  /*c080*/  LDS.U16 R2, [R0] ;  /* 0x0000000000027984 */ /* 0x000e280000000400 */
[----:B------:R-:W-:Y:S04]  /*c090*/  LDS.U16 R5, [R0+0x208] ;  /* 0x0002080000057984 */ /* 0x000fe80000000400 */
[----:B------:R-:W1:Y:S01]  /*c0a0*/  LDS.U16 R4, [R0+0x8] ;  /* 0x0000080000047984 */ /* 0x000e620000000400 */
[----:B0-----:R-:W-:-:S04]  /*c0b0*/  PRMT R3, R2, 0x5410, R3 ;  /* 0x0000541002037816 */ /* 0x001fc80000000003 */
[C---:B------:R-:W-:Y:S01]  /*c0c0*/  LOP3.LUT R2, R3.reuse, 0xf0f0f0f0, RZ, 0xc0, !PT ;  /* 0xf0f0f0f003027812 */ /* 0x040fe200078ec0ff */
[----:B------:R-:W-:-:S03]  /*c0d0*/  IMAD.SHL.U32 R3, R3, 0x10, RZ ;  /* 0x0000001003037824 */ /* 0x000fc600078e00ff */
[----:B------:R-:W-:Y:S02]  /*c0e0*/  PRMT R153, R2, 0xba98, R2 ;  /* 0x0000ba9802997816 */ /* 0x000fe40000000002 */
[----:B------:R-:W-:Y:S02]  /*c0f0*/  LOP3.LUT R3, R3, 0xf0f0f0f0, RZ, 0xc0, !PT ;  /* 0xf0f0f0f003037812 */ /* 0x000fe400078ec0ff */
[----:B------:R-:W-:-:S04]  /*c100*/  LOP3.LUT R153, R153, 0xf0f0f0f0, RZ, 0xc0, !PT ;  /* 0xf0f0f0f099997812 */ /* 0x000fc800078ec0ff */
[----:B------:R-:W-:Y:S02]  /*c110*/  LEA.HI R153, R2, R153, RZ, 0x1c ;  /* 0x0000009902997211 */ /* 0x000fe400078fe0ff */
[----:B------:R-:W-:Y:S02]  /*c120*/  PRMT R2, R3, 0xba98, R3 ;  /* 0x0000ba9803027816 */ /* 0x000fe40000000003 */
[----:B-1----:R-:W-:Y:S02]  /*c130*/  PRMT R4, R4, 0x5410, R5 ;  /* 0x0000541004047816 */ /* 0x002fe40000000005 */
[----:B------:R-:W-:-:S04]  /*c140*/  LOP3.LUT R2, R2, 0xf0f0f0f0, RZ, 0xc0, !PT ;  /* 0xf0f0f0f002027812 */ /* 0x000fc800078ec0ff */
[----:B------:R-:W-:Y:S01]  /*c150*/  LEA.HI R2, R3, R2, RZ, 0x1c ;  /* 0x0000000203027211 */ /* 0x000fe200078fe0ff */
[C---:B------:R-:W-:Y:S01]  /*c160*/  IMAD.SHL.U32 R3, R4.reuse, 0x10, RZ ;  /* 0x0000001004037824 */ /* 0x040fe200078e00ff */
[----:B------:R-:W-:Y:S02]  /*c170*/  LOP3.LUT R4, R4, 0xf0f0f0f0, RZ, 0xc0, !PT ;  /* 0xf0f0f0f004047812 */ /* 0x000fe400078ec0ff */
[C-C-:B------:R-:W-:Y:S02]  /*c180*/  PRMT R152, R2.reuse, 0x5140, R153.reuse ;  /* 0x0000514002987816 */ /* 0x140fe40000000099 */
[----:B------:R-:W-:Y:S02]  /*c190*/  LOP3.LUT R3, R3, 0xf0f0f0f0, RZ, 0xc0, !PT ;  /* 0xf0f0f0f003037812 */ /* 0x000fe400078ec0ff */
[----:B------:R-:W-:Y:S02]  /*c1a0*/  PRMT R153, R2, 0x7362, R153 ;  /* 0x0000736202997816 */ /* 0x000fe40000000099 */
[----:B------:R-:W-:-:S02]  /*c1b0*/  PRMT R2, R3, 0xba98, R3 ;  /* 0x0000ba9803027816 */ /* 0x000fc40000000003 */
[----:B------:R-:W-:Y:S01]  /*c1c0*/  PRMT R155, R4, 0xba98, R4 ;  /* 0x0000ba98049b7816 */ /* 0x000fe20000000004 */
[----:B------:R-:W-:Y:S01]  /*c1d0*/  VIADD R18, R18, 0x6 ;  /* 0x0000000612127836 */ /* 0x000fe20000000000 */
[----:B------:R-:W-:Y:S01]  /*c1e0*/  LOP3.LUT R2, R2, 0xf0f0f0f0, RZ, 0xc0, !PT ;  /* 0xf0f0f0f002027812 */ /* 0x000fe200078ec0ff */
[----:B------:R-:W-:Y:S01]  /*c1f0*/  IMAD.MOV.U32 R19, RZ, RZ, 0x40000040 ;  /* 0x40000040ff137424 */ /* 0x000fe200078e00ff */
[----:B------:R-:W-:Y:S02]  /*c200*/  LOP3.LUT R155, R155, 0xf0f0f0f0, RZ, 0xc0, !PT ;  /* 0xf0f0f0f09b9b7812 */ /* 0x000fe400078ec0ff */
[----:B------:R-:W-:Y:S02]  /*c210*/  LEA.HI R2, R3, R2, RZ, 0x1c ;  /* 0x0000000203027211 */ /* 0x000fe400078fe0ff */
[----:B------:R-:W-:Y:S01]  /*c220*/  LEA.HI R155, R4, R155, RZ, 0x1c ;  /* 0x0000009b049b7211 */ /* 0x000fe200078fe0ff */
[----:B------:R-:W-:Y:S01]  /*c230*/  IMAD.MOV.U32 R71, RZ, RZ, R235 ;  /* 0x000000ffff477224 */ /* 0x000fe200078e00eb */
[----:B------:R-:W-:Y:S01]  /*c240*/  R2UR UR6, R18 ;  /* 0x00000000120672ca */ /* 0x000fe200000e0000 */
[----:B------:R-:W-:Y:S01]  /*c250*/  IMAD.MOV.U32 R72, RZ, RZ, R234 ;  /* 0x000000ffff487224 */ /* 0x000fe200078e00ea */
[----:B------:R-:W-:Y:S01]  /*c260*/  R2UR UR7, R19 ;  /* 0x00000000130772ca */ /* 0x000fe200000e0000 */
[----:B------:R-:W-:Y:S01]  /*c270*/  IMAD.MOV.U32 R73, RZ, RZ, R233 ;  /* 0x000000ffff497224 */ /* 0x000fe200078e00e9 */
[----:B------:R-:W-:Y:S01]  /*c280*/  PRMT R154, R2, 0x5140, R155 ;  /* 0x00005140029a7816 */ /* 0x000fe2000000009b */
        /* <DEDUP_REMOVED lines=77> */
[----:B------:R-:W-:Y:S01]  /*c760*/  IMAD.MOV.U32 R151, RZ, RZ, R6 ;  /* 0x000000ffff977224 */ /* 0x000fe200078e0006 */
[----:B------:R-:W-:-:S05]  /*c770*/  PRMT R155, R2, 0x7362, R155 ;  /* 0x00007362029b7816 */ /* 0x000fca000000009b */
        /* <DEDUP_REMOVED lines=138> */
[----:B------:R-:W-:Y:S02]  /*d020*/  PRMT R153, R3, 0xba98, R3 ;  /* 0x0000ba9803997816 */ /* 0x000fe40000000003 */
[----:B------:R-:W-:Y:S02]  /*d030*/  LOP3.LUT R2, R2, 0xf0f0f0f0, RZ, 0xc0, !PT ;  /* 0xf0f0f0f002027812 */ /* 0x000fe400078ec0ff */
[----:B------:R-:W-:Y:S02]  /*d040*/  LOP3.LUT R153, R153, 0xf0f0f0f0, RZ, 0xc0, !PT ;  /* 0xf0f0f0f099997812 */ /* 0x000fe400078ec0ff */
[----:B0-----:R-:W-:Y:S02]  /*d050*/  PRMT R0, R2, 0xba98, R2 ;  /* 0x0000ba9802007816 */ /* 0x001fe40000000002 */
[----:B------:R-:W-:Y:S02]  /*d060*/  LEA.HI R153, R3, R153, RZ, 0x1c ;  /* 0x0000009903997211 */ /* 0x000fe400078fe0ff */
[----:B------:R-:W-:-:S04]  /*d070*/  LOP3.LUT R0, R0, 0xf0f0f0f0, RZ, 0xc0, !PT ;  /* 0xf0f0f0f000007812 */ /* 0x000fc800078ec0ff */
[----:B------:R-:W-:Y:S02]  /*d080*/  LEA.HI R0, R2, R0, RZ, 0x1c ;  /* 0x0000000002007211 */ /* 0x000fe400078fe0ff */
[----:B---3--:R-:W-:-:S05]  /*d090*/  PRMT R4, R4, 0x5410, R5 ;  /* 0x0000541004047816 */ /* 0x008fca0000000005 */
        /* <DEDUP_REMOVED lines=9> */
[----:B------:R-:W-:Y:S02]  /*d130*/  R2UR UR6, R18 ;  /* 0x00000000120672ca */ /* 0x000fe400000e0000 */
[----:B------:R-:W-:Y:S02]  /*d140*/  R2UR UR7, R19 ;  /* 0x00000000130772ca */ /* 0x000fe400000e0000 */
[----:B------:R-:W-:Y:S02]  /*d150*/  PRMT R152, R0, 0x5140, R153 ;  /* 0x0000514000987816 */ /* 0x000fe40000000099 */
[----:B------:R-:W-:Y:S02]  /*d160*/  PRMT R154, R2, 0x5140, R155 ;  /* 0x00005140029a7816 */ /* 0x000fe4000000009b */
[----:B------:R-:W-:-:S02]  /*d170*/  PRMT R153, R0, 0x7362, R153 ;  /* 0x0000736200997816 */ /* 0x000fc40000000099 */
[----:B------:R-:W-:Y:S02]  /*d180*/  PRMT R155, R2, 0x7362, R155 ;  /* 0x00007362029b7816 */ /* 0x000fe4000000009b */
[----:B------:R-:W-:Y:S02]  /*d190*/  ISETP.NE.AND P6, PT, R176, 0x3, PT ;  /* 0x00000003b000780c */ /* 0x000fe40003fc5270 */
[----:B--2---:R-:W-:-:S06]  /*d1a0*/  WARPGROUP.ARRIVE ;  /* 0x00000000000079c5 */ /* 0x004fcc0000000000 */
[----:B------:R-:W-:Y:S03]  /*d1b0*/  IGMMA.64x256x32.S8.S8 R24, R152, gdesc[UR4], R24, gsb0 ;  /* 0x0660000498187df1 */ /* 0x000fe60008041018 */
[----:B------:R-:W-:Y:S02]  /*d1c0*/  WARPGROUP.DEPBAR.LE gsb0, 0x0 ;  /* 0x00008000000079c5 */ /* 0x000fe40000010000 */
[----:B------:R-:W-:Y:S05]  /*d1d0*/  @!P6 BRA `(.L_x_43) ;  /* 0x000000000004e947 */ /* 0x000fea0003800000 */
[----:B------:R-:W-:Y:S01]  /*d1e0*/  BPT.TRAP 0x1 ;  /* 0x000000040000795c */ /* 0x000fe20000300000 */
.L_x_43:
[----:B------:R-:W-:Y:S02]  /*d1f0*/  UISETP.GT.U32.AND UP0, UPT, UR42, 0x1, UPT ;  /* 0x000000012a00788c */ /* 0x000fe4000bf04070 */
[----:B------:R-:W-:-:S04]  /*d200*/  ULEA UR4, UR36, UR48, 0x3 ;  /* 0x0000003024047291 */ /* 0x000fc8000f8e183f */
[----:B------:R-:W-:Y:S01]  /*d210*/  UIADD3 UR4, UR4, 0x20, URZ ;  /* 0x0000002004047890 */ /* 0x000fe2000fffe03f */
[----:B------:R-:W-:-:S03]  /*d220*/  PLOP3.LUT P0, PT, PT, PT, UP0, 0x80, 0x0 ;  /* 0x000000000000781c */ /* 0x000fc60003f0f008 */
[----:B------:R-:W-:-:S09]  /*d230*/  UPRMT UR4, URZ, 0x654, UR4 ;  /* 0x000006543f047896 */ /* 0x000fd20008000004 */
[----:B------:R-:W-:Y:S01]  /*d240*/  SYNCS.ARRIVE.TRANS64.RED.A1T0 RZ, [UR4], RZ ;  /* 0x000000ffffff79a7 */ /* 0x000fe20008100404 */
[----:B------:R-:W-:Y:S05]  /*d250*/  @P0 BRA `(.L_x_44) ;  /* 0x0000000000040947 */ /* 0x000fea0003800000 */
[----:B------:R-:W-:Y:S01]  /*d260*/  BPT.TRAP 0x1 ;  /* 0x000000040000795c */ /* 0x000fe20000300000 */
.L_x_44:
[----:B------:R-:W-:-:S04]  /*d270*/  UIADD3 UR36, UR36, 0x1, URZ ;  /* 0x0000000124247890 */ /* 0x000fc8000fffe03f */
[----:B------:R-:W-:-:S04]  /*d280*/  UISETP.NE.AND UP0, UPT, UR36, 0x4, UPT ;  /* 0x000000042400788c */ /* 0x000fc8000bf05270 */
[----:B------:R-:W-:Y:S01]  /*d290*/  USEL UR36, UR36, URZ, UP0 ;  /* 0x0000003f24247287 */ /* 0x000fe20008000000 */
[----:B------:R-:W-:Y:S11]  /*d2a0*/  @!P6 BRA `(.L_x_45) ;  /* 0x000000000004e947 */ /* 0x000ff60003800000 */
[----:B------:R-:W-:Y:S01]  /*d2b0*/  BPT.TRAP 0x1 ;  /* 0x000000040000795c */ /* 0x000fe20000300000 */
.L_x_45:
[----:B------:R-:W-:Y:S01]  /*d2c0*/  LOP3.LUT P0, RZ, R159, 0x2, RZ, 0xc0, !PT ;  /* 0x000000029fff7812 */ /* 0x000fe2000780c0ff */
[----:B------:R-:W-:-:S12]  /*d2d0*/  BSSY B0, `(.L_x_46) ;  /* 0x0000009000007945 */ /* 0x000fd80003800000 */
[----:B------:R-:W-:Y:S05]  /*d2e0*/  @P0 BRA `(.L_x_47) ;  /* 0x00000000001c0947 */ /* 0x000fea0003800000 */
[----:B------:R-:W-:-:S05]  /*d2f0*/  VIADD R0, R23, 0x1 ;  /* 0x0000000117007836 */ /* 0x000fca0000000000 */
[----:B------:R-:W-:-:S04]  /*d300*/  ISETP.NE.AND P0, PT, R0, 0x4, PT ;  /* 0x000000040000780c */ /* 0x000fc80003f05270 */
[----:B------:R-:W-:-:S04]  /*d310*/  SEL R0, R0, RZ, P0 ;  /* 0x000000ff00007207 */ /* 0x000fc80000000000 */
[----:B------:R-:W-:Y:S02]  /*d320*/  LEA R2, R0, UR48, 0x3 ;  /* 0x0000003000027c11 */ /* 0x000fe4000f8e18ff */
[----:B------:R-:W-:-:S04]  /*d330*/  SHF.L.U32 R0, R168, 0x1f, RZ ;  /* 0x0000001fa8007819 */ /* 0x000fc800000006ff */
[----:B------:R-:W0:Y:S02]  /*d340*/  SYNCS.PHASECHK.TRANS64.TRYWAIT P0, [R2+URZ], R0 ;  /* 0x00000000020075a7 */ /* 0x000e24000800017f */
[----:B0-----:R-:W-:Y:S05]  /*d350*/  @!P0 BRA `(.L_x_48) ;  /* 0x0000016000008947 */ /* 0x001fea0003800000 */
.L_x_47:
[----:B------:R-:W-:Y:S05]  /*d360*/  BSYNC B0 ;  /* 0x0000000000007941 */ /* 0x000fea0003800000 */
.L_x_46:
[----:B------:R-:W-:Y:S01]  /*d370*/  IMAD.SHL.U32 R153, R166, 0x8000, RZ ;  /* 0x00008000a6997824 */ /* 0x000fe200078e00ff */
[----:B------:R-:W-:Y:S03]  /*d380*/  BSSY B6, `(.L_x_49) ;  /* 0x0000015000067945 */ /* 0x000fe60003800000 */
[----:B------:R-:W-:-:S03]  /*d390*/  IMAD.WIDE R18, R153, 0x4, RZ ;  /* 0x0000000499127825 */ /* 0x000fc600078e02ff */
[----:B------:R-:W-:-:S04]  /*d3a0*/  LOP3.LUT R23, R18, R164, RZ, 0xfc, !PT ;  /* 0x000000a412177212 */ /* 0x000fc800078efcff */
[----:B------:R-:W-:-:S13]  /*d3b0*/  LOP3.LUT P0, RZ, R23, 0x4, RZ, 0xc0, !PT ;  /* 0x0000000417ff7812 */ /* 0x000fda000780c0ff */
[----:B------:R-:W-:Y:S05]  /*d3c0*/  @!P0 BRA `(.L_x_50) ;  /* 0x0000000000408947 */ /* 0x000fea0003800000 */
[----:B0-----:R-:W-:Y:S01]  /*d3d0*/  MOV R2, 0x0 ;  /* 0x0000000000027802 */ /* 0x001fe20000000f00 */
        /* <DEDUP_REMOVED lines=15> */
.L_x_50:
[----:B------:R-:W-:Y:S05]  /*d4d0*/  BSYNC B6 ;  /* 0x0000000000067941 */ /* 0x000fea0003800000 */
.L_x_49:
[----:B0-----:R-:W-:Y:S01]  /*d4e0*/  SHF.R.U64 R0, R23, 0x3, R19 ;  /* 0x0000000317007819 */ /* 0x001fe20000001213 */
[----:B------:R-:W-:Y:S01]  /*d4f0*/  IMAD.IADD R18, R174, 0x1, R153 ;  /* 0x00000001ae127824 */ /* 0x000fe200078e0299 */
[----:B------:R-:W-:Y:S02]  /*d500*/  BSSY B6, `(.L_x_51) ;  /* 0x0000020000067945 */ /* 0x000fe40003800000 */
        /* <DEDUP_REMOVED lines=31> */
.L_x_52:
[----:B------:R-:W-:Y:S05]  /*d700*/  BSYNC B6 ;  /* 0x0000000000067941 */ /* 0x000fea0003800000 */
.L_x_51:
[----:B------:R-:W-:Y:S02]  /*d710*/  SHF.R.U64 R0, R18, 0x3, R19 ;  /* 0x0000000312007819 */ /* 0x000fe40000001213 */
[----:B------:R-:W-:Y:S02]  /*d720*/  PRMT R2, R156, 0x5410, R155 ;  /* 0x000054109c027816 */ /* 0x000fe4000000009b */
[----:B------:R-:W-:Y:S02]  /*d730*/  IADD3 R0, R167, UR48, R0 ;  /* 0x00000030a7007c10 */ /* 0x000fe4000fffe000 */
[----:B------:R-:W-:-:S03]  /*d740*/  ISETP.GT.AND P0, PT, R173, 0x2, PT ;  /* 0x00000002ad00780c */ /* 0x000fc60003f04270 */
        /* <DEDUP_REMOVED lines=15> */
[----:B------:R-:W-:Y:S01]  /*d840*/  LEA.HI R161, R23, R161, RZ, 0x1c ;  /* 0x000000a117a17211 */ /* 0x000fe200078fe0ff */
[----:B------:R-:W-:Y:S01]  /*d850*/  IMAD.MOV.U32 R23, RZ, RZ, R166 ;  /* 0x000000ffff177224 */ /* 0x000fe200078e00a6 */
        /* <DEDUP_REMOVED lines=40> */
[----:B------:R-:W-:-:S04]  /*dae0*/  VIADD R0, R173, 0xffffffff ;  /* 0xffffffffad007836 */ /* 0x000fc80000000000 */
[----:B------:R-:W-:Y:S01]  /*daf0*/  IMAD.MOV.U32 R173, RZ, RZ, R0 ;  /* 0x000000ffffad7224 */ /* 0x000fe200078e0000 */
[----:B------:R-:W-:Y:S06]  /*db00*/  @P0 BRA `(.L_x_53) ;  /* 0xffffff9800dc0947 */ /* 0x000fec000383ffff */
.L_x_37:
[----:B------:R-:W-:Y:S04]  /*db10*/  STL.64 [R1+0x400], R158 ;  /* 0x0004009e01007387 */ /* 0x000fe80000100a00 */
[----:B------:R-:W-:Y:S04]  /*db20*/  STL.64 [R1+0x3f8], R156 ;  /* 0x0003f89c01007387 */ /* 0x000fe80000100a00 */
[----:B------:R-:W-:Y:S04]  /*db30*/  STL [R1+0x3f0], R153 ;  /* 0x0003f09901007387 */ /* 0x000fe80000100800 */
        /* <DEDUP_REMOVED lines=198> */
[----:B------:R-:W3:Y:S04]  /*e7a0*/  LDL.LU R153, [R1+0x3f0] ;  /* 0x0003f00001997983 */ /* 0x000ee80000300800 */
        /* <DEDUP_REMOVED lines=61> */
[----:B------:R-:W-:Y:S01]  /*eb80*/  BSSY B6, `(.L_x_54) ;  /* 0x0000019000067945 */ /* 0x000fe20003800000 */
[----:B------:R-:W-:Y:S01]  /*eb90*/  R2UR UR7, R19 ;  /* 0x00000000130772ca */ /* 0x000fe200000e0000 */
[----:B---3--:R-:W-:-:S04]  /*eba0*/  IMAD.IADD R175, R175, 0x1, R153 ;  /* 0x00000001afaf7824 */ /* 0x008fc800078e0299 */
[----:B------:R-:W-:-:S03]  /*ebb0*/  IMAD.WIDE R152, R175, 0x4, R164 ;  /* 0x00000004af987825 */ /* 0x000fc600078e02a4 */
[----:B------:R-:W-:Y:S01]  /*ebc0*/  LOP3.LUT P0, RZ, R152, 0x4, RZ, 0xc0, !PT ;  /* 0x0000000498ff7812 */ /* 0x000fe2000780c0ff */
[----:B--2---:R-:W-:-:S06]  /*ebd0*/  WARPGROUP.ARRIVE ;  /* 0x00000000000079c5 */ /* 0x004fcc0000000000 */
[----:B------:R-:W-:Y:S03]  /*ebe0*/  IGMMA.64x256x32.S8.S8 R24, R156, gdesc[UR4], R24, gsb0 ;  /* 0x066000049c187df1 */ /* 0x000fe60008041018 */
[----:B------:R-:W-:-:S03]  /*ebf0*/  WARPGROUP.DEPBAR.LE gsb0, 0x0 ;  /* 0x00008000000079c5 */ /* 0x000fc60000010000 */
        /* <DEDUP_REMOVED lines=17> */
.L_x_55:
[----:B------:R-:W-:Y:S05]  /*ed10*/  BSYNC B6 ;  /* 0x0000000000067941 */ /* 0x000fea0003800000 */
.L_x_54:
        /* <DEDUP_REMOVED lines=411> */
.L_x_57:
[----:B------:R-:W-:Y:S05]  /*106d0*/  BSYNC B6 ;  /* 0x0000000000067941 */ /* 0x000fea0003800000 */
.L_x_56:
        /* <DEDUP_REMOVED lines=130> */
[----:B------:R-:W-:Y:S01]  /*10f00*/  IMAD.MOV.U32 R3, RZ, RZ, 0x40000040 ;  /* 0x40000040ff037424 */ /* 0x000fe200078e00ff */
[----:B------:R-:W-:Y:S01]  /*10f10*/  SHF.R.U64 R5, R152, 0x3, R153 ;  /* 0x0000000398057819 */ /* 0x000fe20000001299 */
[----:B------:R-:W-:Y:S05]  /*10f20*/  WARPSYNC.ALL ;  /* 0x0000000000007948 */ /* 0x000fea0003800000 */
[----:B------:R-:W-:-:S02]  /*10f30*/  LOP3.LUT R0, R0, 0xf0f0f0f0, RZ, 0xc0, !PT ;  /* 0xf0f0f0f000007812 */ /* 0x000fc400078ec0ff */
[----:B------:R-:W-:Y:S02]  /*10f40*/  PRMT R153, R23, 0xba98, R23 ;  /* 0x0000ba9817997816 */ /* 0x000fe40000000017 */
[----:B------:R-:W-:Y:S02]  /*10f50*/  PRMT R2, R0, 0xba98, R0 ;  /* 0x0000ba9800027816 */ /* 0x000fe40000000000 */
[----:B------:R-:W-:Y:S02]  /*10f60*/  LOP3.LUT R153, R153, 0xf0f0f0f0, RZ, 0xc0, !PT ;  /* 0xf0f0f0f099997812 */ /* 0x000fe400078ec0ff */
[----:B------:R-:W-:Y:S02]  /*10f70*/  LOP3.LUT R2, R2, 0xf0f0f0f0, RZ, 0xc0, !PT ;  /* 0xf0f0f0f002027812 */ /* 0x000fe400078ec0ff */
[----:B------:R-:W-:Y:S02]  /*10f80*/  LEA.HI R153, R23, R153, RZ, 0x1c ;  /* 0x0000009917997211 */ /* 0x000fe400078fe0ff */
[----:B------:R-:W-:-:S02]  /*10f90*/  LEA.HI R0, R0, R2, RZ, 0x1c ;  /* 0x0000000200007211 */ /* 0x000fc400078fe0ff */
[----:B------:R-:W-:Y:S02]  /*10fa0*/  PRMT R4, R157, 0x5410, R155 ;  /* 0x000054109d047816 */ /* 0x000fe4000000009b */
[C-C-:B------:R-:W-:Y:S02]  /*10fb0*/  PRMT R152, R0.reuse, 0x5140, R153.reuse ;  /* 0x0000514000987816 */ /* 0x140fe40000000099 */
[----:B------:R-:W-:Y:S01]  /*10fc0*/  PRMT R153, R0, 0x7362, R153 ;  /* 0x0000736200997816 */ /* 0x000fe20000000099 */
[C---:B------:R-:W-:Y:S01]  /*10fd0*/  IMAD.SHL.U32 R0, R154.reuse, 0x10, RZ ;  /* 0x000000109a007824 */ /* 0x040fe200078e00ff */
[----:B------:R-:W-:Y:S02]  /*10fe0*/  LOP3.LUT R154, R154, 0xf0f0f0f0, RZ, 0xc0, !PT ;  /* 0xf0f0f0f09a9a7812 */ /* 0x000fe400078ec0ff */
[----:B------:R-:W-:Y:S02]  /*10ff0*/  R2UR UR7, R3 ;  /* 0x00000000030772ca */ /* 0x000fe400000e0000 */
[----:B------:R-:W-:-:S02]  /*11000*/  LOP3.LUT R0, R0, 0xf0f0f0f0, RZ, 0xc0, !PT ;  /* 0xf0f0f0f000007812 */ /* 0x000fc400078ec0ff */
[----:B------:R-:W-:Y:S02]  /*11010*/  PRMT R155, R154, 0xba98, R154 ;  /* 0x0000ba989a9b7816 */ /* 0x000fe4000000009a */
[----:B------:R-:W-:Y:S02]  /*11020*/  PRMT R2, R0, 0xba98, R0 ;  /* 0x0000ba9800027816 */ /* 0x000fe40000000000 */
[----:B------:R-:W-:Y:S02]  /*11030*/  LOP3.LUT R155, R155, 0xf0f0f0f0, RZ, 0xc0, !PT ;  /* 0xf0f0f0f09b9b7812 */ /* 0x000fe400078ec0ff */
[----:B------:R-:W-:Y:S02]  /*11040*/  LOP3.LUT R2, R2, 0xf0f0f0f0, RZ, 0xc0, !PT ;  /* 0xf0f0f0f002027812 */ /* 0x000fe400078ec0ff */
[----:B------:R-:W-:Y:S02]  /*11050*/  LEA.HI R155, R154, R155, RZ, 0x1c ;  /* 0x0000009b9a9b7211 */ /* 0x000fe400078fe0ff */
        /* <DEDUP_REMOVED lines=599> */
.L_x_58:
        /* <DEDUP_REMOVED lines=8> */
.L_x_36:
[----:B------:R-:W-:-:S13]  /*13650*/  ISETP.NE.AND P0, PT, R176, 0x3, PT ;  /* 0x00000003b000780c */ /* 0x000fda0003f05270 */
[----:B------:R-:W-:Y:S05]  /*13660*/  @!P0 BRA `(.L_x_59) ;  /* 0x0000000000048947 */ /* 0x000fea0003800000 */
[----:B------:R-:W-:Y:S01]  /*13670*/  BPT.TRAP 0x1 ;  /* 0x000000040000795c */ /* 0x000fe20000300000 */
.L_x_59:
[----:B------:R-:W-:Y:S02]  /*13680*/  UIADD3 UR41, UR44, UR41, URZ ;  /* 0x000000292c297290 */ /* 0x000fe4000fffe03f */
[----:B------:R-:W-:Y:S02]  /*13690*/  UISETP.GT.U32.AND UP0, UPT, UR42, 0x1, UPT ;  /* 0x000000012a00788c */ /* 0x000fe4000bf04070 */
[----:B------:R-:W-:-:S04]  /*136a0*/  ULEA UR4, UR41, 0xfffffff8, 0x3 ;  /* 0xfffffff829047891 */ /* 0x000fc8000f8e183f */
[----:B------:R-:W-:Y:S01]  /*136b0*/  ULOP3.LUT UR4, UR4, 0x18, URZ, 0xc0, !UPT ;  /* 0x0000001804047892 */ /* 0x000fe2000f8ec03f */
[----:B------:R-:W-:-:S03]  /*136c0*/  PLOP3.LUT P0, PT, PT, PT, UP0, 0x80, 0x0 ;  /* 0x000000000000781c */ /* 0x000fc60003f0f008 */
[----:B------:R-:W-:-:S04]  /*136d0*/  UIADD3 UR4, UR48, 0x20, UR4 ;  /* 0x0000002030047890 */ /* 0x000fc8000fffe004 */
[----:B------:R-:W-:-:S09]  /*136e0*/  UPRMT UR4, URZ, 0x654, UR4 ;  /* 0x000006543f047896 */ /* 0x000fd20008000004 */
[----:B------:R-:W-:Y:S01]  /*136f0*/  SYNCS.ARRIVE.TRANS64.RED.A1T0 RZ, [UR4], RZ ;  /* 0x000000ffffff79a7 */ /* 0x000fe20008100404 */
[----:B------:R-:W-:Y:S05]  /*13700*/  @P0 BRA `(.L_x_60) ;  /* 0x0000000000040947 */ /* 0x000fea0003800000 */
[----:B------:R-:W-:Y:S01]  /*13710*/  BPT.TRAP 0x1 ;  /* 0x000000040000795c */ /* 0x000fe20000300000 */
.L_x_60:
[----:B------:R-:W0:Y:S01]  /*13720*/  S2R R6, SR_TID.X ;  /* 0x0000000000067919 */ /* 0x000e220000002100 */
[----:B------:R-:W-:Y:S01]  /*13730*/  IMAD.MOV.U32 R13, RZ, RZ, 0x6540 ;  /* 0x00006540ff0d7424 */ /* 0x000fe200078e00ff */
[----:B------:R-:W-:Y:S02]  /*13740*/  UIMAD.WIDE UR8, UR46, 0x100, URZ ;  /* 0x000001002e0878a5 */ /* 0x000fe4000f8e023f */
[----:B------:R-:W-:Y:S01]  /*13750*/  USHF.R.S32.HI UR10, URZ, 0x1f, UR47 ;  /* 0x0000001f3f0a7899 */ /* 0x000fe2000801142f */
[----:B------:R-:W-:Y:S01]  /*13760*/  ULDC.64 UR6, c[0x0][0x7d0] ;  /* 0x0001f40000067ab9 */ /* 0x000fe20000000a00 */
[----:B------:R-:W-:Y:S02]  /*13770*/  USHF.L.U32 UR46, UR46, 0x8, URZ ;  /* 0x000000082e2e7899 */ /* 0x000fe4000800063f */
[----:B------:R-:W-:Y:S01]  /*13780*/  UIMAD UR4, UR10, UR6, URZ ;  /* 0x000000060a0472a4 */ /* 0x000fe2000f8e023f */
[----:B------:R-:W-:Y:S01]  /*13790*/  ULDC UR5, c[0x0][0x284] ;  /* 0x0000a10000057ab9 */ /* 0x000fe20000000800 */
[----:B------:R-:W-:Y:S01]  /*137a0*/  UISETP.GT.U32.AND UP0, UPT, UR41, 0x3, UPT ;  /* 0x000000032900788c */ /* 0x000fe2000bf04070 */
[----:B------:R-:W-:Y:S01]  /*137b0*/  IMAD.U32 R23, RZ, RZ, UR5 ;  /* 0x00000005ff177e24 */ /* 0x000fe2000f8e00ff */
[----:B------:R-:W-:-:S02]  /*137c0*/  UIMAD UR4, UR47, UR7, UR4 ;  /* 0x000000072f0472a4 */ /* 0x000fc4000f8e0204 */
[----:B------:R-:W-:Y:S01]  /*137d0*/  UISETP.LT.U32.AND UP0, UPT, UR44, 0x4, UP0 ;  /* 0x000000042c00788c */ /* 0x000fe20008701070 */
[--C-:B0-----:R-:W-:Y:S01]  /*137e0*/  SHF.R.U32.HI R2, RZ, 0x7, R6.reuse ;  /* 0x00000007ff027819 */ /* 0x101fe20000011606 */
[----:B------:R-:W-:Y:S01]  /*137f0*/  IMAD.SHL.U32 R12, R6, 0x2, RZ ;  /* 0x00000002060c7824 */ /* 0x000fe200078e00ff */
[----:B------:R-:W-:Y:S02]  /*13800*/  SHF.R.U32.HI R3, RZ, 0x2, R6 ;  /* 0x00000002ff037819 */ /* 0x000fe40000011606 */
[----:B------:R-:W-:Y:S02]  /*13810*/  LOP3.LUT R2, R2, 0x1, RZ, 0xc0, !PT ;  /* 0x0000000102027812 */ /* 0x000fe400078ec0ff */
[----:B------:R-:W-:Y:S02]  /*13820*/  LOP3.LUT R4, R6, 0x60, RZ, 0xc0, !PT ;  /* 0x0000006006047812 */ /* 0x000fe400078ec0ff */
[----:B------:R-:W-:Y:S01]  /*13830*/  LOP3.LUT R3, R3, 0x7, RZ, 0xc0, !PT ;  /* 0x0000000703037812 */ /* 0x000fe200078ec0ff */
[----:B------:R-:W-:Y:S01]  /*13840*/  IMAD.SHL.U32 R158, R2, 0x40, RZ ;  /* 0x00000040029e7824 */ /* 0x000fe200078e00ff */
[----:B------:R-:W-:-:S02]  /*13850*/  LOP3.LUT R12, R12, 0x6, RZ, 0xc0, !PT ;  /* 0x000000060c0c7812 */ /* 0x000fc400078ec0ff */
[----:B------:R-:W-:Y:S02]  /*13860*/  SHF.R.U32.HI R4, RZ, 0x1, R4 ;  /* 0x00000001ff047819 */ /* 0x000fe40000011604 */
[--C-:B------:R-:W-:Y:S02]  /*13870*/  LOP3.LUT R158, R158, 0x40, R3.reuse, 0xe2, !PT ;  /* 0x000000409e9e7812 */ /* 0x100fe400078ee203 */
[----:B------:R-:W-:Y:S01]  /*13880*/  PRMT R12, R12, R13, UR45 ;  /* 0x0000002d0c0c7e16 */ /* 0x000fe2000800000d */
[----:B------:R-:W-:Y:S01]  /*13890*/  USHF.L.U32 UR45, UR45, 0x8, URZ ;  /* 0x000000082d2d7899 */ /* 0x000fe2000800063f */
[----:B------:R-:W-:Y:S02]  /*138a0*/  IADD3 R0, RZ, -R4, -R3 ;  /* 0x80000004ff007210 */ /* 0x000fe40007ffe803 */
[----:B------:R-:W-:Y:S01]  /*138b0*/  LOP3.LUT R158, R158, UR8, R4, 0xfe, !PT ;  /* 0x000000089e9e7c12 */ /* 0x000fe2000f8efe04 */
[----:B------:R-:W-:Y:S01]  /*138c0*/  IMAD.U32 R4, RZ, RZ, UR6 ;  /* 0x00000006ff047e24 */ /* 0x000fe2000f8e00ff */
[----:B------:R-:W-:Y:S01]  /*138d0*/  SHF.R.S32.HI R13, RZ, 0x1f, R12 ;  /* 0x0000001fff0d7819 */ /* 0x000fe2000001140c */
[----:B------:R-:W-:Y:S01]  /*138e0*/  ULDC UR6, c[0x0][0x288] ;  /* 0x0000a20000067ab9 */ /* 0x000fe20000000800 */
[----:B------:R-:W-:Y:S01]  /*138f0*/  IMAD R0, R2, -0x40, R0 ;  /* 0xffffffc002007824 */ /* 0x000fe200078e0200 */
[----:B------:R-:W-:Y:S01]  /*13900*/  UISETP.GE.AND UP1, UPT, UR45, UR6, UPT ;  /* 0x000000062d00728c */ /* 0x000fe2000bf26270 */
[----:B------:R-:W-:-:S02]  /*13910*/  IMAD.MOV.U32 R2, RZ, RZ, -0x2 ;  /* 0xfffffffeff027424 */ /* 0x000fc400078e00ff */
[----:B------:R-:W-:Y:S01]  /*13920*/  IMAD.WIDE.U32 R4, R4, UR47, R12 ;  /* 0x0000002f04047c25 */ /* 0x000fe2000f8e000c */
[----:B------:R-:W-:Y:S02]  /*13930*/  UISETP.GE.OR UP1, UPT, UR46, UR5, UP1 ;  /* 0x000000052e00728c */ /* 0x000fe40008f26670 */
[----:B------:R-:W-:Y:S01]  /*13940*/  IADD3 R23, R23, -UR46, R0 ;  /* 0x8000002e17177c10 */ /* 0x000fe2000fffe000 */
[----:B------:R-:W-:Y:S01]  /*13950*/  USEL UR5, URZ, 0x1, !UP0 ;  /* 0x000000013f057887 */ /* 0x000fe2000c000000 */
[----:B------:R-:W-:Y:S01]  /*13960*/  VIADD R5, R5, UR4 ;  /* 0x0000000405057c36 */ /* 0x000fe20008000000 */
[----:B------:R-:W-:Y:S01]  /*13970*/  USHF.R.U32.HI UR4, URZ, 0x2, UR41 ;  /* 0x000000023f047899 */ /* 0x000fe20008011629 */
[----:B------:R-:W-:Y:S01]  /*13980*/  LOP3.LUT R0, R6, 0x3, RZ, 0xc0, !PT ;  /* 0x0000000306007812 */ /* 0x000fe200078ec0ff */
[----:B------:R-:W-:Y:S01]  /*13990*/  ULOP3.LUT UR41, UR41, 0x3, URZ, 0xc0, !UPT ;  /* 0x0000000329297892 */ /* 0x000fe2000f8ec03f */
[----:B------:R-:W-:Y:S01]  /*139a0*/  PLOP3.LUT P0, PT, PT, PT, UP1, 0x80, 0x0 ;  /* 0x000000000000781c */ /* 0x000fe20003f0f018 */
[----:B------:R-:W-:-:S02]  /*139b0*/  ULOP3.LUT UR4, UR4, 0x1, URZ, 0xc0, !UPT ;  /* 0x0000000104047892 */ /* 0x000fc4000f8ec03f */
[----:B------:R-:W-:Y:S01]  /*139c0*/  IMAD R0, R0, R2, UR6 ;  /* 0x0000000600007e24 */ /* 0x000fe2000f8e0202 */
[----:B------:R-:W-:Y:S01]  /*139d0*/  UMOV UR46, 0xffffffff ;  /* 0xffffffff002e7882 */ /* 0x000fe20000000000 */
[----:B------:R-:W-:Y:S02]  /*139e0*/  UISETP.NE.U32.AND UP2, UPT, UR4, 0x1, UPT ;  /* 0x000000010400788c */ /* 0x000fe4000bf45070 */
[----:B------:R-:W-:Y:S02]  /*139f0*/  VIADD R0, R0, -UR45 ;  /* 0x8000002d00007c36 */ /* 0x000fe40008000000 */
[----:B------:R-:W-:-:S04]  /*13a00*/  UISETP.GT.U32.AND UP2, UPT, UR44, 0x3, !UP2 ;  /* 0x000000032c00788c */ /* 0x000fc8000d744070 */
[----:B------:R-:W-:-:S04]  /*13a10*/  USEL UR4, URZ, 0x1, !UP2 ;  /* 0x000000013f047887 */ /* 0x000fc8000d000000 */
[----:B------:R-:W-:Y:S01]  /*13a20*/  ULOP3.LUT UR40, UR4, UR40, UR5, 0x96, !UPT ;  /* 0x0000002804287292 */ /* 0x000fe2000f8e9605 */
[----:B------:R-:W-:Y:S11]  /*13a30*/  @P0 BRA `(.L_x_61) ;  /* 0x000000d000f80947 */ /* 0x000ff60003800000 */
[----:B------:R-:W0:Y:S01]  /*13a40*/  LDC.64 R2, c[0x0][0x7c8] ;  /* 0x0001f200ff027b82 */ /* 0x000e220000000a00 */
[----:B------:R-:W-:Y:S01]  /*13a50*/  ULDC.64 UR4, c[0x0][0x7c0] ;  /* 0x0001f00000047ab9 */ /* 0x000fe20000000a00 */
[----:B------:R-:W-:Y:S01]  /*13a60*/  BSSY B0, `(.L_x_61) ;  /* 0x0000d3b000007945 */ /* 0x000fe20003800000 */
[C---:B0-----:R-:W-:Y:S01]  /*13a70*/  IMAD R6, R2.reuse, UR9, RZ ;  /* 0x0000000902067c24 */ /* 0x041fe2000f8e02ff */
[----:B------:R-:W-:Y:S01]  /*13a80*/  SHF.L.U64.HI R9, R2, 0x3, R3 ;  /* 0x0000000302097819 */ /* 0x000fe20000010203 */
[----:B------:R-:W-:-:S04]  /*13a90*/  IMAD.WIDE.U32 R4, R158, R2, R4 ;  /* 0x000000029e047225 */ /* 0x000fc800078e0004 */
[----:B------:R-:W-:Y:S01]  /*13aa0*/  IMAD R6, R158, R3, R6 ;  /* 0x000000039e067224 */ /* 0x000fe200078e0206 */
[----:B------:R-:W-:Y:S01]  /*13ab0*/  IADD3 R4, P0, R4, UR4, RZ ;  /* 0x0000000404047c10 */ /* 0x000fe2000ff1e0ff */
[----:B------:R-:W-:Y:S02]  /*13ac0*/  IMAD.SHL.U32 R8, R2, 0x8, RZ ;  /* 0x0000000802087824 */ /* 0x000fe400078e00ff */
[----:B------:R-:W-:-:S03]  /*13ad0*/  IMAD.IADD R6, R5, 0x1, R6 ;  /* 0x0000000105067824 */ /* 0x000fc600078e0206 */
[-C--:B------:R-:W-:Y:S02]  /*13ae0*/  IADD3 R10, P1, R8, R4.reuse, RZ ;  /* 0x00000004080a7210 */ /* 0x080fe40007f3e0ff */
[----:B------:R-:W-:Y:S02]  /*13af0*/  IADD3.X R5, R6, UR5, RZ, P0, !PT ;  /* 0x0000000506057c10 */ /* 0x000fe400087fe4ff */
[----:B------:R-:W-:-:S03]  /*13b00*/  LEA R6, P0, R2, R4, 0x7 ;  /* 0x0000000402067211 */ /* 0x000fc600078038ff */
[----:B------:R-:W-:Y:S01]  /*13b10*/  IMAD.X R11, R9, 0x1, R5, P1 ;  /* 0x00000001090b7824 */ /* 0x000fe200008e0605 */
[----:B------:R-:W-:Y:S02]  /*13b20*/  LEA.HI.X R7, R2, R5, R3, 0x7, P0 ;  /* 0x0000000502077211 */ /* 0x000fe400000f3c03 */
[----:B-----5:R-:W-:Y:S02]  /*13b30*/  ISETP.NE.AND P0, PT, R22, RZ, PT ;  /* 0x000000ff1600720c */ /* 0x020fe40003f05270 */
[----:B------:R-:W-:-:S05]  /*13b40*/  IADD3 R8, P2, R8, R6, RZ ;  /* 0x0000000608087210 */ /* 0x000fca0007f5e0ff */
[----:B------:R-:W-:-:S06]  /*13b50*/  IMAD.X R9, R9, 0x1, R7, P2 ;  /* 0x0000000109097824 */ /* 0x000fcc00010e0607 */
[----:B------:R-:W-:Y:S05]  /*13b60*/  @!P0 BRA `(.L_x_62) ;  /* 0x0000009800988947 */ /* 0x000fea0003800000 */
[----:B------:R-:W0:Y:S01]  /*13b70*/  LDC.64 R18, c[0x0][0x7b0] ;  /* 0x0001ec00ff127b82 */ /* 0x000e220000000a00 */
[----:B------:R-:W-:Y:S01]  /*13b80*/  ULDC.64 UR6, c[0x0][0x7b8] ;  /* 0x0001ee0000067ab9 */ /* 0x000fe20000000a00 */
[----:B------:R-:W-:Y:S01]  /*13b90*/  ISETP.GE.AND P1, PT, R23, 0x1, PT ;  /* 0x000000011700780c */ /* 0x000fe20003f26270 */
[----:B------:R-:W-:Y:S02]  /*13ba0*/  UIMAD UR4, UR10, UR6, URZ ;  /* 0x000000060a0472a4 */ /* 0x000fe4000f8e023f */
[----:B------:R-:W-:Y:S01]  /*13bb0*/  IMAD.U32 R154, RZ, RZ, UR6 ;  /* 0x00000006ff9a7e24 */ /* 0x000fe2000f8e00ff */
[----:B------:R-:W-:Y:S01]  /*13bc0*/  BSSY B1, `(.L_x_63) ;  /* 0x000000e000017945 */ /* 0x000fe20003800000 */
[----:B------:R-:W-:Y:S01]  /*13bd0*/  ISETP.LT.OR P2, PT, R0, 0x1, !P1 ;  /* 0x000000010000780c */ /* 0x000fe20004f41670 */
[----:B------:R-:W-:Y:S01]  /*13be0*/  UIMAD UR4, UR47, UR7, UR4 ;  /* 0x000000072f0472a4 */ /* 0x000fe2000f8e0204 */
[----:B------:R-:W1:Y:S01]  /*13bf0*/  LDC.64 R20, c[0x0][0x7a8] ;  /* 0x0001ea00ff147b82 */ /* 0x000e620000000a00 */
[----:B------:R-:W-:-:S04]  /*13c00*/  IMAD.WIDE.U32 R154, R154, UR47, R12 ;  /* 0x0000002f9a9a7c25 */ /* 0x000fc8000f8e000c */
[----:B------:R-:W-:Y:S02]  /*13c10*/  VIADD R153, R155, UR4 ;  /* 0x000000049b997c36 */ /* 0x000fe40008000000 */
[----:B------:R-:W-:Y:S02]  /*13c20*/  IMAD.MOV.U32 R152, RZ, RZ, R154 ;  /* 0x000000ffff987224 */ /* 0x000fe400078e009a */
[----:B0-----:R-:W-:Y:S02]  /*13c30*/  IMAD R159, R18, UR9, RZ ;  /* 0x00000009129f7c24 */ /* 0x001fe4000f8e02ff */
[----:B------:R-:W-:-:S04]  /*13c40*/  IMAD.WIDE.U32 R2, R158, R18, R152 ;  /* 0x000000129e027225 */ /* 0x000fc800078e0098 */
[----:B------:R-:W-:Y:S01]  /*13c50*/  IMAD R159, R158, R19, R159 ;  /* 0x000000139e9f7224 */ /* 0x000fe200078e029f */
[----:B-1----:R-:W-:-:S04]  /*13c60*/  IADD3 R14, P0, R2, R20, RZ ;  /* 0x00000014020e7210 */ /* 0x002fc80007f1e0ff */
[----:B------:R-:W-:Y:S01]  /*13c70*/  IADD3.X R15, R21, R3, R159, P0, !PT ;  /* 0x00000003150f7210 */ /* 0x000fe200007fe49f */
[----:B------:R-:W-:Y:S08]  /*13c80*/  @P2 BRA `(.L_x_64) ;  /* 0x0000000000042947 */ /* 0x000ff00003800000 */
[----:B------:R0:W5:Y:S02]  /*13c90*/  LDG.E.U8 R16, desc[UR38][R14.64] ;  /* 0x000000260e107981 */ /* 0x000164000c1e1100 */
.L_x_64:
[----:B------:R-:W-:Y:S05]  /*13ca0*/  BSYNC B1 ;  /* 0x0000000000017941 */ /* 0x000fea0003800000 */
.L_x_63:
[----:B------:R-:W2:Y:S01]  /*13cb0*/  LDL.LU R3, [R1] ;  /* 0x0000000001037983 */ /* 0x000ea20000300800 */
[----:B-----5:R-:W-:Y:S01]  /*13cc0*/  LOP3.LUT R2, R16, 0xffff, RZ, 0xc0, !PT ;  /* 0x0000ffff10027812 */ /* 0x020fe200078ec0ff */
[----:B------:R-:W-:Y:S01]  /*13cd0*/  BSSY B1, `(.L_x_65) ;  /* 0x000000a000017945 */ /* 0x000fe20003800000 */
[----:B------:R-:W-:Y:S02]  /*13ce0*/  ISETP.LT.OR P0, PT, R0, 0x2, !P1 ;  /* 0x000000020000780c */ /* 0x000fe40004f01670 */
[----:B------:R-:W-:-:S05]  /*13cf0*/  PRMT R2, R2, 0x8880, RZ ;  /* 0x0000888002027816 */ /* 0x000fca00000000ff */
[----:B------:R-:W-:-:S04]  /*13d00*/  IMAD R2, R2, R22, RZ ;  /* 0x0000001602027224 */ /* 0x000fc800078e02ff */
[----:B--2---:R-:W-:-:S05]  /*13d10*/  @!P2 IMAD R3, R3, R17, R2 ;  /* 0x000000110303a224 */ /* 0x004fca00078e0202 */
[----:B------:R1:W-:Y:S01]  /*13d20*/  @!P2 STG.E.U8 desc[UR38][R4.64], R3 ;  /* 0x000000030400a986 */ /* 0x0003e2000c101126 */
[----:B------:R-:W-:Y:S05]  /*13d30*/  @P0 BRA `(.L_x_66) ;  /* 0x00000000000c0947 */ /* 0x000fea0003800000 */
[----:B------:R-:W2:Y:S02]  /*13d40*/  LDG.E.U8 R16, desc[UR38][R14.64+0x1] ;  /* 0x000001260e107981 */ /* 0x000ea4000c1e1100 */
[----:B--2---:R-:W-:-:S05]  /*13d50*/  PRMT R2, R16, 0x8880, RZ ;  /* 0x0000888010027816 */ /* 0x004fca00000000ff */
[----:B------:R-:W-:-:S07]  /*13d60*/  IMAD R2, R2, R22, RZ ;  /* 0x0000001602027224 */ /* 0x000fce00078e02ff */
.L_x_66:
[----:B------:R-:W-:Y:S05]  /*13d70*/  BSYNC B1 ;  /* 0x0000000000017941 */ /* 0x000fea0003800000 */
.L_x_65:
[----:B-1----:R-:W2:Y:S01]  /*13d80*/  LDL.LU R3, [R1+0x4] ;  /* 0x0000040001037983 */ /* 0x002ea20000300800 */
[C---:B------:R-:W-:Y:S01]  /*13d90*/  SHF.L.U64.HI R157, R18.reuse, 0x3, R19 ;  /* 0x00000003129d7819 */ /* 0x040fe20000010213 */
[----:B------:R-:W-:Y:S01]  /*13da0*/  IMAD.SHL.U32 R156, R18, 0x8, RZ ;  /* 0x00000008129c7824 */ /* 0x000fe200078e00ff */
[----:B------:R-:W-:Y:S03]  /*13db0*/  BSSY B1, `(.L_x_67) ;  /* 0x000000d000017945 */ /* 0x000fe60003800000 */
[----:B------:R-:W-:-:S04]  /*13dc0*/  IMAD.WIDE.U32 R12, R158, R18, R156 ;  /* 0x000000129e0c7225 */ /* 0x000fc800078e009c */
[----:B------:R-:W-:Y:S01]  /*13dd0*/  IMAD.IADD R159, R159, 0x1, R13 ;  /* 0x000000019f9f7824 */ /* 0x000fe200078e020d */
[----:B------:R-:W-:-:S04]  /*13de0*/  IADD3 R12, P2, P3, R154, R20, R12 ;  /* 0x000000149a0c7210 */ /* 0x000fc80007b5e00c */
[----:B------:R-:W-:Y:S01]  /*13df0*/  IADD3.X R13, R153, R21, R159, P2, P3 ;  /* 0x00000015990d7210 */ /* 0x000fe200017e649f */
[----:B--2---:R-:W-:-:S05]  /*13e00*/  @!P0 IMAD R3, R3, R17, R2 ;  /* 0x0000001103038224 */ /* 0x004fca00078e0202 */
[----:B------:R1:W-:Y:S01]  /*13e10*/  @!P0 STG.E.U8 desc[UR38][R4.64+0x1], R3 ;  /* 0x0000010304008986 */ /* 0x0003e2000c101126 */
[----:B------:R-:W-:-:S04]  /*13e20*/  ISETP.GE.AND P0, PT, R23, 0x9, PT ;  /* 0x000000091700780c */ /* 0x000fc80003f06270 */
[----:B------:R-:W-:-:S13]  /*13e30*/  ISETP.LT.OR P4, PT, R0, 0x1, !P0 ;  /* 0x000000010000780c */ /* 0x000fda0004781670 */
[----:B-1----:R-:W-:Y:S05]  /*13e40*/  @P4 BRA `(.L_x_68) ;  /* 0x00000000000c4947 */ /* 0x002fea0003800000 */
[----:B------:R-:W2:Y:S02]  /*13e50*/  LDG.E.U8 R16, desc[UR38][R12.64] ;  /* 0x000000260c107981 */ /* 0x000ea4000c1e1100 */
[----:B--2---:R-:W-:-:S05]  /*13e60*/  PRMT R2, R16, 0x8880, RZ ;  /* 0x0000888010027816 */ /* 0x004fca00000000ff */
[----:B------:R-:W-:-:S07]  /*13e70*/  IMAD R2, R2, R22, RZ ;  /* 0x0000001602027224 */ /* 0x000fce00078e02ff */
.L_x_68:
[----:B------:R-:W-:Y:S05]  /*13e80*/  BSYNC B1 ;  /* 0x0000000000017941 */ /* 0x000fea0003800000 */
.L_x_67:
[----:B------:R-:W2:Y:S01]  /*13e90*/  LDL.LU R3, [R1+0x8] ;  /* 0x0000080001037983 */ /* 0x000ea20000300800 */
[----:B------:R-:W-:Y:S01]  /*13ea0*/  ISETP.LT.OR P2, PT, R0, 0x2, !P0 ;  /* 0x000000020000780c */ /* 0x000fe20004741670 */
[----:B------:R-:W-:Y:S01]  /*13eb0*/  BSSY B1, `(.L_x_69) ;  /* 0x0000007000017945 */ /* 0x000fe20003800000 */
[----:B--2---:R-:W-:-:S05]  /*13ec0*/  @!P4 IMAD R3, R3, R17, R2 ;  /* 0x000000110303c224 */ /* 0x004fca00078e0202 */
[----:B------:R1:W-:Y:S06]  /*13ed0*/  @!P4 STG.E.U8 desc[UR38][R10.64], R3 ;  /* 0x000000030a00c986 */ /* 0x0003ec000c101126 */
[----:B------:R-:W-:Y:S05]  /*13ee0*/  @P2 BRA `(.L_x_70) ;  /* 0x00000000000c2947 */ /* 0x000fea0003800000 */
[----:B------:R-:W2:Y:S02]  /*13ef0*/  LDG.E.U8 R16, desc[UR38][R12.64+0x1] ;  /* 0x000001260c107981 */ /* 0x000ea4000c1e1100 */
[----:B--2---:R-:W-:-:S05]  /*13f00*/  PRMT R2, R16, 0x8880, RZ ;  /* 0x0000888010027816 */ /* 0x004fca00000000ff */
[----:B------:R-:W-:-:S07]  /*13f10*/  IMAD R2, R2, R22, RZ ;  /* 0x0000001602027224 */ /* 0x000fce00078e02ff */
.L_x_70:
[----:B------:R-:W-:Y:S05]  /*13f20*/  BSYNC B1 ;  /* 0x0000000000017941 */ /* 0x000fea0003800000 */
.L_x_69:
[----:B-1----:R-:W2:Y:S01]  /*13f30*/  LDL.LU R3, [R1+0xc] ;  /* 0x00000c0001037983 */ /* 0x002ea20000300800 */
[----:B------:R-:W-:Y:S01]  /*13f40*/  BSSY B1, `(.L_x_71) ;  /* 0x0000009000017945 */ /* 0x000fe20003800000 */
[----:B------:R-:W-:Y:S01]  /*13f50*/  ISETP.LT.OR P3, PT, R0, 0xa, !P1 ;  /* 0x0000000a0000780c */ /* 0x000fe20004f61670 */
[----:B--2---:R-:W-:-:S05]  /*13f60*/  @!P2 IMAD R3, R3, R17, R2 ;  /* 0x000000110303a224 */ /* 0x004fca00078e0202 */
[----:B------:R1:W-:Y:S01]  /*13f70*/  @!P2 STG.E.U8 desc[UR38][R10.64+0x1], R3 ;  /* 0x000001030a00a986 */ /* 0x0003e2000c101126 */
[----:B------:R-:W-:-:S13]  /*13f80*/  ISETP.LT.OR P2, PT, R0, 0x9, !P1 ;  /* 0x000000090000780c */ /* 0x000fda0004f41670 */
[----:B-1----:R-:W-:Y:S05]  /*13f90*/  @P2 BRA `(.L_x_72) ;  /* 0x00000000000c2947 */ /* 0x002fea0003800000 */
[----:B------:R-:W2:Y:S02]  /*13fa0*/  LDG.E.U8 R16, desc[UR38][R14.64+0x8] ;  /* 0x000008260e107981 */ /* 0x000ea4000c1e1100 */
[----:B--2---:R-:W-:-:S05]  /*13fb0*/  PRMT R2, R16, 0x8880, RZ ;  /* 0x0000888010027816 */ /* 0x004fca00000000ff */
[----:B------:R-:W-:-:S07]  /*13fc0*/  IMAD R2, R2, R22, RZ ;  /* 0x0000001602027224 */ /* 0x000fce00078e02ff */
.L_x_72:
[----:B------:R-:W-:Y:S05]  /*13fd0*/  BSYNC B1 ;  /* 0x0000000000017941 */ /* 0x000fea0003800000 */
.L_x_71:
[----:B------:R-:W2:Y:S01]  /*13fe0*/  LDL.LU R3, [R1+0x10] ;  /* 0x0000100001037983 */ /* 0x000ea20000300800 */
[----:B------:R-:W-:Y:S01]  /*13ff0*/  BSSY B1, `(.L_x_73) ;  /* 0x0000007000017945 */ /* 0x000fe20003800000 */
[----:B--2---:R-:W-:-:S05]  /*14000*/  @!P2 IMAD R3, R3, R17, R2 ;  /* 0x000000110303a224 */ /* 0x004fca00078e0202 */
[----:B------:R1:W-:Y:S01]  /*14010*/  @!P2 STG.E.U8 desc[UR38][R4.64+0x8], R3 ;  /* 0x000008030400a986 */ /* 0x0003e2000c101126 */
[----:B------:R-:W-:Y:S05]  /*14020*/  @P3 BRA `(.L_x_74) ;  /* 0x00000000000c3947 */ /* 0x000fea0003800000 */
[----:B------:R-:W2:Y:S02]  /*14030*/  LDG.E.U8 R16, desc[UR38][R14.64+0x9] ;  /* 0x000009260e107981 */ /* 0x000ea4000c1e1100 */
[----:B--2---:R-:W-:-:S05]  /*14040*/  PRMT R2, R16, 0x8880, RZ ;  /* 0x0000888010027816 */ /* 0x004fca00000000ff */
[----:B------:R-:W-:-:S07]  /*14050*/  IMAD R2, R2, R22, RZ ;  /* 0x0000001602027224 */ /* 0x000fce00078e02ff */
.L_x_74:
[----:B------:R-:W-:Y:S05]  /*14060*/  BSYNC B1 ;  /* 0x0000000000017941 */ /* 0x000fea0003800000 */
.L_x_73:
[----:B-1----:R-:W2:Y:S01]  /*14070*/  LDL.LU R3, [R1+0x14] ;  /* 0x0000140001037983 */ /* 0x002ea20000300800 */
[C---:B------:R-:W-:Y:S01]  /*14080*/  ISETP.LT.OR P2, PT, R0.reuse, 0x9, !P0 ;  /* 0x000000090000780c */ /* 0x040fe20004741670 */
[----:B------:R-:W-:Y:S01]  /*14090*/  BSSY B1, `(.L_x_75) ;  /* 0x000000b000017945 */ /* 0x000fe20003800000 */
[C---:B------:R-:W-:Y:S02]  /*140a0*/  ISETP.LT.OR P4, PT, R0.reuse, 0x11, !P1 ;  /* 0x000000110000780c */ /* 0x040fe40004f81670 */
[C---:B------:R-:W-:Y:S02]  /*140b0*/  ISETP.LT.OR P5, PT, R0.reuse, 0x12, !P1 ;  /* 0x000000120000780c */ /* 0x040fe40004fa1670 */
[----:B------:R-:W-:Y:S01]  /*140c0*/  ISETP.LT.OR P6, PT, R0, 0x11, !P0 ;  /* 0x000000110000780c */ /* 0x000fe200047c1670 */
[----:B--2---:R-:W-:-:S05]  /*140d0*/  @!P3 IMAD R3, R3, R17, R2 ;  /* 0x000000110303b224 */ /* 0x004fca00078e0202 */
[----:B------:R1:W-:Y:S01]  /*140e0*/  @!P3 STG.E.U8 desc[UR38][R4.64+0x9], R3 ;  /* 0x000009030400b986 */ /* 0x0003e2000c101126 */
[----:B------:R-:W-:Y:S01]  /*140f0*/  ISETP.LT.OR P3, PT, R0, 0xa, !P0 ;  /* 0x0000000a0000780c */ /* 0x000fe20004761670 */
[----:B------:R-:W-:-:S12]  /*14100*/  @P2 BRA `(.L_x_76) ;  /* 0x00000000000c2947 */ /* 0x000fd80003800000 */
[----:B------:R-:W2:Y:S02]  /*14110*/  LDG.E.U8 R16, desc[UR38][R12.64+0x8] ;  /* 0x000008260c107981 */ /* 0x000ea4000c1e1100 */
[----:B--2---:R-:W-:-:S05]  /*14120*/  PRMT R2, R16, 0x8880, RZ ;  /* 0x0000888010027816 */ /* 0x004fca00000000ff */
[----:B------:R-:W-:-:S07]  /*14130*/  IMAD R2, R2, R22, RZ ;  /* 0x0000001602027224 */ /* 0x000fce00078e02ff */
.L_x_76:
[----:B------:R-:W-:Y:S05]  /*14140*/  BSYNC B1 ;  /* 0x0000000000017941 */ /* 0x000fea0003800000 */
.L_x_75:
[----:B-1----:R-:W2:Y:S01]  /*14150*/  LDL.LU R3, [R1+0x18] ;  /* 0x0000180001037983 */ /* 0x002ea20000300800 */
[----:B------:R-:W-:Y:S01]  /*14160*/  BSSY B1, `(.L_x_77) ;  /* 0x0000007000017945 */ /* 0x000fe20003800000 */
[----:B--2---:R-:W-:-:S05]  /*14170*/  @!P2 IMAD R3, R3, R17, R2 ;  /* 0x000000110303a224 */ /* 0x004fca00078e0202 */
[----:B------:R1:W-:Y:S01]  /*14180*/  @!P2 STG.E.U8 desc[UR38][R10.64+0x8], R3 ;  /* 0x000008030a00a986 */ /* 0x0003e2000c101126 */
[----:B------:R-:W-:Y:S05]  /*14190*/  @P3 BRA `(.L_x_78) ;  /* 0x00000000000c3947 */ /* 0x000fea0003800000 */
[----:B------:R-:W2:Y:S02]  /*141a0*/  LDG.E.U8 R16, desc[UR38][R12.64+0x9] ;  /* 0x000009260c107981 */ /* 0x000ea4000c1e1100 */
[----:B--2---:R-:W-:-:S05]  /*141b0*/  PRMT R2, R16, 0x8880, RZ ;  /* 0x0000888010027816 */ /* 0x004fca00000000ff */
[----:B------:R-:W-:-:S07]  /*141c0*/  IMAD R2, R2, R22, RZ ;  /* 0x0000001602027224 */ /* 0x000fce00078e02ff */
.L_x_78:
[----:B------:R-:W-:Y:S05]  /*141d0*/  BSYNC B1 ;  /* 0x0000000000017941 */ /* 0x000fea0003800000 */
.L_x_77:
        /* <DEDUP_REMOVED lines=8> */
.L_x_80:
[----:B------:R-:W-:Y:S05]  /*14260*/  BSYNC B1 ;  /* 0x0000000000017941 */ /* 0x000fea0003800000 */
.L_x_79:
        /* <DEDUP_REMOVED lines=8> */
.L_x_82:
[----:B------:R-:W-:Y:S05]  /*142f0*/  BSYNC B1 ;  /* 0x0000000000017941 */ /* 0x000fea0003800000 */
.L_x_81:
        /* <DEDUP_REMOVED lines=8> */
.L_x_84:
[----:B------:R-:W-:Y:S05]  /*14380*/  BSYNC B1 ;  /* 0x0000000000017941 */ /* 0x000fea0003800000 */
.L_x_83:
        /* <DEDUP_REMOVED lines=13> */
.L_x_86:
[----:B------:R-:W-:Y:S05]  /*14460*/  BSYNC B1 ;  /* 0x0000000000017941 */ /* 0x000fea0003800000 */
.L_x_85:
        /* <DEDUP_REMOVED lines=8> */
.L_x_88:
[----:B------:R-:W-:Y:S05]  /*144f0*/  BSYNC B1 ;  /* 0x0000000000017941 */ /* 0x000fea0003800000 */
.L_x_87:
        /* <DEDUP_REMOVED lines=8> */
.L_x_90:
[----:B------:R-:W-:Y:S05]  /*14580*/  BSYNC B1 ;  /* 0x0000000000017941 */ /* 0x000fea0003800000 */
.L_x_89:
        /* <DEDUP_REMOVED lines=8> */
.L_x_92:
[----:B------:R-:W-:Y:S05]  /*14610*/  BSYNC B1 ;  /* 0x0000000000017941 */ /* 0x000fea0003800000 */
.L_x_91:
        /* <DEDUP_REMOVED lines=8> */
.L_x_94:
[----:B------:R-:W-:Y:S05]  /*146a0*/  BSYNC B1 ;  /* 0x0000000000017941 */ /* 0x000fea0003800000 */
.L_x_93:
        /* <DEDUP_REMOVED lines=13> */
.L_x_96:
[----:B------:R-:W-:Y:S05]  /*14780*/  BSYNC B1 ;  /* 0x0000000000017941 */ /* 0x000fea0003800000 */
.L_x_95:
        /* <DEDUP_REMOVED lines=8> */
.L_x_98:
[----:B------:R-:W-:Y:S05]  /*14810*/  BSYNC B1 ;  /* 0x0000000000017941 */ /* 0x000fea0003800000 */
.L_x_97:
        /* <DEDUP_REMOVED lines=8> */
.L_x_100:
[----:B------:R-:W-:Y:S05]  /*148a0*/  BSYNC B1 ;  /* 0x0000000000017941 */ /* 0x000fea0003800000 */
.L_x_99:
        /* <DEDUP_REMOVED lines=8> */
.L_x_102:
[----:B------:R-:W-:Y:S05]  /*14930*/  BSYNC B1 ;  /* 0x0000000000017941 */ /* 0x000fea0003800000 */
.L_x_101:
        /* <DEDUP_REMOVED lines=8> */
.L_x_104:
[----:B------:R-:W-:Y:S05]  /*149c0*/  BSYNC B1 ;  /* 0x0000000000017941 */ /* 0x000fea0003800000 */
.L_x_103:
        /* <DEDUP_REMOVED lines=13> */
.L_x_106:
[----:B------:R-:W-:Y:S05]  /*14aa0*/  BSYNC B1 ;  /* 0x0000000000017941 */ /* 0x000fea0003800000 */
.L_x_105:
        /* <DEDUP_REMOVED lines=8> */
.L_x_108:
[----:B------:R-:W-:Y:S05]  /*14b30*/  BSYNC B1 ;  /* 0x0000000000017941 */ /* 0x000fea0003800000 */
.L_x_107:
        /* <DEDUP_REMOVED lines=8> */
.L_x_110:
[----:B------:R-:W-:Y:S05]  /*14bc0*/  BSYNC B1 ;  /* 0x0000000000017941 */ /* 0x000fea0003800000 */
.L_x_109:
        /* <DEDUP_REMOVED lines=8> */
.L_x_112:
[----:B------:R-:W-:Y:S05]  /*14c50*/  BSYNC B1 ;  /* 0x0000000000017941 */ /* 0x000fea0003800000 */
.L_x_111:
        /* <DEDUP_REMOVED lines=8> */
.L_x_114:
[----:B------:R-:W-:Y:S05]  /*14ce0*/  BSYNC B1 ;  /* 0x0000000000017941 */ /* 0x000fea0003800000 */
.L_x_113:
        /* <DEDUP_REMOVED lines=13> */
.L_x_116:
[----:B------:R-:W-:Y:S05]  /*14dc0*/  BSYNC B1 ;  /* 0x0000000000017941 */ /* 0x000fea0003800000 */
.L_x_115:
        /* <DEDUP_REMOVED lines=8> */
.L_x_118:
[----:B------:R-:W-:Y:S05]  /*14e50*/  BSYNC B1 ;  /* 0x0000000000017941 */ /* 0x000fea0003800000 */
.L_x_117:
        /* <DEDUP_REMOVED lines=8> */
.L_x_120:
[----:B------:R-:W-:Y:S05]  /*14ee0*/  BSYNC B1 ;  /* 0x0000000000017941 */ /* 0x000fea0003800000 */
.L_x_119:
        /* <DEDUP_REMOVED lines=8> */
.L_x_122:
[----:B------:R-:W-:Y:S05]  /*14f70*/  BSYNC B1 ;  /* 0x0000000000017941 */ /* 0x000fea0003800000 */
.L_x_121:
        /* <DEDUP_REMOVED lines=8> */
.L_x_124:
[----:B------:R-:W-:Y:S05]  /*15000*/  BSYNC B1 ;  /* 0x0000000000017941 */ /* 0x000fea0003800000 */
.L_x_123:
        /* <DEDUP_REMOVED lines=13> */
.L_x_126:
[----:B------:R-:W-:Y:S05]  /*150e0*/  BSYNC B1 ;  /* 0x0000000000017941 */ /* 0x000fea0003800000 */
.L_x_125:
        /* <DEDUP_REMOVED lines=8> */
.L_x_128:
[----:B------:R-:W-:Y:S05]  /*15170*/  BSYNC B1 ;  /* 0x0000000000017941 */ /* 0x000fea0003800000 */
.L_x_127:
        /* <DEDUP_REMOVED lines=8> */
.L_x_130:
[----:B------:R-:W-:Y:S05]  /*15200*/  BSYNC B1 ;  /* 0x0000000000017941 */ /* 0x000fea0003800000 */
.L_x_129:
        /* <DEDUP_REMOVED lines=8> */
.L_x_132:
[----:B------:R-:W-:Y:S05]  /*15290*/  BSYNC B1 ;  /* 0x0000000000017941 */ /* 0x000fea0003800000 */
.L_x_131:
        /* <DEDUP_REMOVED lines=8> */
.L_x_134:
[----:B------:R-:W-:Y:S05]  /*15320*/  BSYNC B1 ;  /* 0x0000000000017941 */ /* 0x000fea0003800000 */
.L_x_133:
        /* <DEDUP_REMOVED lines=13> */
.L_x_136:
[----:B------:R-:W-:Y:S05]  /*15400*/  BSYNC B1 ;  /* 0x0000000000017941 */ /* 0x000fea0003800000 */
.L_x_135:
        /* <DEDUP_REMOVED lines=8> */
.L_x_138:
[----:B------:R-:W-:Y:S05]  /*15490*/  BSYNC B1 ;  /* 0x0000000000017941 */ /* 0x000fea0003800000 */
.L_x_137:
        /* <DEDUP_REMOVED lines=8> */
.L_x_140:
[----:B------:R-:W-:Y:S05]  /*15520*/  BSYNC B1 ;  /* 0x0000000000017941 */ /* 0x000fea0003800000 */
.L_x_139:
        /* <DEDUP_REMOVED lines=8> */
.L_x_142:
[----:B------:R-:W-:Y:S05]  /*155b0*/  BSYNC B1 ;  /* 0x0000000000017941 */ /* 0x000fea0003800000 */
.L_x_141:
        /* <DEDUP_REMOVED lines=8> */
.L_x_144:
[----:B------:R-:W-:Y:S05]  /*15640*/  BSYNC B1 ;  /* 0x0000000000017941 */ /* 0x000fea0003800000 */
.L_x_143:
        /* <DEDUP_REMOVED lines=13> */
.L_x_146:
[----:B------:R-:W-:Y:S05]  /*15720*/  BSYNC B1 ;  /* 0x0000000000017941 */ /* 0x000fea0003800000 */
.L_x_145:
        /* <DEDUP_REMOVED lines=8> */
.L_x_148:
[----:B------:R-:W-:Y:S05]  /*157b0*/  BSYNC B1 ;  /* 0x0000000000017941 */ /* 0x000fea0003800000 */
.L_x_147:
        /* <DEDUP_REMOVED lines=8> */
.L_x_150:
[----:B------:R-:W-:Y:S05]  /*15840*/  BSYNC B1 ;  /* 0x0000000000017941 */ /* 0x000fea0003800000 */
.L_x_149:
        /* <DEDUP_REMOVED lines=8> */
.L_x_152:
[----:B------:R-:W-:Y:S05]  /*158d0*/  BSYNC B1 ;  /* 0x0000000000017941 */ /* 0x000fea0003800000 */
.L_x_151:
        /* <DEDUP_REMOVED lines=8> */
.L_x_154:
[----:B------:R-:W-:Y:S05]  /*15960*/  BSYNC B1 ;  /* 0x0000000000017941 */ /* 0x000fea0003800000 */
.L_x_153:
        /* <DEDUP_REMOVED lines=13> */
.L_x_156:
[----:B------:R-:W-:Y:S05]  /*15a40*/  BSYNC B1 ;  /* 0x0000000000017941 */ /* 0x000fea0003800000 */
.L_x_155:
        /* <DEDUP_REMOVED lines=8> */
.L_x_158:
[----:B------:R-:W-:Y:S05]  /*15ad0*/  BSYNC B1 ;  /* 0x0000000000017941 */ /* 0x000fea0003800000 */
.L_x_157:
        /* <DEDUP_REMOVED lines=8> */
.L_x_160:
[----:B------:R-:W-:Y:S05]  /*15b60*/  BSYNC B1 ;  /* 0x0000000000017941 */ /* 0x000fea0003800000 */
.L_x_159:
        /* <DEDUP_REMOVED lines=8> */
.L_x_162:
[----:B------:R-:W-:Y:S05]  /*15bf0*/  BSYNC B1 ;  /* 0x0000000000017941 */ /* 0x000fea0003800000 */
.L_x_161:
        /* <DEDUP_REMOVED lines=8> */
.L_x_164:
[----:B------:R-:W-:Y:S05]  /*15c80*/  BSYNC B1 ;  /* 0x0000000000017941 */ /* 0x000fea0003800000 */
.L_x_163:
        /* <DEDUP_REMOVED lines=13> */
.L_x_166:
[----:B------:R-:W-:Y:S05]  /*15d60*/  BSYNC B1 ;  /* 0x0000000000017941 */ /* 0x000fea0003800000 */
.L_x_165:
        /* <DEDUP_REMOVED lines=8> */
.L_x_168:
[----:B------:R-:W-:Y:S05]  /*15df0*/  BSYNC B1 ;  /* 0x0000000000017941 */ /* 0x000fea0003800000 */
.L_x_167:
        /* <DEDUP_REMOVED lines=8> */
.L_x_170:
[----:B------:R-:W-:Y:S05]  /*15e80*/  BSYNC B1 ;  /* 0x0000000000017941 */ /* 0x000fea0003800000 */
.L_x_169:
        /* <DEDUP_REMOVED lines=8> */
.L_x_172:
[----:B------:R-:W-:Y:S05]  /*15f10*/  BSYNC B1 ;  /* 0x0000000000017941 */ /* 0x000fea0003800000 */
.L_x_171:
[----:B-1----:R-:W2:Y:S01]  /*15f20*/  LDL.LU R3, [R1+0xd8] ;  /* 0x0000d80001037983 */ /* 0x002ea20000300800 */
[----:B------:R-:W-:Y:S01]  /*15f30*/  BSSY B1, `(.L_x_173) ;  /* 0x0000007000017945 */ /* 0x000fe20003800000 */
[----:B--2---:R-:W-:-:S05]  /*15f40*/  @!P6 IMAD R3, R3, R17, R2 ;  /* 0x000000110303e224 */ /* 0x004fca00078e0202 */
[----:B------:R1:W-:Y:S01]  /*15f50*/  @!P6 STG.E.U8 desc[UR38][R10.64+0x68], R3 ;  /* 0x000068030a00e986 */ /* 0x0003e2000c101126 */
[----:B------:R-:W-:Y:S05]  /*15f60*/  @P2 BRA `(.L_x_174) ;  /* 0x00000000000c2947 */ /* 0x000fea0003800000 */
[----:B------:R-:W1:Y:S02]  /*15f70*/  LDG.E.U8 R16, desc[UR38][R12.64+0x69] ;  /* 0x000069260c107981 */ /* 0x000e64000c1e1100 */
[----:B-1----:R-:W-:-:S05]  /*15f80*/  PRMT R3, R16, 0x8880, RZ ;  /* 0x0000888010037816 */ /* 0x002fca00000000ff */
[----:B------:R-:W-:-:S07]  /*15f90*/  IMAD R2, R3, R22, RZ ;  /* 0x0000001603027224 */ /* 0x000fce00078e02ff */
.L_x_174:
[----:B------:R-:W-:Y:S05]  /*15fa0*/  BSYNC B1 ;  /* 0x0000000000017941 */ /* 0x000fea0003800000 */
.L_x_173:
        /* <DEDUP_REMOVED lines=10> */
[----:B------:R-:W1:Y:S02]  /*16050*/  LDG.E.U8 R16, desc[UR38][R14.64+0x70] ;  /* 0x000070260e107981 */ /* 0x000e64000c1e1100 */
[----:B-1----:R-:W-:-:S05]  /*16060*/  PRMT R3, R16, 0x8880, RZ ;  /* 0x0000888010037816 */ /* 0x002fca00000000ff */
[----:B------:R-:W-:-:S07]  /*16070*/  IMAD R2, R3, R22, RZ ;  /* 0x0000001603027224 */ /* 0x000fce00078e02ff */
.L_x_176:
[----:B------:R-:W-:Y:S05]  /*16080*/  BSYNC B1 ;  /* 0x0000000000017941 */ /* 0x000fea0003800000 */
.L_x_175:
        /* <DEDUP_REMOVED lines=8> */
.L_x_178:
[----:B------:R-:W-:Y:S05]  /*16110*/  BSYNC B1 ;  /* 0x0000000000017941 */ /* 0x000fea0003800000 */
.L_x_177:
        /* <DEDUP_REMOVED lines=8> */
.L_x_180:
[----:B------:R-:W-:Y:S05]  /*161a0*/  BSYNC B1 ;  /* 0x0000000000017941 */ /* 0x000fea0003800000 */
.L_x_179:
        /* <DEDUP_REMOVED lines=8> */
.L_x_182:
[----:B------:R-:W-:Y:S05]  /*16230*/  BSYNC B1 ;  /* 0x0000000000017941 */ /* 0x000fea0003800000 */
.L_x_181:
        /* <DEDUP_REMOVED lines=8> */
.L_x_184:
[----:B------:R-:W-:Y:S05]  /*162c0*/  BSYNC B1 ;  /* 0x0000000000017941 */ /* 0x000fea0003800000 */
.L_x_183:
        /* <DEDUP_REMOVED lines=13> */
.L_x_186:
[----:B------:R-:W-:Y:S05]  /*163a0*/  BSYNC B1 ;  /* 0x0000000000017941 */ /* 0x000fea0003800000 */
.L_x_185:
        /* <DEDUP_REMOVED lines=8> */
.L_x_188:
[----:B------:R-:W-:Y:S05]  /*16430*/  BSYNC B1 ;  /* 0x0000000000017941 */ /* 0x000fea0003800000 */
.L_x_187:
        /* <DEDUP_REMOVED lines=8> */
.L_x_190:
[----:B------:R-:W-:Y:S05]  /*164c0*/  BSYNC B1 ;  /* 0x0000000000017941 */ /* 0x000fea0003800000 */
.L_x_189:
        /* <DEDUP_REMOVED lines=8> */
.L_x_192:
[----:B------:R-:W-:Y:S05]  /*16550*/  BSYNC B1 ;  /* 0x0000000000017941 */ /* 0x000fea0003800000 */
.L_x_191:
        /* <DEDUP_REMOVED lines=8> */
.L_x_194:
[----:B------:R-:W-:Y:S05]  /*165e0*/  BSYNC B1 ;  /* 0x0000000000017941 */ /* 0x000fea0003800000 */
.L_x_193:
        /* <DEDUP_REMOVED lines=13> */
.L_x_196:
[----:B------:R-:W-:Y:S05]  /*166c0*/  BSYNC B1 ;  /* 0x0000000000017941 */ /* 0x000fea0003800000 */
.L_x_195:
        /* <DEDUP_REMOVED lines=8> */
.L_x_198:
[----:B------:R-:W-:Y:S05]  /*16750*/  BSYNC B1 ;  /* 0x0000000000017941 */ /* 0x000fea0003800000 */
.L_x_197:
        /* <DEDUP_REMOVED lines=8> */
.L_x_200:
[----:B------:R-:W-:Y:S05]  /*167e0*/  BSYNC B1 ;  /* 0x0000000000017941 */ /* 0x000fea0003800000 */
.L_x_199:
        /* <DEDUP_REMOVED lines=8> */
.L_x_202:
[----:B------:R-:W-:Y:S05]  /*16870*/  BSYNC B1 ;  /* 0x0000000000017941 */ /* 0x000fea0003800000 */
.L_x_201:
        /* <DEDUP_REMOVED lines=8> */
.L_x_204:
[----:B------:R-:W-:Y:S05]  /*16900*/  BSYNC B1 ;  /* 0x0000000000017941 */ /* 0x000fea0003800000 */
.L_x_203:
        /* <DEDUP_REMOVED lines=13> */
.L_x_206:
[----:B------:R-:W-:Y:S05]  /*169e0*/  BSYNC B1 ;  /* 0x0000000000017941 */ /* 0x000fea0003800000 */
.L_x_205:
        /* <DEDUP_REMOVED lines=8> */
.L_x_208:
[----:B------:R-:W-:Y:S05]  /*16a70*/  BSYNC B1 ;  /* 0x0000000000017941 */ /* 0x000fea0003800000 */
.L_x_207:
        /* <DEDUP_REMOVED lines=8> */
.L_x_210:
[----:B------:R-:W-:Y:S05]  /*16b00*/  BSYNC B1 ;  /* 0x0000000000017941 */ /* 0x000fea0003800000 */
.L_x_209:
        /* <DEDUP_REMOVED lines=8> */
.L_x_212:
[----:B------:R-:W-:Y:S05]  /*16b90*/  BSYNC B1 ;  /* 0x0000000000017941 */ /* 0x000fea0003800000 */
.L_x_211:
        /* <DEDUP_REMOVED lines=8> */
.L_x_214:
[----:B------:R-:W-:Y:S05]  /*16c20*/  BSYNC B1 ;  /* 0x0000000000017941 */ /* 0x000fea0003800000 */
.L_x_213:
        /* <DEDUP_REMOVED lines=13> */
.L_x_216:
[----:B------:R-:W-:Y:S05]  /*16d00*/  BSYNC B1 ;  /* 0x0000000000017941 */ /* 0x000fea0003800000 */
.L_x_215:
        /* <DEDUP_REMOVED lines=8> */
.L_x_218:
[----:B------:R-:W-:Y:S05]  /*16d90*/  BSYNC B1 ;  /* 0x0000000000017941 */ /* 0x000fea0003800000 */
.L_x_217:
        /* <DEDUP_REMOVED lines=8> */
.L_x_220:
[----:B------:R-:W-:Y:S05]  /*16e20*/  BSYNC B1 ;  /* 0x0000000000017941 */ /* 0x000fea0003800000 */
.L_x_219:
        /* <DEDUP_REMOVED lines=8> */
.L_x_222:
[----:B------:R-:W-:Y:S05]  /*16eb0*/  BSYNC B1 ;  /* 0x0000000000017941 */ /* 0x000fea0003800000 */
.L_x_221:
        /* <DEDUP_REMOVED lines=8> */
.L_x_224:
[----:B------:R-:W-:Y:S05]  /*16f40*/  BSYNC B1 ;  /* 0x0000000000017941 */ /* 0x000fea0003800000 */
.L_x_223:
        /* <DEDUP_REMOVED lines=13> */
.L_x_226:
[----:B------:R-:W-:Y:S05]  /*17020*/  BSYNC B1 ;  /* 0x0000000000017941 */ /* 0x000fea0003800000 */
.L_x_225:
        /* <DEDUP_REMOVED lines=8> */
.L_x_228:
[----:B------:R-:W-:Y:S05]  /*170b0*/  BSYNC B1 ;  /* 0x0000000000017941 */ /* 0x000fea0003800000 */
.L_x_227:
        /* <DEDUP_REMOVED lines=8> */
.L_x_230:
[----:B------:R-:W-:Y:S05]  /*17140*/  BSYNC B1 ;  /* 0x0000000000017941 */ /* 0x000fea0003800000 */
.L_x_229:
        /* <DEDUP_REMOVED lines=8> */
.L_x_232:
[----:B------:R-:W-:Y:S05]  /*171d0*/  BSYNC B1 ;  /* 0x0000000000017941 */ /* 0x000fea0003800000 */
.L_x_231:
        /* <DEDUP_REMOVED lines=8> */
.L_x_234:
[----:B------:R-:W-:Y:S05]  /*17260*/  BSYNC B1 ;  /* 0x0000000000017941 */ /* 0x000fea0003800000 */
.L_x_233:
        /* <DEDUP_REMOVED lines=13> */
.L_x_236:
[----:B------:R-:W-:Y:S05]  /*17340*/  BSYNC B1 ;  /* 0x0000000000017941 */ /* 0x000fea0003800000 */
.L_x_235:
        /* <DEDUP_REMOVED lines=8> */
.L_x_238:
[----:B------:R-:W-:Y:S05]  /*173d0*/  BSYNC B1 ;  /* 0x0000000000017941 */ /* 0x000fea0003800000 */
.L_x_237:
        /* <DEDUP_REMOVED lines=8> */
.L_x_240:
[----:B------:R-:W-:Y:S05]  /*17460*/  BSYNC B1 ;  /* 0x0000000000017941 */ /* 0x000fea0003800000 */
.L_x_239:
        /* <DEDUP_REMOVED lines=8> */
.L_x_242:
[----:B------:R-:W-:Y:S05]  /*174f0*/  BSYNC B1 ;  /* 0x0000000000017941 */ /* 0x000fea0003800000 */
.L_x_241:
        /* <DEDUP_REMOVED lines=8> */
.L_x_244:
[----:B------:R-:W-:Y:S05]  /*17580*/  BSYNC B1 ;  /* 0x0000000000017941 */ /* 0x000fea0003800000 */
.L_x_243:
        /* <DEDUP_REMOVED lines=13> */
.L_x_246:
[----:B------:R-:W-:Y:S05]  /*17660*/  BSYNC B1 ;  /* 0x0000000000017941 */ /* 0x000fea0003800000 */
.L_x_245:
        /* <DEDUP_REMOVED lines=8> */
.L_x_248:
[----:B------:R-:W-:Y:S05]  /*176f0*/  BSYNC B1 ;  /* 0x0000000000017941 */ /* 0x000fea0003800000 */
.L_x_247:
        /* <DEDUP_REMOVED lines=8> */
.L_x_250:
[----:B------:R-:W-:Y:S05]  /*17780*/  BSYNC B1 ;  /* 0x0000000000017941 */ /* 0x000fea0003800000 */
.L_x_249:
        /* <DEDUP_REMOVED lines=8> */
.L_x_252:
[----:B------:R-:W-:Y:S05]  /*17810*/  BSYNC B1 ;  /* 0x0000000000017941 */ /* 0x000fea0003800000 */
.L_x_251:
        /* <DEDUP_REMOVED lines=8> */
.L_x_254:
[----:B------:R-:W-:Y:S05]  /*178a0*/  BSYNC B1 ;  /* 0x0000000000017941 */ /* 0x000fea0003800000 */
.L_x_253:
        /* <DEDUP_REMOVED lines=13> */
.L_x_256:
[----:B------:R-:W-:Y:S05]  /*17980*/  BSYNC B1 ;  /* 0x0000000000017941 */ /* 0x000fea0003800000 */
.L_x_255:
        /* <DEDUP_REMOVED lines=8> */
.L_x_258:
[----:B------:R-:W-:Y:S05]  /*17a10*/  BSYNC B1 ;  /* 0x0000000000017941 */ /* 0x000fea0003800000 */
.L_x_257:
        /* <DEDUP_REMOVED lines=8> */
.L_x_260:
[----:B------:R-:W-:Y:S05]  /*17aa0*/  BSYNC B1 ;  /* 0x0000000000017941 */ /* 0x000fea0003800000 */
.L_x_259:
        /* <DEDUP_REMOVED lines=8> */
.L_x_262:
[----:B------:R-:W-:Y:S05]  /*17b30*/  BSYNC B1 ;  /* 0x0000000000017941 */ /* 0x000fea0003800000 */
.L_x_261:
        /* <DEDUP_REMOVED lines=8> */
.L_x_264:
[----:B------:R-:W-:Y:S05]  /*17bc0*/  BSYNC B1 ;  /* 0x0000000000017941 */ /* 0x000fea0003800000 */
.L_x_263:
        /* <DEDUP_REMOVED lines=13> */
.L_x_266:
[----:B------:R-:W-:Y:S05]  /*17ca0*/  BSYNC B1 ;  /* 0x0000000000017941 */ /* 0x000fea0003800000 */
.L_x_265:
        /* <DEDUP_REMOVED lines=8> */
.L_x_268:
[----:B------:R-:W-:Y:S05]  /*17d30*/  BSYNC B1 ;  /* 0x0000000000017941 */ /* 0x000fea0003800000 */
.L_x_267:
        /* <DEDUP_REMOVED lines=8> */
.L_x_270:
[----:B------:R-:W-:Y:S05]  /*17dc0*/  BSYNC B1 ;  /* 0x0000000000017941 */ /* 0x000fea0003800000 */
.L_x_269:
        /* <DEDUP_REMOVED lines=8> */
.L_x_272:
[----:B------:R-:W-:Y:S05]  /*17e50*/  BSYNC B1 ;  /* 0x0000000000017941 */ /* 0x000fea0003800000 */
.L_x_271:
        /* <DEDUP_REMOVED lines=8> */
.L_x_274:
[----:B------:R-:W-:Y:S05]  /*17ee0*/  BSYNC B1 ;  /* 0x0000000000017941 */ /* 0x000fea0003800000 */
.L_x_273:
        /* <DEDUP_REMOVED lines=13> */
.L_x_276:
[----:B------:R-:W-:Y:S05]  /*17fc0*/  BSYNC B1 ;  /* 0x0000000000017941 */ /* 0x000fea0003800000 */
.L_x_275:
        /* <DEDUP_REMOVED lines=8> */
.L_x_278:
[----:B------:R-:W-:Y:S05]  /*18050*/  BSYNC B1 ;  /* 0x0000000000017941 */ /* 0x000fea0003800000 */
.L_x_277:
        /* <DEDUP_REMOVED lines=8> */
.L_x_280:
[----:B------:R-:W-:Y:S05]  /*180e0*/  BSYNC B1 ;  /* 0x0000000000017941 */ /* 0x000fea0003800000 */
.L_x_279:
        /* <DEDUP_REMOVED lines=8> */
.L_x_282:
[----:B------:R-:W-:Y:S05]  /*18170*/  BSYNC B1 ;  /* 0x0000000000017941 */ /* 0x000fea0003800000 */
.L_x_281:
        /* <DEDUP_REMOVED lines=8> */
.L_x_284:
[----:B------:R-:W-:Y:S05]  /*18200*/  BSYNC B1 ;  /* 0x0000000000017941 */ /* 0x000fea0003800000 */
.L_x_283:
        /* <DEDUP_REMOVED lines=13> */
.L_x_286:
[----:B------:R-:W-:Y:S05]  /*182e0*/  BSYNC B1 ;  /* 0x0000000000017941 */ /* 0x000fea0003800000 */
.L_x_285:
        /* <DEDUP_REMOVED lines=8> */
.L_x_288:
[----:B------:R-:W-:Y:S05]  /*18370*/  BSYNC B1 ;  /* 0x0000000000017941 */ /* 0x000fea0003800000 */
.L_x_287:
        /* <DEDUP_REMOVED lines=8> */
.L_x_290:
[----:B------:R-:W-:Y:S05]  /*18400*/  BSYNC B1 ;  /* 0x0000000000017941 */ /* 0x000fea0003800000 */
.L_x_289:
        /* <DEDUP_REMOVED lines=8> */
.L_x_292:
[----:B------:R-:W-:Y:S05]  /*18490*/  BSYNC B1 ;  /* 0x0000000000017941 */ /* 0x000fea0003800000 */
.L_x_291:
        /* <DEDUP_REMOVED lines=8> */
.L_x_294:
[----:B------:R-:W-:Y:S05]  /*18520*/  BSYNC B1 ;  /* 0x0000000000017941 */ /* 0x000fea0003800000 */
.L_x_293:
        /* <DEDUP_REMOVED lines=13> */
.L_x_296:
[----:B------:R-:W-:Y:S05]  /*18600*/  BSYNC B1 ;  /* 0x0000000000017941 */ /* 0x000fea0003800000 */
.L_x_295:
        /* <DEDUP_REMOVED lines=8> */
.L_x_298:
[----:B------:R-:W-:Y:S05]  /*18690*/  BSYNC B1 ;  /* 0x0000000000017941 */ /* 0x000fea0003800000 */
.L_x_297:
        /* <DEDUP_REMOVED lines=8> */
.L_x_300:
[----:B------:R-:W-:Y:S05]  /*18720*/  BSYNC B1 ;  /* 0x0000000000017941 */ /* 0x000fea0003800000 */
.L_x_299:
        /* <DEDUP_REMOVED lines=8> */
.L_x_302:
[----:B------:R-:W-:Y:S05]  /*187b0*/  BSYNC B1 ;  /* 0x0000000000017941 */ /* 0x000fea0003800000 */
.L_x_301:
        /* <DEDUP_REMOVED lines=8> */
.L_x_304:
[----:B------:R-:W-:Y:S05]  /*18840*/  BSYNC B1 ;  /* 0x0000000000017941 */ /* 0x000fea0003800000 */
.L_x_303:
[----:B-1----:R-:W2:Y:S01]  /*18850*/  LDL.LU R3, [R1+0x1e0] ;  /* 0x0001e00001037983 */ /* 0x002ea20000300800 */
[C---:B------:R-:W-:Y:S01]  /*18860*/  ISETP.LT.OR P2, PT, R0.reuse, 0xf2, !P1 ;  /* 0x000000f20000780c */ /* 0x040fe20004f41670 */
[----:B------:R-:W-:Y:S01]  /*18870*/  BSSY B1, `(.L_x_305) ;  /* 0x000000c000017945 */ /* 0x000fe20003800000 */
[----:B------:R-:W-:Y:S02]  /*18880*/  ISETP.LT.OR P6, PT, R0, 0xf9, !P1 ;  /* 0x000000f90000780c */ /* 0x000fe40004fc1670 */
[----:B------:R-:W-:Y:S02]  /*18890*/  IADD3 R161, P3, R158, 0x80, RZ ;  /* 0x000000809ea17810 */ /* 0x000fe40007f7e0ff */
        /* <DEDUP_REMOVED lines=9> */
.L_x_306:
[----:B------:R-:W-:Y:S05]  /*18930*/  BSYNC B1 ;  /* 0x0000000000017941 */ /* 0x000fea0003800000 */
.L_x_305:
        /* <DEDUP_REMOVED lines=8> */
.L_x_308:
[----:B------:R-:W-:Y:S05]  /*189c0*/  BSYNC B1 ;  /* 0x0000000000017941 */ /* 0x000fea0003800000 */
.L_x_307:
        /* <DEDUP_REMOVED lines=8> */
.L_x_310:
[----:B------:R-:W-:Y:S05]  /*18a50*/  BSYNC B1 ;  /* 0x0000000000017941 */ /* 0x000fea0003800000 */
.L_x_309:
        /* <DEDUP_REMOVED lines=8> */
.L_x_312:
[----:B------:R-:W-:Y:S05]  /*18ae0*/  BSYNC B1 ;  /* 0x0000000000017941 */ /* 0x000fea0003800000 */
.L_x_311:
[----:B-1----:R-:W2:Y:S01]  /*18af0*/  LDL.LU R3, [R1+0x1f0] ;  /* 0x0001f00001037983 */ /* 0x002ea20000300800 */
[----:B------:R-:W-:Y:S01]  /*18b00*/  BSSY B1, `(.L_x_313) ;  /* 0x0000008000017945 */ /* 0x000fe20003800000 */
[----:B------:R-:W-:-:S04]  /*18b10*/  IMAD.WIDE.U32 R158, R161, R18, R156 ;  /* 0x00000012a19e7225 */ /* 0x000fc800078e009c */
[----:B--2---:R-:W-:-:S05]  /*18b20*/  @!P6 IMAD R3, R3, R17, R2 ;  /* 0x000000110303e224 */ /* 0x004fca00078e0202 */
[----:B------:R1:W-:Y:S01]  /*18b30*/  @!P6 STG.E.U8 desc[UR38][R4.64+0xf8], R3 ;  /* 0x0000f8030400e986 */ /* 0x0003e2000c101126 */
[----:B------:R-:W-:Y:S05]  /*18b40*/  @P1 BRA `(.L_x_314) ;  /* 0x00000000000c1947 */ /* 0x000fea0003800000 */
[----:B------:R-:W1:Y:S02]  /*18b50*/  LDG.E.U8 R16, desc[UR38][R14.64+0xf9] ;  /* 0x0000f9260e107981 */ /* 0x000e64000c1e1100 */
[----:B-1----:R-:W-:-:S05]  /*18b60*/  PRMT R3, R16, 0x8880, RZ ;  /* 0x0000888010037816 */ /* 0x002fca00000000ff */
[----:B------:R-:W-:-:S07]  /*18b70*/  IMAD R2, R3, R22, RZ ;  /* 0x0000001603027224 */ /* 0x000fce00078e02ff */
.L_x_314:
[----:B------:R-:W-:Y:S05]  /*18b80*/  BSYNC B1 ;  /* 0x0000000000017941 */ /* 0x000fea0003800000 */
.L_x_313:
[----:B-1----:R-:W2:Y:S01]  /*18b90*/  LDL.LU R3, [R1+0x1f4] ;  /* 0x0001f40001037983 */ /* 0x002ea20000300800 */
[----:B------:R-:W-:Y:S01]  /*18ba0*/  IMAD.WIDE.U32 R156, R161, R18, R152 ;  /* 0x00000012a19c7225 */ /* 0x000fe200078e0098 */
[----:B------:R-:W-:Y:S01]  /*18bb0*/  ISETP.GE.AND P2, PT, R23, 0x81, PT ;  /* 0x000000811700780c */ /* 0x000fe20003f46270 */
[----:B------:R-:W-:Y:S01]  /*18bc0*/  BSSY B1, `(.L_x_315) ;  /* 0x000000e000017945 */ /* 0x000fe20003800000 */
[-C--:B------:R-:W-:Y:S01]  /*18bd0*/  IADD3 R154, P5, P4, R154, R20.reuse, R158 ;  /* 0x000000149a9a7210 */ /* 0x080fe20007cbe09e */
[----:B0-----:R-:W-:Y:S01]  /*18be0*/  IMAD.X R15, RZ, RZ, UR9, P3 ;  /* 0x00000009ff0f7e24 */ /* 0x001fe200098e06ff */
[----:B------:R-:W-:Y:S02]  /*18bf0*/  ISETP.LT.OR P6, PT, R0, 0x1, !P2 ;  /* 0x000000010000780c */ /* 0x000fe400057c1670 */
[----:B------:R-:W-:Y:S01]  /*18c00*/  IADD3 R14, P3, R156, R20, RZ ;  /* 0x000000149c0e7210 */ /* 0x000fe20007f7e0ff */
[----:B------:R-:W-:Y:S02]  /*18c10*/  IMAD R18, R15, R18, RZ ;  /* 0x000000120f127224 */ /* 0x000fe400078e02ff */
[----:B--2---:R-:W-:-:S05]  /*18c20*/  @!P1 IMAD R3, R3, R17, R2 ;  /* 0x0000001103039224 */ /* 0x004fca00078e0202 */
[----:B------:R0:W-:Y:S01]  /*18c30*/  @!P1 STG.E.U8 desc[UR38][R4.64+0xf9], R3 ;  /* 0x0000f90304009986 */ /* 0x0001e2000c101126 */
[C---:B------:R-:W-:Y:S02]  /*18c40*/  ISETP.LT.OR P1, PT, R0.reuse, 0xf9, !P0 ;  /* 0x000000f90000780c */ /* 0x040fe40004721670 */
[----:B------:R-:W-:-:S11]  /*18c50*/  ISETP.LT.OR P0, PT, R0, 0xfa, !P0 ;  /* 0x000000fa0000780c */ /* 0x000fd60004701670 */
[----:B0-----:R-:W-:Y:S05]  /*18c60*/  @P1 BRA `(.L_x_316) ;  /* 0x00000000000c1947 */ /* 0x001fea0003800000 */
[----:B------:R-:W2:Y:S02]  /*18c70*/  LDG.E.U8 R16, desc[UR38][R12.64+0xf8] ;  /* 0x0000f8260c107981 */ /* 0x000ea4000c1e1100 */
[----:B--2---:R-:W-:-:S05]  /*18c80*/  PRMT R3, R16, 0x8880, RZ ;  /* 0x0000888010037816 */ /* 0x004fca00000000ff */
[----:B------:R-:W-:-:S07]  /*18c90*/  IMAD R2, R3, R22, RZ ;  /* 0x0000001603027224 */ /* 0x000fce00078e02ff */
.L_x_316:
[----:B------:R-:W-:Y:S05]  /*18ca0*/  BSYNC B1 ;  /* 0x0000000000017941 */ /* 0x000fea0003800000 */
.L_x_315:
[----:B------:R-:W2:Y:S01]  /*18cb0*/  LDL.LU R3, [R1+0x1f8] ;  /* 0x0001f80001037983 */ /* 0x000ea20000300800 */
[----:B------:R-:W-:Y:S01]  /*18cc0*/  BSSY B1, `(.L_x_317) ;  /* 0x0000008000017945 */ /* 0x000fe20003800000 */
[----:B------:R-:W-:Y:S02]  /*18cd0*/  IMAD R19, R161, R19, R18 ;  /* 0x00000013a1137224 */ /* 0x000fe400078e0212 */
[----:B--2---:R-:W-:-:S05]  /*18ce0*/  @!P1 IMAD R3, R3, R17, R2 ;  /* 0x0000001103039224 */ /* 0x004fca00078e0202 */
[----:B------:R0:W-:Y:S01]  /*18cf0*/  @!P1 STG.E.U8 desc[UR38][R10.64+0xf8], R3 ;  /* 0x0000f8030a009986 */ /* 0x0001e2000c101126 */
[----:B------:R-:W-:Y:S05]  /*18d00*/  @P0 BRA `(.L_x_318) ;  /* 0x00000000000c0947 */ /* 0x000fea0003800000 */
[----:B------:R-:W0:Y:S02]  /*18d10*/  LDG.E.U8 R16, desc[UR38][R12.64+0xf9] ;  /* 0x0000f9260c107981 */ /* 0x000e24000c1e1100 */
[----:B0-----:R-:W-:-:S05]  /*18d20*/  PRMT R3, R16, 0x8880, RZ ;  /* 0x0000888010037816 */ /* 0x001fca00000000ff */
[----:B------:R-:W-:-:S07]  /*18d30*/  IMAD R2, R3, R22, RZ ;  /* 0x0000001603027224 */ /* 0x000fce00078e02ff */
.L_x_318:
[----:B------:R-:W-:Y:S05]  /*18d40*/  BSYNC B1 ;  /* 0x0000000000017941 */ /* 0x000fea0003800000 */
.L_x_317:
[----:B0-----:R-:W2:Y:S01]  /*18d50*/  LDL.LU R3, [R1+0x1fc] ;  /* 0x0001fc0001037983 */ /* 0x001ea20000300800 */
[----:B------:R-:W-:Y:S01]  /*18d60*/  BSSY B1, `(.L_x_319) ;  /* 0x0000009000017945 */ /* 0x000fe20003800000 */
[----:B------:R-:W-:Y:S01]  /*18d70*/  IADD3.X R15, R21, R157, R19, P3, !PT ;  /* 0x0000009d150f7210 */ /* 0x000fe20001ffe413 */
[----:B------:R-:W-:Y:S02]  /*18d80*/  IMAD.IADD R158, R19, 0x1, R159 ;  /* 0x00000001139e7824 */ /* 0x000fe400078e029f */
[----:B--2---:R-:W-:-:S05]  /*18d90*/  @!P0 IMAD R3, R3, R17, R2 ;  /* 0x0000001103038224 */ /* 0x004fca00078e0202 */
[----:B------:R0:W-:Y:S01]  /*18da0*/  @!P0 STG.E.U8 desc[UR38][R10.64+0xf9], R3 ;  /* 0x0000f9030a008986 */ /* 0x0001e2000c101126 */
[----:B------:R-:W-:Y:S05]  /*18db0*/  @P6 BRA `(.L_x_320) ;  /* 0x00000000000c6947 */ /* 0x000fea0003800000 */
[----:B------:R-:W0:Y:S02]  /*18dc0*/  LDG.E.U8 R16, desc[UR38][R14.64] ;  /* 0x000000260e107981 */ /* 0x000e24000c1e1100 */
[----:B0-----:R-:W-:-:S05]  /*18dd0*/  PRMT R3, R16, 0x8880, RZ ;  /* 0x0000888010037816 */ /* 0x001fca00000000ff */
[----:B------:R-:W-:-:S07]  /*18de0*/  IMAD R2, R3, R22, RZ ;  /* 0x0000001603027224 */ /* 0x000fce00078e02ff */
.L_x_320:
[----:B------:R-:W-:Y:S05]  /*18df0*/  BSYNC B1 ;  /* 0x0000000000017941 */ /* 0x000fea0003800000 */
.L_x_319:
[----:B------:R-:W-:Y:S01]  /*18e00*/  ISETP.LT.OR P3, PT, R0, 0x2, !P2 ;  /* 0x000000020000780c */ /* 0x000fe20005761670 */
[----:B0-----:R-:W-:Y:S01]  /*18e10*/  @!P6 IMAD R3, R24, R17, R2 ;  /* 0x000000111803e224 */ /* 0x001fe200078e0202 */
[----:B------:R-:W-:Y:S01]  /*18e20*/  ISETP.GE.AND P0, PT, R23, 0x89, PT ;  /* 0x000000891700780c */ /* 0x000fe20003f06270 */
[----:B------:R-:W-:Y:S01]  /*18e30*/  BSSY B1, `(.L_x_321) ;  /* 0x000000b000017945 */ /* 0x000fe20003800000 */
[----:B------:R-:W-:Y:S02]  /*18e40*/  IADD3.X R155, R153, R21, R158, P5, P4 ;  /* 0x00000015999b7210 */ /* 0x000fe40002fe849e */
[----:B------:R0:W-:Y:S01]  /*18e50*/  @!P6 STG.E.U8 desc[UR38][R6.64], R3 ;  /* 0x000000030600e986 */ /* 0x0001e2000c101126 */
[C---:B------:R-:W-:Y:S02]  /*18e60*/  ISETP.LT.OR P4, PT, R0.reuse, 0x1, !P0 ;  /* 0x000000010000780c */ /* 0x040fe40004781670 */
[C---:B------:R-:W-:Y:S02]  /*18e70*/  ISETP.LT.OR P5, PT, R0.reuse, 0x2, !P0 ;  /* 0x000000020000780c */ /* 0x040fe400047a1670 */
[----:B------:R-:W-:-:S02]  /*18e80*/  ISETP.LT.OR P6, PT, R0, 0x9, !P2 ;  /* 0x000000090000780c */ /* 0x000fc400057c1670 */
[----:B------:R-:W-:Y:S01]  /*18e90*/  ISETP.LT.OR P1, PT, R0, 0xa, !P2 ;  /* 0x0000000a0000780c */ /* 0x000fe20005721670 */
[----:B------:R-:W-:-:S12]  /*18ea0*/  @P3 BRA `(.L_x_322) ;  /* 0x00000000000c3947 */ /* 0x000fd80003800000 */
[----:B------:R-:W0:Y:S02]  /*18eb0*/  LDG.E.U8 R16, desc[UR38][R14.64+0x1] ;  /* 0x000001260e107981 */ /* 0x000e24000c1e1100 */
[----:B0-----:R-:W-:-:S05]  /*18ec0*/  PRMT R3, R16, 0x8880, RZ ;  /* 0x0000888010037816 */ /* 0x001fca00000000ff */
[----:B------:R-:W-:-:S07]  /*18ed0*/  IMAD R2, R3, R22, RZ ;  /* 0x0000001603027224 */ /* 0x000fce00078e02ff */
.L_x_322:
[----:B------:R-:W-:Y:S05]  /*18ee0*/  BSYNC B1 ;  /* 0x0000000000017941 */ /* 0x000fea0003800000 */
.L_x_321:
[----:B------:R-:W-:Y:S01]  /*18ef0*/  @!P3 IMAD R25, R25, R17, R2 ;  /* 0x000000111919b224 */ /* 0x000fe200078e0202 */
[----:B------:R-:W-:Y:S04]  /*18f00*/  BSSY B1, `(.L_x_323) ;  /* 0x0000006000017945 */ /* 0x000fe80003800000 */
[----:B------:R1:W-:Y:S01]  /*18f10*/  @!P3 STG.E.U8 desc[UR38][R6.64+0x1], R25 ;  /* 0x000001190600b986 */ /* 0x0003e2000c101126 */
[----:B------:R-:W-:Y:S05]  /*18f20*/  @P4 BRA `(.L_x_324) ;  /* 0x00000000000c4947 */ /* 0x000fea0003800000 */
[----:B------:R-:W0:Y:S02]  /*18f30*/  LDG.E.U8 R16, desc[UR38][R154.64] ;  /* 0x000000269a107981 */ /* 0x000e24000c1e1100 */
[----:B0-----:R-:W-:-:S05]  /*18f40*/  PRMT R3, R16, 0x8880, RZ ;  /* 0x0000888010037816 */ /* 0x001fca00000000ff */
[----:B------:R-:W-:-:S07]  /*18f50*/  IMAD R2, R3, R22, RZ ;  /* 0x0000001603027224 */ /* 0x000fce00078e02ff */
.L_x_324:
[----:B------:R-:W-:Y:S05]  /*18f60*/  BSYNC B1 ;  /* 0x0000000000017941 */ /* 0x000fea0003800000 */
.L_x_323:
[----:B0-----:R-:W-:Y:S01]  /*18f70*/  @!P4 IMAD R3, R26, R17, R2 ;  /* 0x000000111a03c224 */ /* 0x001fe200078e0202 */
[----:B------:R-:W-:Y:S04]  /*18f80*/  BSSY B1, `(.L_x_325) ;  /* 0x0000006000017945 */ /* 0x000fe80003800000 */
[----:B------:R0:W-:Y:S01]  /*18f90*/  @!P4 STG.E.U8 desc[UR38][R8.64], R3 ;  /* 0x000000030800c986 */ /* 0x0001e2000c101126 */
[----:B------:R-:W-:Y:S05]  /*18fa0*/  @P5 BRA `(.L_x_326) ;  /* 0x00000000000c5947 */ /* 0x000fea0003800000 */
[----:B------:R-:W0:Y:S02]  /*18fb0*/  LDG.E.U8 R16, desc[UR38][R154.64+0x1] ;  /* 0x000001269a107981 */ /* 0x000e24000c1e1100 */
[----:B0-----:R-:W-:-:S05]  /*18fc0*/  PRMT R3, R16, 0x8880, RZ ;  /* 0x0000888010037816 */ /* 0x001fca00000000ff */
[----:B------:R-:W-:-:S07]  /*18fd0*/  IMAD R2, R3, R22, RZ ;  /* 0x0000001603027224 */ /* 0x000fce00078e02ff */
.L_x_326:
[----:B------:R-:W-:Y:S05]  /*18fe0*/  BSYNC B1 ;  /* 0x0000000000017941 */ /* 0x000fea0003800000 */
.L_x_325:
[----:B------:R-:W-:Y:S01]  /*18ff0*/  @!P5 IMAD R27, R27, R17, R2 ;  /* 0x000000111b1bd224 */ /* 0x000fe200078e0202 */
[----:B------:R-:W-:Y:S04]  /*19000*/  BSSY B1, `(.L_x_327) ;  /* 0x0000006000017945 */ /* 0x000fe80003800000 */
[----:B------:R2:W-:Y:S01]  /*19010*/  @!P5 STG.E.U8 desc[UR38][R8.64+0x1], R27 ;  /* 0x0000011b0800d986 */ /* 0x0005e2000c101126 */
[----:B------:R-:W-:Y:S05]  /*19020*/  @P6 BRA `(.L_x_328) ;  /* 0x00000000000c6947 */ /* 0x000fea0003800000 */
[----:B------:R-:W0:Y:S02]  /*19030*/  LDG.E.U8 R16, desc[UR38][R14.64+0x8] ;  /* 0x000008260e107981 */ /* 0x000e24000c1e1100 */
[----:B0-----:R-:W-:-:S05]  /*19040*/  PRMT R3, R16, 0x8880, RZ ;  /* 0x0000888010037816 */ /* 0x001fca00000000ff */
[----:B------:R-:W-:-:S07]  /*19050*/  IMAD R2, R3, R22, RZ ;  /* 0x0000001603027224 */ /* 0x000fce00078e02ff */
.L_x_328:
[----:B------:R-:W-:Y:S05]  /*19060*/  BSYNC B1 ;  /* 0x0000000000017941 */ /* 0x000fea0003800000 */
.L_x_327:
[----:B0-----:R-:W-:Y:S01]  /*19070*/  @!P6 IMAD R3, R28, R17, R2 ;  /* 0x000000111c03e224 */ /* 0x001fe200078e0202 */
[----:B------:R-:W-:Y:S04]  /*19080*/  BSSY B1, `(.L_x_329) ;  /* 0x0000006000017945 */ /* 0x000fe80003800000 */
[----:B------:R0:W-:Y:S01]  /*19090*/  @!P6 STG.E.U8 desc[UR38][R6.64+0x8], R3 ;  /* 0x000008030600e986 */ /* 0x0001e2000c101126 */
[----:B------:R-:W-:Y:S05]  /*190a0*/  @P1 BRA `(.L_x_330) ;  /* 0x00000000000c1947 */ /* 0x000fea0003800000 */
[----:B------:R-:W0:Y:S02]  /*190b0*/  LDG.E.U8 R16, desc[UR38][R14.64+0x9] ;  /* 0x000009260e107981 */ /* 0x000e24000c1e1100 */
[----:B0-----:R-:W-:-:S05]  /*190c0*/  PRMT R3, R16, 0x8880, RZ ;  /* 0x0000888010037816 */ /* 0x001fca00000000ff */
[----:B------:R-:W-:-:S07]  /*190d0*/  IMAD R2, R3, R22, RZ ;  /* 0x0000001603027224 */ /* 0x000fce00078e02ff */
.L_x_330:
[----:B------:R-:W-:Y:S05]  /*190e0*/  BSYNC B1 ;  /* 0x0000000000017941 */ /* 0x000fea0003800000 */
.L_x_329:
[C---:B------:R-:W-:Y:S01]  /*190f0*/  ISETP.LT.OR P4, PT, R0.reuse, 0x9, !P0 ;  /* 0x000000090000780c */ /* 0x040fe20004781670 */
[----:B------:R-:W-:Y:S01]  /*19100*/  @!P1 IMAD R29, R29, R17, R2 ;  /* 0x000000111d1d9224 */ /* 0x000fe200078e0202 */
[----:B------:R-:W-:Y:S01]  /*19110*/  BSSY B1, `(.L_x_331) ;  /* 0x000000a000017945 */ /* 0x000fe20003800000 */
[C---:B------:R-:W-:Y:S02]  /*19120*/  ISETP.LT.OR P3, PT, R0.reuse, 0xa, !P0 ;  /* 0x0000000a0000780c */ /* 0x040fe40004761670 */
[C---:B------:R-:W-:Y:S01]  /*19130*/  ISETP.LT.OR P5, PT, R0.reuse, 0x11, !P2 ;  /* 0x000000110000780c */ /* 0x040fe200057a1670 */
[----:B------:R3:W-:Y:S01]  /*19140*/  @!P1 STG.E.U8 desc[UR38][R6.64+0x9], R29 ;  /* 0x0000091d06009986 */ /* 0x0007e2000c101126 */
[C---:B------:R-:W-:Y:S02]  /*19150*/  ISETP.LT.OR P6, PT, R0.reuse, 0x12, !P2 ;  /* 0x000000120000780c */ /* 0x040fe400057c1670 */
[----:B------:R-:W-:-:S04]  /*19160*/  ISETP.LT.OR P1, PT, R0, 0x11, !P0 ;  /* 0x000000110000780c */ /* 0x000fc80004721670 */
[----:B------:R-:W-:Y:S09]  /*19170*/  @P4 BRA `(.L_x_332) ;  /* 0x00000000000c4947 */ /* 0x000ff20003800000 */
[----:B------:R-:W0:Y:S02]  /*19180*/  LDG.E.U8 R16, desc[UR38][R154.64+0x8] ;  /* 0x000008269a107981 */ /* 0x000e24000c1e1100 */
[----:B0-----:R-:W-:-:S05]  /*19190*/  PRMT R3, R16, 0x8880, RZ ;  /* 0x0000888010037816 */ /* 0x001fca00000000ff */
[----:B------:R-:W-:-:S07]  /*191a0*/  IMAD R2, R3, R22, RZ ;  /* 0x0000001603027224 */ /* 0x000fce00078e02ff */
.L_x_332:
[----:B------:R-:W-:Y:S05]  /*191b0*/  BSYNC B1 ;  /* 0x0000000000017941 */ /* 0x000fea0003800000 */
.L_x_331:
[----:B0-----:R-:W-:Y:S01]  /*191c0*/  @!P4 IMAD R3, R30, R17, R2 ;  /* 0x000000111e03c224 */ /* 0x001fe200078e0202 */
[----:B------:R-:W-:Y:S04]  /*191d0*/  BSSY B1, `(.L_x_333) ;  /* 0x0000006000017945 */ /* 0x000fe80003800000 */
[----:B------:R0:W-:Y:S01]  /*191e0*/  @!P4 STG.E.U8 desc[UR38][R8.64+0x8], R3 ;  /* 0x000008030800c986 */ /* 0x0001e2000c101126 */
[----:B------:R-:W-:Y:S05]  /*191f0*/  @P3 BRA `(.L_x_334) ;  /* 0x00000000000c3947 */ /* 0x000fea0003800000 */
[----:B------:R-:W0:Y:S02]  /*19200*/  LDG.E.U8 R16, desc[UR38][R154.64+0x9] ;  /* 0x000009269a107981 */ /* 0x000e24000c1e1100 */
[----:B0-----:R-:W-:-:S05]  /*19210*/  PRMT R3, R16, 0x8880, RZ ;  /* 0x0000888010037816 */ /* 0x001fca00000000ff */
[----:B------:R-:W-:-:S07]  /*19220*/  IMAD R2, R3, R22, RZ ;  /* 0x0000001603027224 */ /* 0x000fce00078e02ff */
.L_x_334:
[----:B------:R-:W-:Y:S05]  /*19230*/  BSYNC B1 ;  /* 0x0000000000017941 */ /* 0x000fea0003800000 */
.L_x_333:
[----:B------:R-:W-:Y:S01]  /*19240*/  @!P3 IMAD R31, R31, R17, R2 ;  /* 0x000000111f1fb224 */ /* 0x000fe200078e0202 */
[----:B------:R-:W-:Y:S04]  /*19250*/  BSSY B1, `(.L_x_335) ;  /* 0x0000006000017945 */ /* 0x000fe80003800000 */
[----:B------:R4:W-:Y:S01]  /*19260*/  @!P3 STG.E.U8 desc[UR38][R8.64+0x9], R31 ;  /* 0x0000091f0800b986 */ /* 0x0009e2000c101126 */
[----:B------:R-:W-:Y:S05]  /*19270*/  @P5 BRA `(.L_x_336) ;  /* 0x00000000000c5947 */ /* 0x000fea0003800000 */
[----:B------:R-:W0:Y:S02]  /*19280*/  LDG.E.U8 R16, desc[UR38][R14.64+0x10] ;  /* 0x000010260e107981 */ /* 0x000e24000c1e1100 */
[----:B0-----:R-:W-:-:S05]  /*19290*/  PRMT R3, R16, 0x8880, RZ ;  /* 0x0000888010037816 */ /* 0x001fca00000000ff */
[----:B------:R-:W-:-:S07]  /*192a0*/  IMAD R2, R3, R22, RZ ;  /* 0x0000001603027224 */ /* 0x000fce00078e02ff */
.L_x_336:
[----:B------:R-:W-:Y:S05]  /*192b0*/  BSYNC B1 ;  /* 0x0000000000017941 */ /* 0x000fea0003800000 */
.L_x_335:
[----:B0-----:R-:W-:Y:S01]  /*192c0*/  @!P5 IMAD R3, R32, R17, R2 ;  /* 0x000000112003d224 */ /* 0x001fe200078e0202 */
[----:B------:R-:W-:Y:S04]  /*192d0*/  BSSY B1, `(.L_x_337) ;  /* 0x0000006000017945 */ /* 0x000fe80003800000 */
[----:B------:R0:W-:Y:S01]  /*192e0*/  @!P5 STG.E.U8 desc[UR38][R6.64+0x10], R3 ;  /* 0x000010030600d986 */ /* 0x0001e2000c101126 */
[----:B------:R-:W-:Y:S05]  /*192f0*/  @P6 BRA `(.L_x_338) ;  /* 0x00000000000c6947 */ /* 0x000fea0003800000 */
[----:B------:R-:W0:Y:S02]  /*19300*/  LDG.E.U8 R16, desc[UR38][R14.64+0x11] ;  /* 0x000011260e107981 */ /* 0x000e24000c1e1100 */
[----:B0-----:R-:W-:-:S05]  /*19310*/  PRMT R3, R16, 0x8880, RZ ;  /* 0x0000888010037816 */ /* 0x001fca00000000ff */
[----:B------:R-:W-:-:S07]  /*19320*/  IMAD R2, R3, R22, RZ ;  /* 0x0000001603027224 */ /* 0x000fce00078e02ff */
.L_x_338:
[----:B------:R-:W-:Y:S05]  /*19330*/  BSYNC B1 ;  /* 0x0000000000017941 */ /* 0x000fea0003800000 */
.L_x_337:
[----:B------:R-:W-:Y:S01]  /*19340*/  @!P6 IMAD R33, R33, R17, R2 ;  /* 0x000000112121e224 */ /* 0x000fe200078e0202 */
[----:B------:R-:W-:Y:S04]  /*19350*/  BSSY B1, `(.L_x_339) ;  /* 0x0000006000017945 */ /* 0x000fe80003800000 */
[----:B------:R0:W-:Y:S01]  /*19360*/  @!P6 STG.E.U8 desc[UR38][R6.64+0x11], R33 ;  /* 0x000011210600e986 */ /* 0x0001e2000c101126 */
[----:B------:R-:W-:Y:S05]  /*19370*/  @P1 BRA `(.L_x_340) ;  /* 0x00000000000c1947 */ /* 0x000fea0003800000 */
[----:B------:R-:W0:Y:S02]  /*19380*/  LDG.E.U8 R16, desc[UR38][R154.64+0x10] ;  /* 0x000010269a107981 */ /* 0x000e24000c1e1100 */
[----:B0-----:R-:W-:-:S05]  /*19390*/  PRMT R3, R16, 0x8880, RZ ;  /* 0x0000888010037816 */ /* 0x001fca00000000ff */
[----:B------:R-:W-:-:S07]  /*193a0*/  IMAD R2, R3, R22, RZ ;  /* 0x0000001603027224 */ /* 0x000fce00078e02ff */
.L_x_340:
[----:B------:R-:W-:Y:S05]  /*193b0*/  BSYNC B1 ;  /* 0x0000000000017941 */ /* 0x000fea0003800000 */
.L_x_339:
[----:B------:R-:W-:Y:S01]  /*193c0*/  ISETP.LT.OR P4, PT, R0, 0x12, !P0 ;  /* 0x000000120000780c */ /* 0x000fe20004781670 */
[----:B0-----:R-:W-:Y:S01]  /*193d0*/  @!P1 IMAD R3, R34, R17, R2 ;  /* 0x0000001122039224 */ /* 0x001fe200078e0202 */
        /* <DEDUP_REMOVED lines=10> */
.L_x_342:
[----:B------:R-:W-:Y:S05]  /*19480*/  BSYNC B1 ;  /* 0x0000000000017941 */ /* 0x000fea0003800000 */
.L_x_341:
[----:B------:R-:W-:Y:S01]  /*19490*/  @!P4 IMAD R35, R35, R17, R2 ;  /* 0x000000112323c224 */ /* 0x000fe200078e0202 */
[----:B------:R-:W-:Y:S04]  /*194a0*/  BSSY B1, `(.L_x_343) ;  /* 0x0000006000017945 */ /* 0x000fe80003800000 */
[----:B------:R0:W-:Y:S01]  /*194b0*/  @!P4 STG.E.U8 desc[UR38][R8.64+0x11], R35 ;  /* 0x000011230800c986 */ /* 0x0001e2000c101126 */
[----:B------:R-:W-:Y:S05]  /*194c0*/  @P3 BRA `(.L_x_344) ;  /* 0x00000000000c3947 */ /* 0x000fea0003800000 */
[----:B------:R-:W0:Y:S02]  /*194d0*/  LDG.E.U8 R16, desc[UR38][R14.64+0x18] ;  /* 0x000018260e107981 */ /* 0x000e24000c1e1100 */
[----:B0-----:R-:W-:-:S05]  /*194e0*/  PRMT R3, R16, 0x8880, RZ ;  /* 0x0000888010037816 */ /* 0x001fca00000000ff */
[----:B------:R-:W-:-:S07]  /*194f0*/  IMAD R2, R3, R22, RZ ;  /* 0x0000001603027224 */ /* 0x000fce00078e02ff */
.L_x_344:
[----:B------:R-:W-:Y:S05]  /*19500*/  BSYNC B1 ;  /* 0x0000000000017941 */ /* 0x000fea0003800000 */
.L_x_343:
[----:B0-----:R-:W-:Y:S01]  /*19510*/  @!P3 IMAD R3, R36, R17, R2 ;  /* 0x000000112403b224 */ /* 0x001fe200078e0202 */
[----:B------:R-:W-:Y:S04]  /*19520*/  BSSY B1, `(.L_x_345) ;  /* 0x0000006000017945 */ /* 0x000fe80003800000 */
[----:B------:R0:W-:Y:S01]  /*19530*/  @!P3 STG.E.U8 desc[UR38][R6.64+0x18], R3 ;  /* 0x000018030600b986 */ /* 0x0001e2000c101126 */
[----:B------:R-:W-:Y:S05]  /*19540*/  @P5 BRA `(.L_x_346) ;  /* 0x00000000000c5947 */ /* 0x000fea0003800000 */
[----:B------:R-:W0:Y:S02]  /*19550*/  LDG.E.U8 R16, desc[UR38][R14.64+0x19] ;  /* 0x000019260e107981 */ /* 0x000e24000c1e1100 */
[----:B0-----:R-:W-:-:S05]  /*19560*/  PRMT R3, R16, 0x8880, RZ ;  /* 0x0000888010037816 */ /* 0x001fca00000000ff */
[----:B------:R-:W-:-:S07]  /*19570*/  IMAD R2, R3, R22, RZ ;  /* 0x0000001603027224 */ /* 0x000fce00078e02ff */
.L_x_346:
[----:B------:R-:W-:Y:S05]  /*19580*/  BSYNC B1 ;  /* 0x0000000000017941 */ /* 0x000fea0003800000 */
.L_x_345:
[----:B------:R-:W-:Y:S01]  /*19590*/  @!P5 IMAD R37, R37, R17, R2 ;  /* 0x000000112525d224 */ /* 0x000fe200078e0202 */
[----:B------:R-:W-:Y:S04]  /*195a0*/  BSSY B1, `(.L_x_347) ;  /* 0x0000006000017945 */ /* 0x000fe80003800000 */
[----:B------:R0:W-:Y:S01]  /*195b0*/  @!P5 STG.E.U8 desc[UR38][R6.64+0x19], R37 ;  /* 0x000019250600d986 */ /* 0x0001e2000c101126 */
[----:B------:R-:W-:Y:S05]  /*195c0*/  @P6 BRA `(.L_x_348) ;  /* 0x00000000000c6947 */ /* 0x000fea0003800000 */
[----:B------:R-:W0:Y:S02]  /*195d0*/  LDG.E.U8 R16, desc[UR38][R154.64+0x18] ;  /* 0x000018269a107981 */ /* 0x000e24000c1e1100 */
[----:B0-----:R-:W-:-:S05]  /*195e0*/  PRMT R3, R16, 0x8880, RZ ;  /* 0x0000888010037816 */ /* 0x001fca00000000ff */
[----:B------:R-:W-:-:S07]  /*195f0*/  IMAD R2, R3, R22, RZ ;  /* 0x0000001603027224 */ /* 0x000fce00078e02ff */
.L_x_348:
[----:B------:R-:W-:Y:S05]  /*19600*/  BSYNC B1 ;  /* 0x0000000000017941 */ /* 0x000fea0003800000 */
.L_x_347:
[----:B0-----:R-:W-:Y:S01]  /*19610*/  @!P6 IMAD R3, R38, R17, R2 ;  /* 0x000000112603e224 */ /* 0x001fe200078e0202 */
[----:B------:R-:W-:Y:S04]  /*19620*/  BSSY B1, `(.L_x_349) ;  /* 0x0000006000017945 */ /* 0x000fe80003800000 */
[----:B------:R0:W-:Y:S01]  /*19630*/  @!P6 STG.E.U8 desc[UR38][R8.64+0x18], R3 ;  /* 0x000018030800e986 */ /* 0x0001e2000c101126 */
[----:B------:R-:W-:Y:S05]  /*19640*/  @P1 BRA `(.L_x_350) ;  /* 0x00000000000c1947 */ /* 0x000fea0003800000 */
[----:B------:R-:W0:Y:S02]  /*19650*/  LDG.E.U8 R16, desc[UR38][R154.64+0x19] ;  /* 0x000019269a107981 */ /* 0x000e24000c1e1100 */
[----:B0-----:R-:W-:-:S05]  /*19660*/  PRMT R3, R16, 0x8880, RZ ;  /* 0x0000888010037816 */ /* 0x001fca00000000ff */
[----:B------:R-:W-:-:S07]  /*19670*/  IMAD R2, R3, R22, RZ ;  /* 0x0000001603027224 */ /* 0x000fce00078e02ff */
.L_x_350:
[----:B------:R-:W-:Y:S05]  /*19680*/  BSYNC B1 ;  /* 0x0000000000017941 */ /* 0x000fea0003800000 */
.L_x_349:
        /* <DEDUP_REMOVED lines=12> */
.L_x_352:
[----:B------:R-:W-:Y:S05]  /*19750*/  BSYNC B1 ;  /* 0x0000000000017941 */ /* 0x000fea0003800000 */
.L_x_351:
[----:B0-----:R-:W-:Y:S01]  /*19760*/  @!P4 IMAD R3, R40, R17, R2 ;  /* 0x000000112803c224 */ /* 0x001fe200078e0202 */
[----:B------:R-:W-:Y:S04]  /*19770*/  BSSY B1, `(.L_x_353) ;  /* 0x0000006000017945 */ /* 0x000fe80003800000 */
[----:B------:R0:W-:Y:S01]  /*19780*/  @!P4 STG.E.U8 desc[UR38][R6.64+0x20], R3 ;  /* 0x000020030600c986 */ /* 0x0001e2000c101126 */
[----:B------:R-:W-:Y:S05]  /*19790*/  @P3 BRA `(.L_x_354) ;  /* 0x00000000000c3947 */ /* 0x000fea0003800000 */
[----:B------:R-:W0:Y:S02]  /*197a0*/  LDG.E.U8 R16, desc[UR38][R14.64+0x21] ;  /* 0x000021260e107981 */ /* 0x000e24000c1e1100 */
[----:B0-----:R-:W-:-:S05]  /*197b0*/  PRMT R3, R16, 0x8880, RZ ;  /* 0x0000888010037816 */ /* 0x001fca00000000ff */
[----:B------:R-:W-:-:S07]  /*197c0*/  IMAD R2, R3, R22, RZ ;  /* 0x0000001603027224 */ /* 0x000fce00078e02ff */
.L_x_354:
[----:B------:R-:W-:Y:S05]  /*197d0*/  BSYNC B1 ;  /* 0x0000000000017941 */ /* 0x000fea0003800000 */
.L_x_353:
[----:B------:R-:W-:Y:S01]  /*197e0*/  @!P3 IMAD R41, R41, R17, R2 ;  /* 0x000000112929b224 */ /* 0x000fe200078e0202 */
[----:B------:R-:W-:Y:S04]  /*197f0*/  BSSY B1, `(.L_x_355) ;  /* 0x0000006000017945 */ /* 0x000fe80003800000 */
[----:B------:R0:W-:Y:S01]  /*19800*/  @!P3 STG.E.U8 desc[UR38][R6.64+0x21], R41 ;  /* 0x000021290600b986 */ /* 0x0001e2000c101126 */
[----:B------:R-:W-:Y:S05]  /*19810*/  @P5 BRA `(.L_x_356) ;  /* 0x00000000000c5947 */ /* 0x000fea0003800000 */
[----:B------:R-:W0:Y:S02]  /*19820*/  LDG.E.U8 R16, desc[UR38][R154.64+0x20] ;  /* 0x000020269a107981 */ /* 0x000e24000c1e1100 */
[----:B0-----:R-:W-:-:S05]  /*19830*/  PRMT R3, R16, 0x8880, RZ ;  /* 0x0000888010037816 */ /* 0x001fca00000000ff */
[----:B------:R-:W-:-:S07]  /*19840*/  IMAD R2, R3, R22, RZ ;  /* 0x0000001603027224 */ /* 0x000fce00078e02ff */
.L_x_356:
[----:B------:R-:W-:Y:S05]  /*19850*/  BSYNC B1 ;  /* 0x0000000000017941 */ /* 0x000fea0003800000 */
.L_x_355:
[----:B0-----:R-:W-:Y:S01]  /*19860*/  @!P5 IMAD R3, R42, R17, R2 ;  /* 0x000000112a03d224 */ /* 0x001fe200078e0202 */
[----:B------:R-:W-:Y:S04]  /*19870*/  BSSY B1, `(.L_x_357) ;  /* 0x0000006000017945 */ /* 0x000fe80003800000 */
[----:B------:R0:W-:Y:S01]  /*19880*/  @!P5 STG.E.U8 desc[UR38][R8.64+0x20], R3 ;  /* 0x000020030800d986 */ /* 0x0001e2000c101126 */
[----:B------:R-:W-:Y:S05]  /*19890*/  @P6 BRA `(.L_x_358) ;  /* 0x00000000000c6947 */ /* 0x000fea0003800000 */
[----:B------:R-:W0:Y:S02]  /*198a0*/  LDG.E.U8 R16, desc[UR38][R154.64+0x21] ;  /* 0x000021269a107981 */ /* 0x000e24000c1e1100 */
[----:B0-----:R-:W-:-:S05]  /*198b0*/  PRMT R3, R16, 0x8880, RZ ;  /* 0x0000888010037816 */ /* 0x001fca00000000ff */
[----:B------:R-:W-:-:S07]  /*198c0*/  IMAD R2, R3, R22, RZ ;  /* 0x0000001603027224 */ /* 0x000fce00078e02ff */
.L_x_358:
[----:B------:R-:W-:Y:S05]  /*198d0*/  BSYNC B1 ;  /* 0x0000000000017941 */ /* 0x000fea0003800000 */
.L_x_357:
[----:B------:R-:W-:Y:S01]  /*198e0*/  @!P6 IMAD R43, R43, R17, R2 ;  /* 0x000000112b2be224 */ /* 0x000fe200078e0202 */
[----:B------:R-:W-:Y:S04]  /*198f0*/  BSSY B1, `(.L_x_359) ;  /* 0x0000006000017945 */ /* 0x000fe80003800000 */
[----:B------:R0:W-:Y:S01]  /*19900*/  @!P6 STG.E.U8 desc[UR38][R8.64+0x21], R43 ;  /* 0x0000212b0800e986 */ /* 0x0001e2000c101126 */
[----:B------:R-:W-:Y:S05]  /*19910*/  @P1 BRA `(.L_x_360) ;  /* 0x00000000000c1947 */ /* 0x000fea0003800000 */
[----:B------:R-:W0:Y:S02]  /*19920*/  LDG.E.U8 R16, desc[UR38][R14.64+0x28] ;  /* 0x000028260e107981 */ /* 0x000e24000c1e1100 */
[----:B0-----:R-:W-:-:S05]  /*19930*/  PRMT R3, R16, 0x8880, RZ ;  /* 0x0000888010037816 */ /* 0x001fca00000000ff */
[----:B------:R-:W-:-:S07]  /*19940*/  IMAD R2, R3, R22, RZ ;  /* 0x0000001603027224 */ /* 0x000fce00078e02ff */
.L_x_360:
[----:B------:R-:W-:Y:S05]  /*19950*/  BSYNC B1 ;  /* 0x0000000000017941 */ /* 0x000fea0003800000 */
.L_x_359:
        /* <DEDUP_REMOVED lines=12> */
.L_x_362:
[----:B------:R-:W-:Y:S05]  /*19a20*/  BSYNC B1 ;  /* 0x0000000000017941 */ /* 0x000fea0003800000 */
.L_x_361:
[----:B------:R-:W-:Y:S01]  /*19a30*/  @!P4 IMAD R45, R45, R17, R2 ;  /* 0x000000112d2dc224 */ /* 0x000fe200078e0202 */
[----:B------:R-:W-:Y:S04]  /*19a40*/  BSSY B1, `(.L_x_363) ;  /* 0x0000006000017945 */ /* 0x000fe80003800000 */
[----:B------:R0:W-:Y:S01]  /*19a50*/  @!P4 STG.E.U8 desc[UR38][R6.64+0x29], R45 ;  /* 0x0000292d0600c986 */ /* 0x0001e2000c101126 */
[----:B------:R-:W-:Y:S05]  /*19a60*/  @P3 BRA `(.L_x_364) ;  /* 0x00000000000c3947 */ /* 0x000fea0003800000 */
[----:B------:R-:W0:Y:S02]  /*19a70*/  LDG.E.U8 R16, desc[UR38][R154.64+0x28] ;  /* 0x000028269a107981 */ /* 0x000e24000c1e1100 */
[----:B0-----:R-:W-:-:S05]  /*19a80*/  PRMT R3, R16, 0x8880, RZ ;  /* 0x0000888010037816 */ /* 0x001fca00000000ff */
[----:B------:R-:W-:-:S07]  /*19a90*/  IMAD R2, R3, R22, RZ ;  /* 0x0000001603027224 */ /* 0x000fce00078e02ff */
.L_x_364:
[----:B------:R-:W-:Y:S05]  /*19aa0*/  BSYNC B1 ;  /* 0x0000000000017941 */ /* 0x000fea0003800000 */
.L_x_363:
[----:B0-----:R-:W-:Y:S01]  /*19ab0*/  @!P3 IMAD R3, R46, R17, R2 ;  /* 0x000000112e03b224 */ /* 0x001fe200078e0202 */
[----:B------:R-:W-:Y:S04]  /*19ac0*/  BSSY B1, `(.L_x_365) ;  /* 0x0000006000017945 */ /* 0x000fe80003800000 */
[----:B------:R0:W-:Y:S01]  /*19ad0*/  @!P3 STG.E.U8 desc[UR38][R8.64+0x28], R3 ;  /* 0x000028030800b986 */ /* 0x0001e2000c101126 */
[----:B------:R-:W-:Y:S05]  /*19ae0*/  @P5 BRA `(.L_x_366) ;  /* 0x00000000000c5947 */ /* 0x000fea0003800000 */
[----:B------:R-:W0:Y:S02]  /*19af0*/  LDG.E.U8 R16, desc[UR38][R154.64+0x29] ;  /* 0x000029269a107981 */ /* 0x000e24000c1e1100 */
[----:B0-----:R-:W-:-:S05]  /*19b00*/  PRMT R3, R16, 0x8880, RZ ;  /* 0x0000888010037816 */ /* 0x001fca00000000ff */
[----:B------:R-:W-:-:S07]  /*19b10*/  IMAD R2, R3, R22, RZ ;  /* 0x0000001603027224 */ /* 0x000fce00078e02ff */
.L_x_366:
[----:B------:R-:W-:Y:S05]  /*19b20*/  BSYNC B1 ;  /* 0x0000000000017941 */ /* 0x000fea0003800000 */
.L_x_365:
[----:B------:R-:W-:Y:S01]  /*19b30*/  @!P5 IMAD R47, R47, R17, R2 ;  /* 0x000000112f2fd224 */ /* 0x000fe200078e0202 */
[----:B------:R-:W-:Y:S04]  /*19b40*/  BSSY B1, `(.L_x_367) ;  /* 0x0000006000017945 */ /* 0x000fe80003800000 */
[----:B------:R0:W-:Y:S01]  /*19b50*/  @!P5 STG.E.U8 desc[UR38][R8.64+0x29], R47 ;  /* 0x0000292f0800d986 */ /* 0x0001e2000c101126 */
[----:B------:R-:W-:Y:S05]  /*19b60*/  @P6 BRA `(.L_x_368) ;  /* 0x00000000000c6947 */ /* 0x000fea0003800000 */
[----:B------:R-:W0:Y:S02]  /*19b70*/  LDG.E.U8 R16, desc[UR38][R14.64+0x30] ;  /* 0x000030260e107981 */ /* 0x000e24000c1e1100 */
[----:B0-----:R-:W-:-:S05]  /*19b80*/  PRMT R3, R16, 0x8880, RZ ;  /* 0x0000888010037816 */ /* 0x001fca00000000ff */
[----:B------:R-:W-:-:S07]  /*19b90*/  IMAD R2, R3, R22, RZ ;  /* 0x0000001603027224 */ /* 0x000fce00078e02ff */
.L_x_368:
[----:B------:R-:W-:Y:S05]  /*19ba0*/  BSYNC B1 ;  /* 0x0000000000017941 */ /* 0x000fea0003800000 */
.L_x_367:
[----:B0-----:R-:W-:Y:S01]  /*19bb0*/  @!P6 IMAD R3, R48, R17, R2 ;  /* 0x000000113003e224 */ /* 0x001fe200078e0202 */
[----:B------:R-:W-:Y:S04]  /*19bc0*/  BSSY B1, `(.L_x_369) ;  /* 0x0000006000017945 */ /* 0x000fe80003800000 */
[----:B------:R0:W-:Y:S01]  /*19bd0*/  @!P6 STG.E.U8 desc[UR38][R6.64+0x30], R3 ;  /* 0x000030030600e986 */ /* 0x0001e2000c101126 */
[----:B------:R-:W-:Y:S05]  /*19be0*/  @P1 BRA `(.L_x_370) ;  /* 0x00000000000c1947 */ /* 0x000fea0003800000 */
[----:B------:R-:W0:Y:S02]  /*19bf0*/  LDG.E.U8 R16, desc[UR38][R14.64+0x31] ;  /* 0x000031260e107981 */ /* 0x000e24000c1e1100 */
[----:B0-----:R-:W-:-:S05]  /*19c00*/  PRMT R3, R16, 0x8880, RZ ;  /* 0x0000888010037816 */ /* 0x001fca00000000ff */
[----:B------:R-:W-:-:S07]  /*19c10*/  IMAD R2, R3, R22, RZ ;  /* 0x0000001603027224 */ /* 0x000fce00078e02ff */
.L_x_370:
[----:B------:R-:W-:Y:S05]  /*19c20*/  BSYNC B1 ;  /* 0x0000000000017941 */ /* 0x000fea0003800000 */
.L_x_369:
        /* <DEDUP_REMOVED lines=12> */
.L_x_372:
[----:B------:R-:W-:Y:S05]  /*19cf0*/  BSYNC B1 ;  /* 0x0000000000017941 */ /* 0x000fea0003800000 */
.L_x_371:
[----:B0-----:R-:W-:Y:S01]  /*19d00*/  @!P4 IMAD R3, R50, R17, R2 ;  /* 0x000000113203c224 */ /* 0x001fe200078e0202 */
[----:B------:R-:W-:Y:S04]  /*19d10*/  BSSY B1, `(.L_x_373) ;  /* 0x0000006000017945 */ /* 0x000fe80003800000 */
[----:B------:R0:W-:Y:S01]  /*19d20*/  @!P4 STG.E.U8 desc[UR38][R8.64+0x30], R3 ;  /* 0x000030030800c986 */ /* 0x0001e2000c101126 */
[----:B------:R-:W-:Y:S05]  /*19d30*/  @P3 BRA `(.L_x_374) ;  /* 0x00000000000c3947 */ /* 0x000fea0003800000 */
[----:B------:R-:W0:Y:S02]  /*19d40*/  LDG.E.U8 R16, desc[UR38][R154.64+0x31] ;  /* 0x000031269a107981 */ /* 0x000e24000c1e1100 */
[----:B0-----:R-:W-:-:S05]  /*19d50*/  PRMT R3, R16, 0x8880, RZ ;  /* 0x0000888010037816 */ /* 0x001fca00000000ff */
[----:B------:R-:W-:-:S07]  /*19d60*/  IMAD R2, R3, R22, RZ ;  /* 0x0000001603027224 */ /* 0x000fce00078e02ff */
.L_x_374:
[----:B------:R-:W-:Y:S05]  /*19d70*/  BSYNC B1 ;  /* 0x0000000000017941 */ /* 0x000fea0003800000 */
.L_x_373:
[----:B------:R-:W-:Y:S01]  /*19d80*/  @!P3 IMAD R51, R51, R17, R2 ;  /* 0x000000113333b224 */ /* 0x000fe200078e0202 */
[----:B------:R-:W-:Y:S04]  /*19d90*/  BSSY B1, `(.L_x_375) ;  /* 0x0000006000017945 */ /* 0x000fe80003800000 */
[----:B------:R0:W-:Y:S01]  /*19da0*/  @!P3 STG.E.U8 desc[UR38][R8.64+0x31], R51 ;  /* 0x000031330800b986 */ /* 0x0001e2000c101126 */
[----:B------:R-:W-:Y:S05]  /*19db0*/  @P5 BRA `(.L_x_376) ;  /* 0x00000000000c5947 */ /* 0x000fea0003800000 */
[----:B------:R-:W0:Y:S02]  /*19dc0*/  LDG.E.U8 R16, desc[UR38][R14.64+0x38] ;  /* 0x000038260e107981 */ /* 0x000e24000c1e1100 */
[----:B0-----:R-:W-:-:S05]  /*19dd0*/  PRMT R3, R16, 0x8880, RZ ;  /* 0x0000888010037816 */ /* 0x001fca00000000ff */
[----:B------:R-:W-:-:S07]  /*19de0*/  IMAD R2, R3, R22, RZ ;  /* 0x0000001603027224 */ /* 0x000fce00078e02ff */
.L_x_376:
[----:B------:R-:W-:Y:S05]  /*19df0*/  BSYNC B1 ;  /* 0x0000000000017941 */ /* 0x000fea0003800000 */
.L_x_375:
[----:B0-----:R-:W-:Y:S01]  /*19e00*/  @!P5 IMAD R3, R52, R17, R2 ;  /* 0x000000113403d224 */ /* 0x001fe200078e0202 */
[----:B------:R-:W-:Y:S04]  /*19e10*/  BSSY B1, `(.L_x_377) ;  /* 0x0000006000017945 */ /* 0x000fe80003800000 */
[----:B------:R0:W-:Y:S01]  /*19e20*/  @!P5 STG.E.U8 desc[UR38][R6.64+0x38], R3 ;  /* 0x000038030600d986 */ /* 0x0001e2000c101126 */
[----:B------:R-:W-:Y:S05]  /*19e30*/  @P6 BRA `(.L_x_378) ;  /* 0x00000000000c6947 */ /* 0x000fea0003800000 */
[----:B------:R-:W0:Y:S02]  /*19e40*/  LDG.E.U8 R16, desc[UR38][R14.64+0x39] ;  /* 0x000039260e107981 */ /* 0x000e24000c1e1100 */
[----:B0-----:R-:W-:-:S05]  /*19e50*/  PRMT R3, R16, 0x8880, RZ ;  /* 0x0000888010037816 */ /* 0x001fca00000000ff */
[----:B------:R-:W-:-:S07]  /*19e60*/  IMAD R2, R3, R22, RZ ;  /* 0x0000001603027224 */ /* 0x000fce00078e02ff */
.L_x_378:
[----:B------:R-:W-:Y:S05]  /*19e70*/  BSYNC B1 ;  /* 0x0000000000017941 */ /* 0x000fea0003800000 */
.L_x_377:
[----:B------:R-:W-:Y:S01]  /*19e80*/  @!P6 IMAD R53, R53, R17, R2 ;  /* 0x000000113535e224 */ /* 0x000fe200078e0202 */
[----:B------:R-:W-:Y:S04]  /*19e90*/  BSSY B1, `(.L_x_379) ;  /* 0x0000006000017945 */ /* 0x000fe80003800000 */
[----:B------:R0:W-:Y:S01]  /*19ea0*/  @!P6 STG.E.U8 desc[UR38][R6.64+0x39], R53 ;  /* 0x000039350600e986 */ /* 0x0001e2000c101126 */
[----:B------:R-:W-:Y:S05]  /*19eb0*/  @P1 BRA `(.L_x_380) ;  /* 0x00000000000c1947 */ /* 0x000fea0003800000 */
[----:B------:R-:W0:Y:S02]  /*19ec0*/  LDG.E.U8 R16, desc[UR38][R154.64+0x38] ;  /* 0x000038269a107981 */ /* 0x000e24000c1e1100 */
[----:B0-----:R-:W-:-:S05]  /*19ed0*/  PRMT R3, R16, 0x8880, RZ ;  /* 0x0000888010037816 */ /* 0x001fca00000000ff */
[----:B------:R-:W-:-:S07]  /*19ee0*/  IMAD R2, R3, R22, RZ ;  /* 0x0000001603027224 */ /* 0x000fce00078e02ff */
.L_x_380:
[----:B------:R-:W-:Y:S05]  /*19ef0*/  BSYNC B1 ;  /* 0x0000000000017941 */ /* 0x000fea0003800000 */
.L_x_379:
        /* <DEDUP_REMOVED lines=12> */
.L_x_382:
[----:B------:R-:W-:Y:S05]  /*19fc0*/  BSYNC B1 ;  /* 0x0000000000017941 */ /* 0x000fea0003800000 */
.L_x_381:
[----:B------:R-:W-:Y:S01]  /*19fd0*/  @!P4 IMAD R55, R55, R17, R2 ;  /* 0x000000113737c224 */ /* 0x000fe200078e0202 */
[----:B------:R-:W-:Y:S04]  /*19fe0*/  BSSY B1, `(.L_x_383) ;  /* 0x0000006000017945 */ /* 0x000fe80003800000 */
[----:B------:R0:W-:Y:S01]  /*19ff0*/  @!P4 STG.E.U8 desc[UR38][R8.64+0x39], R55 ;  /* 0x000039370800c986 */ /* 0x0001e2000c101126 */
[----:B------:R-:W-:Y:S05]  /*1a000*/  @P3 BRA `(.L_x_384) ;  /* 0x00000000000c3947 */ /* 0x000fea0003800000 */
[----:B------:R-:W0:Y:S02]  /*1a010*/  LDG.E.U8 R16, desc[UR38][R14.64+0x40] ;  /* 0x000040260e107981 */ /* 0x000e24000c1e1100 */
[----:B0-----:R-:W-:-:S05]  /*1a020*/  PRMT R3, R16, 0x8880, RZ ;  /* 0x0000888010037816 */ /* 0x001fca00000000ff */
[----:B------:R-:W-:-:S07]  /*1a030*/  IMAD R2, R3, R22, RZ ;  /* 0x0000001603027224 */ /* 0x000fce00078e02ff */
.L_x_384:
[----:B------:R-:W-:Y:S05]  /*1a040*/  BSYNC B1 ;  /* 0x0000000000017941 */ /* 0x000fea0003800000 */
.L_x_383:
[----:B0-----:R-:W-:Y:S01]  /*1a050*/  @!P3 IMAD R3, R56, R17, R2 ;  /* 0x000000113803b224 */ /* 0x001fe200078e0202 */
[----:B------:R-:W-:Y:S04]  /*1a060*/  BSSY B1, `(.L_x_385) ;  /* 0x0000006000017945 */ /* 0x000fe80003800000 */
[----:B------:R0:W-:Y:S01]  /*1a070*/  @!P3 STG.E.U8 desc[UR38][R6.64+0x40], R3 ;  /* 0x000040030600b986 */ /* 0x0001e2000c101126 */
[----:B------:R-:W-:Y:S05]  /*1a080*/  @P5 BRA `(.L_x_386) ;  /* 0x00000000000c5947 */ /* 0x000fea0003800000 */
[----:B------:R-:W0:Y:S02]  /*1a090*/  LDG.E.U8 R16, desc[UR38][R14.64+0x41] ;  /* 0x000041260e107981 */ /* 0x000e24000c1e1100 */
[----:B0-----:R-:W-:-:S05]  /*1a0a0*/  PRMT R3, R16, 0x8880, RZ ;  /* 0x0000888010037816 */ /* 0x001fca00000000ff */
[----:B------:R-:W-:-:S07]  /*1a0b0*/  IMAD R2, R3, R22, RZ ;  /* 0x0000001603027224 */ /* 0x000fce00078e02ff */
.L_x_386:
[----:B------:R-:W-:Y:S05]  /*1a0c0*/  BSYNC B1 ;  /* 0x0000000000017941 */ /* 0x000fea0003800000 */
.L_x_385:
[----:B------:R-:W-:Y:S01]  /*1a0d0*/  @!P5 IMAD R57, R57, R17, R2 ;  /* 0x000000113939d224 */ /* 0x000fe200078e0202 */
[----:B------:R-:W-:Y:S04]  /*1a0e0*/  BSSY B1, `(.L_x_387) ;  /* 0x0000006000017945 */ /* 0x000fe80003800000 */
[----:B------:R0:W-:Y:S01]  /*1a0f0*/  @!P5 STG.E.U8 desc[UR38][R6.64+0x41], R57 ;  /* 0x000041390600d986 */ /* 0x0001e2000c101126 */
[----:B------:R-:W-:Y:S05]  /*1a100*/  @P6 BRA `(.L_x_388) ;  /* 0x00000000000c6947 */ /* 0x000fea0003800000 */
[----:B------:R-:W0:Y:S02]  /*1a110*/  LDG.E.U8 R16, desc[UR38][R154.64+0x40] ;  /* 0x000040269a107981 */ /* 0x000e24000c1e1100 */
[----:B0-----:R-:W-:-:S05]  /*1a120*/  PRMT R3, R16, 0x8880, RZ ;  /* 0x0000888010037816 */ /* 0x001fca00000000ff */
[----:B------:R-:W-:-:S07]  /*1a130*/  IMAD R2, R3, R22, RZ ;  /* 0x0000001603027224 */ /* 0x000fce00078e02ff */
.L_x_388:
[----:B------:R-:W-:Y:S05]  /*1a140*/  BSYNC B1 ;  /* 0x0000000000017941 */ /* 0x000fea0003800000 */
.L_x_387:
[----:B0-----:R-:W-:Y:S01]  /*1a150*/  @!P6 IMAD R3, R58, R17, R2 ;  /* 0x000000113a03e224 */ /* 0x001fe200078e0202 */
[----:B------:R-:W-:Y:S04]  /*1a160*/  BSSY B1, `(.L_x_389) ;  /* 0x0000006000017945 */ /* 0x000fe80003800000 */
[----:B------:R0:W-:Y:S01]  /*1a170*/  @!P6 STG.E.U8 desc[UR38][R8.64+0x40], R3 ;  /* 0x000040030800e986 */ /* 0x0001e2000c101126 */
[----:B------:R-:W-:Y:S05]  /*1a180*/  @P1 BRA `(.L_x_390) ;  /* 0x00000000000c1947 */ /* 0x000fea0003800000 */
[----:B------:R-:W0:Y:S02]  /*1a190*/  LDG.E.U8 R16, desc[UR38][R154.64+0x41] ;  /* 0x000041269a107981 */ /* 0x000e24000c1e1100 */
[----:B0-----:R-:W-:-:S05]  /*1a1a0*/  PRMT R3, R16, 0x8880, RZ ;  /* 0x0000888010037816 */ /* 0x001fca00000000ff */
[----:B------:R-:W-:-:S07]  /*1a1b0*/  IMAD R2, R3, R22, RZ ;  /* 0x0000001603027224 */ /* 0x000fce00078e02ff */
.L_x_390:
[----:B------:R-:W-:Y:S05]  /*1a1c0*/  BSYNC B1 ;  /* 0x0000000000017941 */ /* 0x000fea0003800000 */
.L_x_389:
        /* <DEDUP_REMOVED lines=12> */
.L_x_392:
[----:B------:R-:W-:Y:S05]  /*1a290*/  BSYNC B1 ;  /* 0x0000000000017941 */ /* 0x000fea0003800000 */
.L_x_391:
[----:B0-----:R-:W-:Y:S01]  /*1a2a0*/  @!P4 IMAD R3, R60, R17, R2 ;  /* 0x000000113c03c224 */ /* 0x001fe200078e0202 */
[----:B------:R-:W-:Y:S04]  /*1a2b0*/  BSSY B1, `(.L_x_393) ;  /* 0x0000006000017945 */ /* 0x000fe80003800000 */
[----:B------:R0:W-:Y:S01]  /*1a2c0*/  @!P4 STG.E.U8 desc[UR38][R6.64+0x48], R3 ;  /* 0x000048030600c986 */ /* 0x0001e2000c101126 */
[----:B------:R-:W-:Y:S05]  /*1a2d0*/  @P3 BRA `(.L_x_394) ;  /* 0x00000000000c3947 */ /* 0x000fea0003800000 */
[----:B------:R-:W0:Y:S02]  /*1a2e0*/  LDG.E.U8 R16, desc[UR38][R14.64+0x49] ;  /* 0x000049260e107981 */ /* 0x000e24000c1e1100 */
[----:B0-----:R-:W-:-:S05]  /*1a2f0*/  PRMT R3, R16, 0x8880, RZ ;  /* 0x0000888010037816 */ /* 0x001fca00000000ff */
[----:B------:R-:W-:-:S07]  /*1a300*/  IMAD R2, R3, R22, RZ ;  /* 0x0000001603027224 */ /* 0x000fce00078e02ff */
.L_x_394:
[----:B------:R-:W-:Y:S05]  /*1a310*/  BSYNC B1 ;  /* 0x0000000000017941 */ /* 0x000fea0003800000 */
.L_x_393:
[----:B------:R-:W-:Y:S01]  /*1a320*/  @!P3 IMAD R61, R61, R17, R2 ;  /* 0x000000113d3db224 */ /* 0x000fe200078e0202 */
[----:B------:R-:W-:Y:S04]  /*1a330*/  BSSY B1, `(.L_x_395) ;  /* 0x0000006000017945 */ /* 0x000fe80003800000 */
[----:B------:R0:W-:Y:S01]  /*1a340*/  @!P3 STG.E.U8 desc[UR38][R6.64+0x49], R61 ;  /* 0x0000493d0600b986 */ /* 0x0001e2000c101126 */
[----:B------:R-:W-:Y:S05]  /*1a350*/  @P5 BRA `(.L_x_396) ;  /* 0x00000000000c5947 */ /* 0x000fea0003800000 */
[----:B------:R-:W0:Y:S02]  /*1a360*/  LDG.E.U8 R16, desc[UR38][R154.64+0x48] ;  /* 0x000048269a107981 */ /* 0x000e24000c1e1100 */
[----:B0-----:R-:W-:-:S05]  /*1a370*/  PRMT R3, R16, 0x8880, RZ ;  /* 0x0000888010037816 */ /* 0x001fca00000000ff */
[----:B------:R-:W-:-:S07]  /*1a380*/  IMAD R2, R3, R22, RZ ;  /* 0x0000001603027224 */ /* 0x000fce00078e02ff */
.L_x_396:
[----:B------:R-:W-:Y:S05]  /*1a390*/  BSYNC B1 ;  /* 0x0000000000017941 */ /* 0x000fea0003800000 */
.L_x_395:
[----:B0-----:R-:W-:Y:S01]  /*1a3a0*/  @!P5 IMAD R3, R62, R17, R2 ;  /* 0x000000113e03d224 */ /* 0x001fe200078e0202 */
[----:B------:R-:W-:Y:S04]  /*1a3b0*/  BSSY B1, `(.L_x_397) ;  /* 0x0000006000017945 */ /* 0x000fe80003800000 */
[----:B------:R0:W-:Y:S01]  /*1a3c0*/  @!P5 STG.E.U8 desc[UR38][R8.64+0x48], R3 ;  /* 0x000048030800d986 */ /* 0x0001e2000c101126 */
[----:B------:R-:W-:Y:S05]  /*1a3d0*/  @P6 BRA `(.L_x_398) ;  /* 0x00000000000c6947 */ /* 0x000fea0003800000 */
[----:B------:R-:W0:Y:S02]  /*1a3e0*/  LDG.E.U8 R16, desc[UR38][R154.64+0x49] ;  /* 0x000049269a107981 */ /* 0x000e24000c1e1100 */
[----:B0-----:R-:W-:-:S05]  /*1a3f0*/  PRMT R3, R16, 0x8880, RZ ;  /* 0x0000888010037816 */ /* 0x001fca00000000ff */
[----:B------:R-:W-:-:S07]  /*1a400*/  IMAD R2, R3, R22, RZ ;  /* 0x0000001603027224 */ /* 0x000fce00078e02ff */
.L_x_398:
[----:B------:R-:W-:Y:S05]  /*1a410*/  BSYNC B1 ;  /* 0x0000000000017941 */ /* 0x000fea0003800000 */
.L_x_397:
[----:B------:R-:W-:Y:S01]  /*1a420*/  @!P6 IMAD R63, R63, R17, R2 ;  /* 0x000000113f3fe224 */ /* 0x000fe200078e0202 */
[----:B------:R-:W-:Y:S04]  /*1a430*/  BSSY B1, `(.L_x_399) ;  /* 0x0000006000017945 */ /* 0x000fe80003800000 */
[----:B------:R0:W-:Y:S01]  /*1a440*/  @!P6 STG.E.U8 desc[UR38][R8.64+0x49], R63 ;  /* 0x0000493f0800e986 */ /* 0x0001e2000c101126 */
[----:B------:R-:W-:Y:S05]  /*1a450*/  @P1 BRA `(.L_x_400) ;  /* 0x00000000000c1947 */ /* 0x000fea0003800000 */
[----:B------:R-:W0:Y:S02]  /*1a460*/  LDG.E.U8 R16, desc[UR38][R14.64+0x50] ;  /* 0x000050260e107981 */ /* 0x000e24000c1e1100 */
[----:B0-----:R-:W-:-:S05]  /*1a470*/  PRMT R3, R16, 0x8880, RZ ;  /* 0x0000888010037816 */ /* 0x001fca00000000ff */
[----:B------:R-:W-:-:S07]  /*1a480*/  IMAD R2, R3, R22, RZ ;  /* 0x0000001603027224 */ /* 0x000fce00078e02ff */
.L_x_400:
[----:B------:R-:W-:Y:S05]  /*1a490*/  BSYNC B1 ;  /* 0x0000000000017941 */ /* 0x000fea0003800000 */
.L_x_399:
        /* <DEDUP_REMOVED lines=12> */
.L_x_402:
[----:B------:R-:W-:Y:S05]  /*1a560*/  BSYNC B1 ;  /* 0x0000000000017941 */ /* 0x000fea0003800000 */
.L_x_401:
[----:B------:R-:W-:Y:S01]  /*1a570*/  @!P4 IMAD R65, R65, R17, R2 ;  /* 0x000000114141c224 */ /* 0x000fe200078e0202 */
[----:B------:R-:W-:Y:S04]  /*1a580*/  BSSY B1, `(.L_x_403) ;  /* 0x0000006000017945 */ /* 0x000fe80003800000 */
[----:B------:R0:W-:Y:S01]  /*1a590*/  @!P4 STG.E.U8 desc[UR38][R6.64+0x51], R65 ;  /* 0x000051410600c986 */ /* 0x0001e2000c101126 */
[----:B------:R-:W-:Y:S05]  /*1a5a0*/  @P3 BRA `(.L_x_404) ;  /* 0x00000000000c3947 */ /* 0x000fea0003800000 */
[----:B------:R-:W0:Y:S02]  /*1a5b0*/  LDG.E.U8 R16, desc[UR38][R154.64+0x50] ;  /* 0x000050269a107981 */ /* 0x000e24000c1e1100 */
[----:B0-----:R-:W-:-:S05]  /*1a5c0*/  PRMT R3, R16, 0x8880, RZ ;  /* 0x0000888010037816 */ /* 0x001fca00000000ff */
[----:B------:R-:W-:-:S07]  /*1a5d0*/  IMAD R2, R3, R22, RZ ;  /* 0x0000001603027224 */ /* 0x000fce00078e02ff */
.L_x_404:
[----:B------:R-:W-:Y:S05]  /*1a5e0*/  BSYNC B1 ;  /* 0x0000000000017941 */ /* 0x000fea0003800000 */
.L_x_403:
[----:B0-----:R-:W-:Y:S01]  /*1a5f0*/  @!P3 IMAD R3, R66, R17, R2 ;  /* 0x000000114203b224 */ /* 0x001fe200078e0202 */
[----:B------:R-:W-:Y:S04]  /*1a600*/  BSSY B1, `(.L_x_405) ;  /* 0x0000006000017945 */ /* 0x000fe80003800000 */
[----:B------:R0:W-:Y:S01]  /*1a610*/  @!P3 STG.E.U8 desc[UR38][R8.64+0x50], R3 ;  /* 0x000050030800b986 */ /* 0x0001e2000c101126 */
[----:B------:R-:W-:Y:S05]  /*1a620*/  @P5 BRA `(.L_x_406) ;  /* 0x00000000000c5947 */ /* 0x000fea0003800000 */
[----:B------:R-:W0:Y:S02]  /*1a630*/  LDG.E.U8 R16, desc[UR38][R154.64+0x51] ;  /* 0x000051269a107981 */ /* 0x000e24000c1e1100 */
[----:B0-----:R-:W-:-:S05]  /*1a640*/  PRMT R3, R16, 0x8880, RZ ;  /* 0x0000888010037816 */ /* 0x001fca00000000ff */
[----:B------:R-:W-:-:S07]  /*1a650*/  IMAD R2, R3, R22, RZ ;  /* 0x0000001603027224 */ /* 0x000fce00078e02ff */
.L_x_406:
[----:B------:R-:W-:Y:S05]  /*1a660*/  BSYNC B1 ;  /* 0x0000000000017941 */ /* 0x000fea0003800000 */
.L_x_405:
[----:B------:R-:W-:Y:S01]  /*1a670*/  @!P5 IMAD R67, R67, R17, R2 ;  /* 0x000000114343d224 */ /* 0x000fe200078e0202 */
[----:B------:R-:W-:Y:S04]  /*1a680*/  BSSY B1, `(.L_x_407) ;  /* 0x0000006000017945 */ /* 0x000fe80003800000 */
[----:B------:R0:W-:Y:S01]  /*1a690*/  @!P5 STG.E.U8 desc[UR38][R8.64+0x51], R67 ;  /* 0x000051430800d986 */ /* 0x0001e2000c101126 */
[----:B------:R-:W-:Y:S05]  /*1a6a0*/  @P6 BRA `(.L_x_408) ;  /* 0x00000000000c6947 */ /* 0x000fea0003800000 */
[----:B------:R-:W0:Y:S02]  /*1a6b0*/  LDG.E.U8 R16, desc[UR38][R14.64+0x58] ;  /* 0x000058260e107981 */ /* 0x000e24000c1e1100 */
[----:B0-----:R-:W-:-:S05]  /*1a6c0*/  PRMT R3, R16, 0x8880, RZ ;  /* 0x0000888010037816 */ /* 0x001fca00000000ff */
[----:B------:R-:W-:-:S07]  /*1a6d0*/  IMAD R2, R3, R22, RZ ;  /* 0x0000001603027224 */ /* 0x000fce00078e02ff */
.L_x_408:
[----:B------:R-:W-:Y:S05]  /*1a6e0*/  BSYNC B1 ;  /* 0x0000000000017941 */ /* 0x000fea0003800000 */
.L_x_407:
[----:B0-----:R-:W-:Y:S01]  /*1a6f0*/  @!P6 IMAD R3, R68, R17, R2 ;  /* 0x000000114403e224 */ /* 0x001fe200078e0202 */
[----:B------:R-:W-:Y:S04]  /*1a700*/  BSSY B1, `(.L_x_409) ;  /* 0x0000006000017945 */ /* 0x000fe80003800000 */
[----:B------:R0:W-:Y:S01]  /*1a710*/  @!P6 STG.E.U8 desc[UR38][R6.64+0x58], R3 ;  /* 0x000058030600e986 */ /* 0x0001e2000c101126 */
[----:B------:R-:W-:Y:S05]  /*1a720*/  @P1 BRA `(.L_x_410) ;  /* 0x00000000000c1947 */ /* 0x000fea0003800000 */
[----:B------:R-:W0:Y:S02]  /*1a730*/  LDG.E.U8 R16, desc[UR38][R14.64+0x59] ;  /* 0x000059260e107981 */ /* 0x000e24000c1e1100 */
[----:B0-----:R-:W-:-:S05]  /*1a740*/  PRMT R3, R16, 0x8880, RZ ;  /* 0x0000888010037816 */ /* 0x001fca00000000ff */
[----:B------:R-:W-:-:S07]  /*1a750*/  IMAD R2, R3, R22, RZ ;  /* 0x0000001603027224 */ /* 0x000fce00078e02ff */
.L_x_410:
[----:B------:R-:W-:Y:S05]  /*1a760*/  BSYNC B1 ;  /* 0x0000000000017941 */ /* 0x000fea0003800000 */
.L_x_409:
        /* <DEDUP_REMOVED lines=12> */
.L_x_412:
[----:B------:R-:W-:Y:S05]  /*1a830*/  BSYNC B1 ;  /* 0x0000000000017941 */ /* 0x000fea0003800000 */
.L_x_411:
[----:B0-----:R-:W-:Y:S01]  /*1a840*/  @!P4 IMAD R3, R70, R17, R2 ;  /* 0x000000114603c224 */ /* 0x001fe200078e0202 */
[----:B------:R-:W-:Y:S04]  /*1a850*/  BSSY B1, `(.L_x_413) ;  /* 0x0000006000017945 */ /* 0x000fe80003800000 */
[----:B------:R0:W-:Y:S01]  /*1a860*/  @!P4 STG.E.U8 desc[UR38][R8.64+0x58], R3 ;  /* 0x000058030800c986 */ /* 0x0001e2000c101126 */
[----:B------:R-:W-:Y:S05]  /*1a870*/  @P3 BRA `(.L_x_414) ;  /* 0x00000000000c3947 */ /* 0x000fea0003800000 */
[----:B------:R-:W0:Y:S02]  /*1a880*/  LDG.E.U8 R16, desc[UR38][R154.64+0x59] ;  /* 0x000059269a107981 */ /* 0x000e24000c1e1100 */
[----:B0-----:R-:W-:-:S05]  /*1a890*/  PRMT R3, R16, 0x8880, RZ ;  /* 0x0000888010037816 */ /* 0x001fca00000000ff */
[----:B------:R-:W-:-:S07]  /*1a8a0*/  IMAD R2, R3, R22, RZ ;  /* 0x0000001603027224 */ /* 0x000fce00078e02ff */
.L_x_414:
[----:B------:R-:W-:Y:S05]  /*1a8b0*/  BSYNC B1 ;  /* 0x0000000000017941 */ /* 0x000fea0003800000 */
.L_x_413:
[----:B------:R-:W-:Y:S01]  /*1a8c0*/  @!P3 IMAD R71, R71, R17, R2 ;  /* 0x000000114747b224 */ /* 0x000fe200078e0202 */
[----:B------:R-:W-:Y:S04]  /*1a8d0*/  BSSY B1, `(.L_x_415) ;  /* 0x0000006000017945 */ /* 0x000fe80003800000 */
[----:B------:R0:W-:Y:S01]  /*1a8e0*/  @!P3 STG.E.U8 desc[UR38][R8.64+0x59], R71 ;  /* 0x000059470800b986 */ /* 0x0001e2000c101126 */
[----:B------:R-:W-:Y:S05]  /*1a8f0*/  @P5 BRA `(.L_x_416) ;  /* 0x00000000000c5947 */ /* 0x000fea0003800000 */
[----:B------:R-:W0:Y:S02]  /*1a900*/  LDG.E.U8 R16, desc[UR38][R14.64+0x60] ;  /* 0x000060260e107981 */ /* 0x000e24000c1e1100 */
[----:B0-----:R-:W-:-:S05]  /*1a910*/  PRMT R3, R16, 0x8880, RZ ;  /* 0x0000888010037816 */ /* 0x001fca00000000ff */
[----:B------:R-:W-:-:S07]  /*1a920*/  IMAD R2, R3, R22, RZ ;  /* 0x0000001603027224 */ /* 0x000fce00078e02ff */
.L_x_416:
[----:B------:R-:W-:Y:S05]  /*1a930*/  BSYNC B1 ;  /* 0x0000000000017941 */ /* 0x000fea0003800000 */
.L_x_415:
[----:B0-----:R-:W-:Y:S01]  /*1a940*/  @!P5 IMAD R3, R72, R17, R2 ;  /* 0x000000114803d224 */ /* 0x001fe200078e0202 */
[----:B------:R-:W-:Y:S04]  /*1a950*/  BSSY B1, `(.L_x_417) ;  /* 0x0000006000017945 */ /* 0x000fe80003800000 */
[----:B------:R0:W-:Y:S01]  /*1a960*/  @!P5 STG.E.U8 desc[UR38][R6.64+0x60], R3 ;  /* 0x000060030600d986 */ /* 0x0001e2000c101126 */
[----:B------:R-:W-:Y:S05]  /*1a970*/  @P6 BRA `(.L_x_418) ;  /* 0x00000000000c6947 */ /* 0x000fea0003800000 */
[----:B------:R-:W0:Y:S02]  /*1a980*/  LDG.E.U8 R16, desc[UR38][R14.64+0x61] ;  /* 0x000061260e107981 */ /* 0x000e24000c1e1100 */
[----:B0-----:R-:W-:-:S05]  /*1a990*/  PRMT R3, R16, 0x8880, RZ ;  /* 0x0000888010037816 */ /* 0x001fca00000000ff */
[----:B------:R-:W-:-:S07]  /*1a9a0*/  IMAD R2, R3, R22, RZ ;  /* 0x0000001603027224 */ /* 0x000fce00078e02ff */
.L_x_418:
[----:B------:R-:W-:Y:S05]  /*1a9b0*/  BSYNC B1 ;  /* 0x0000000000017941 */ /* 0x000fea0003800000 */
.L_x_417:
[----:B------:R-:W-:Y:S01]  /*1a9c0*/  @!P6 IMAD R73, R73, R17, R2 ;  /* 0x000000114949e224 */ /* 0x000fe200078e0202 */
[----:B------:R-:W-:Y:S04]  /*1a9d0*/  BSSY B1, `(.L_x_419) ;  /* 0x0000006000017945 */ /* 0x000fe80003800000 */
[----:B------:R0:W-:Y:S01]  /*1a9e0*/  @!P6 STG.E.U8 desc[UR38][R6.64+0x61], R73 ;  /* 0x000061490600e986 */ /* 0x0001e2000c101126 */
[----:B------:R-:W-:Y:S05]  /*1a9f0*/  @P1 BRA `(.L_x_420) ;  /* 0x00000000000c1947 */ /* 0x000fea0003800000 */
[----:B------:R-:W0:Y:S02]  /*1aa00*/  LDG.E.U8 R16, desc[UR38][R154.64+0x60] ;  /* 0x000060269a107981 */ /* 0x000e24000c1e1100 */
[----:B0-----:R-:W-:-:S05]  /*1aa10*/  PRMT R3, R16, 0x8880, RZ ;  /* 0x0000888010037816 */ /* 0x001fca00000000ff */
[----:B------:R-:W-:-:S07]  /*1aa20*/  IMAD R2, R3, R22, RZ ;  /* 0x0000001603027224 */ /* 0x000fce00078e02ff */
.L_x_420:
[----:B------:R-:W-:Y:S05]  /*1aa30*/  BSYNC B1 ;  /* 0x0000000000017941 */ /* 0x000fea0003800000 */
.L_x_419:
        /* <DEDUP_REMOVED lines=12> */
.L_x_422:
[----:B------:R-:W-:Y:S05]  /*1ab00*/  BSYNC B1 ;  /* 0x0000000000017941 */ /* 0x000fea0003800000 */
.L_x_421:
[----:B------:R-:W-:Y:S01]  /*1ab10*/  @!P4 IMAD R75, R75, R17, R2 ;  /* 0x000000114b4bc224 */ /* 0x000fe200078e0202 */
[----:B------:R-:W-:Y:S04]  /*1ab20*/  BSSY B1, `(.L_x_423) ;  /* 0x0000006000017945 */ /* 0x000fe80003800000 */
[----:B------:R0:W-:Y:S01]  /*1ab30*/  @!P4 STG.E.U8 desc[UR38][R8.64+0x61], R75 ;  /* 0x0000614b0800c986 */ /* 0x0001e2000c101126 */
[----:B------:R-:W-:Y:S05]  /*1ab40*/  @P3 BRA `(.L_x_424) ;  /* 0x00000000000c3947 */ /* 0x000fea0003800000 */
[----:B------:R-:W0:Y:S02]  /*1ab50*/  LDG.E.U8 R16, desc[UR38][R14.64+0x68] ;  /* 0x000068260e107981 */ /* 0x000e24000c1e1100 */
[----:B0-----:R-:W-:-:S05]  /*1ab60*/  PRMT R3, R16, 0x8880, RZ ;  /* 0x0000888010037816 */ /* 0x001fca00000000ff */
[----:B------:R-:W-:-:S07]  /*1ab70*/  IMAD R2, R3, R22, RZ ;  /* 0x0000001603027224 */ /* 0x000fce00078e02ff */
.L_x_424:
[----:B------:R-:W-:Y:S05]  /*1ab80*/  BSYNC B1 ;  /* 0x0000000000017941 */ /* 0x000fea0003800000 */
.L_x_423:
[----:B0-----:R-:W-:Y:S01]  /*1ab90*/  @!P3 IMAD R3, R76, R17, R2 ;  /* 0x000000114c03b224 */ /* 0x001fe200078e0202 */
[----:B------:R-:W-:Y:S04]  /*1aba0*/  BSSY B1, `(.L_x_425) ;  /* 0x0000006000017945 */ /* 0x000fe80003800000 */
[----:B------:R0:W-:Y:S01]  /*1abb0*/  @!P3 STG.E.U8 desc[UR38][R6.64+0x68], R3 ;  /* 0x000068030600b986 */ /* 0x0001e2000c101126 */
[----:B------:R-:W-:Y:S05]  /*1abc0*/  @P5 BRA `(.L_x_426) ;  /* 0x00000000000c5947 */ /* 0x000fea0003800000 */
[----:B------:R-:W0:Y:S02]  /*1abd0*/  LDG.E.U8 R16, desc[UR38][R14.64+0x69] ;  /* 0x000069260e107981 */ /* 0x000e24000c1e1100 */
[----:B0-----:R-:W-:-:S05]  /*1abe0*/  PRMT R3, R16, 0x8880, RZ ;  /* 0x0000888010037816 */ /* 0x001fca00000000ff */
[----:B------:R-:W-:-:S07]  /*1abf0*/  IMAD R2, R3, R22, RZ ;  /* 0x0000001603027224 */ /* 0x000fce00078e02ff */
.L_x_426:
[----:B------:R-:W-:Y:S05]  /*1ac00*/  BSYNC B1 ;  /* 0x0000000000017941 */ /* 0x000fea0003800000 */
.L_x_425:
[----:B------:R-:W-:Y:S01]  /*1ac10*/  @!P5 IMAD R77, R77, R17, R2 ;  /* 0x000000114d4dd224 */ /* 0x000fe200078e0202 */
[----:B------:R-:W-:Y:S04]  /*1ac20*/  BSSY B1, `(.L_x_427) ;  /* 0x0000006000017945 */ /* 0x000fe80003800000 */
[----:B------:R0:W-:Y:S01]  /*1ac30*/  @!P5 STG.E.U8 desc[UR38][R6.64+0x69], R77 ;  /* 0x0000694d0600d986 */ /* 0x0001e2000c101126 */
[----:B------:R-:W-:Y:S05]  /*1ac40*/  @P6 BRA `(.L_x_428) ;  /* 0x00000000000c6947 */ /* 0x000fea0003800000 */
[----:B------:R-:W0:Y:S02]  /*1ac50*/  LDG.E.U8 R16, desc[UR38][R154.64+0x68] ;  /* 0x000068269a107981 */ /* 0x000e24000c1e1100 */
[----:B0-----:R-:W-:-:S05]  /*1ac60*/  PRMT R3, R16, 0x8880, RZ ;  /* 0x0000888010037816 */ /* 0x001fca00000000ff */
[----:B------:R-:W-:-:S07]  /*1ac70*/  IMAD R2, R3, R22, RZ ;  /* 0x0000001603027224 */ /* 0x000fce00078e02ff */
.L_x_428:
[----:B------:R-:W-:Y:S05]  /*1ac80*/  BSYNC B1 ;  /* 0x0000000000017941 */ /* 0x000fea0003800000 */
.L_x_427:
[----:B0-----:R-:W-:Y:S01]  /*1ac90*/  @!P6 IMAD R3, R78, R17, R2 ;  /* 0x000000114e03e224 */ /* 0x001fe200078e0202 */
[----:B------:R-:W-:Y:S04]  /*1aca0*/  BSSY B1, `(.L_x_429) ;  /* 0x0000006000017945 */ /* 0x000fe80003800000 */
[----:B------:R0:W-:Y:S01]  /*1acb0*/  @!P6 STG.E.U8 desc[UR38][R8.64+0x68], R3 ;  /* 0x000068030800e986 */ /* 0x0001e2000c101126 */
[----:B------:R-:W-:Y:S05]  /*1acc0*/  @P1 BRA `(.L_x_430) ;  /* 0x00000000000c1947 */ /* 0x000fea0003800000 */
[----:B------:R-:W0:Y:S02]  /*1acd0*/  LDG.E.U8 R16, desc[UR38][R154.64+0x69] ;  /* 0x000069269a107981 */ /* 0x000e24000c1e1100 */
[----:B0-----:R-:W-:-:S05]  /*1ace0*/  PRMT R3, R16, 0x8880, RZ ;  /* 0x0000888010037816 */ /* 0x001fca00000000ff */
[----:B------:R-:W-:-:S07]  /*1acf0*/  IMAD R2, R3, R22, RZ ;  /* 0x0000001603027224 */ /* 0x000fce00078e02ff */
.L_x_430:
[----:B------:R-:W-:Y:S05]  /*1ad00*/  BSYNC B1 ;  /* 0x0000000000017941 */ /* 0x000fea0003800000 */
.L_x_429:
        /* <DEDUP_REMOVED lines=12> */
.L_x_432:
[----:B------:R-:W-:Y:S05]  /*1add0*/  BSYNC B1 ;  /* 0x0000000000017941 */ /* 0x000fea0003800000 */
.L_x_431:
[----:B0-----:R-:W-:Y:S01]  /*1ade0*/  @!P4 IMAD R3, R80, R17, R2 ;  /* 0x000000115003c224 */ /* 0x001fe200078e0202 */
[----:B------:R-:W-:Y:S04]  /*1adf0*/  BSSY B1, `(.L_x_433) ;  /* 0x0000006000017945 */ /* 0x000fe80003800000 */
[----:B------:R0:W-:Y:S01]  /*1ae00*/  @!P4 STG.E.U8 desc[UR38][R6.64+0x70], R3 ;  /* 0x000070030600c986 */ /* 0x0001e2000c101126 */
[----:B------:R-:W-:Y:S05]  /*1ae10*/  @P3 BRA `(.L_x_434) ;  /* 0x00000000000c3947 */ /* 0x000fea0003800000 */
[----:B------:R-:W0:Y:S02]  /*1ae20*/  LDG.E.U8 R16, desc[UR38][R14.64+0x71] ;  /* 0x000071260e107981 */ /* 0x000e24000c1e1100 */
[----:B0-----:R-:W-:-:S05]  /*1ae30*/  PRMT R3, R16, 0x8880, RZ ;  /* 0x0000888010037816 */ /* 0x001fca00000000ff */
[----:B------:R-:W-:-:S07]  /*1ae40*/  IMAD R2, R3, R22, RZ ;  /* 0x0000001603027224 */ /* 0x000fce00078e02ff */
.L_x_434:
[----:B------:R-:W-:Y:S05]  /*1ae50*/  BSYNC B1 ;  /* 0x0000000000017941 */ /* 0x000fea0003800000 */
.L_x_433:
[----:B------:R-:W-:Y:S01]  /*1ae60*/  @!P3 IMAD R81, R81, R17, R2 ;  /* 0x000000115151b224 */ /* 0x000fe200078e0202 */
[----:B------:R-:W-:Y:S04]  /*1ae70*/  BSSY B1, `(.L_x_435) ;  /* 0x0000006000017945 */ /* 0x000fe80003800000 */
[----:B------:R0:W-:Y:S01]  /*1ae80*/  @!P3 STG.E.U8 desc[UR38][R6.64+0x71], R81 ;  /* 0x000071510600b986 */ /* 0x0001e2000c101126 */
[----:B------:R-:W-:Y:S05]  /*1ae90*/  @P5 BRA `(.L_x_436) ;  /* 0x00000000000c5947 */ /* 0x000fea0003800000 */
[----:B------:R-:W0:Y:S02]  /*1aea0*/  LDG.E.U8 R16, desc[UR38][R154.64+0x70] ;  /* 0x000070269a107981 */ /* 0x000e24000c1e1100 */
[----:B0-----:R-:W-:-:S05]  /*1aeb0*/  PRMT R3, R16, 0x8880, RZ ;  /* 0x0000888010037816 */ /* 0x001fca00000000ff */
[----:B------:R-:W-:-:S07]  /*1aec0*/  IMAD R2, R3, R22, RZ ;  /* 0x0000001603027224 */ /* 0x000fce00078e02ff */
.L_x_436:
[----:B------:R-:W-:Y:S05]  /*1aed0*/  BSYNC B1 ;  /* 0x0000000000017941 */ /* 0x000fea0003800000 */
.L_x_435:
[----:B0-----:R-:W-:Y:S01]  /*1aee0*/  @!P5 IMAD R3, R82, R17, R2 ;  /* 0x000000115203d224 */ /* 0x001fe200078e0202 */
[----:B------:R-:W-:Y:S04]  /*1aef0*/  BSSY B1, `(.L_x_437) ;  /* 0x0000006000017945 */ /* 0x000fe80003800000 */
[----:B------:R0:W-:Y:S01]  /*1af00*/  @!P5 STG.E.U8 desc[UR38][R8.64+0x70], R3 ;  /* 0x000070030800d986 */ /* 0x0001e2000c101126 */
[----:B------:R-:W-:Y:S05]  /*1af10*/  @P6 BRA `(.L_x_438) ;  /* 0x00000000000c6947 */ /* 0x000fea0003800000 */
[----:B------:R-:W0:Y:S02]  /*1af20*/  LDG.E.U8 R16, desc[UR38][R154.64+0x71] ;  /* 0x000071269a107981 */ /* 0x000e24000c1e1100 */
[----:B0-----:R-:W-:-:S05]  /*1af30*/  PRMT R3, R16, 0x8880, RZ ;  /* 0x0000888010037816 */ /* 0x001fca00000000ff */
[----:B------:R-:W-:-:S07]  /*1af40*/  IMAD R2, R3, R22, RZ ;  /* 0x0000001603027224 */ /* 0x000fce00078e02ff */
.L_x_438:
[----:B------:R-:W-:Y:S05]  /*1af50*/  BSYNC B1 ;  /* 0x0000000000017941 */ /* 0x000fea0003800000 */
.L_x_437:
[----:B------:R-:W-:Y:S01]  /*1af60*/  @!P6 IMAD R83, R83, R17, R2 ;  /* 0x000000115353e224 */ /* 0x000fe200078e0202 */
[----:B------:R-:W-:Y:S04]  /*1af70*/  BSSY B1, `(.L_x_439) ;  /* 0x0000006000017945 */ /* 0x000fe80003800000 */
[----:B------:R0:W-:Y:S01]  /*1af80*/  @!P6 STG.E.U8 desc[UR38][R8.64+0x71], R83 ;  /* 0x000071530800e986 */ /* 0x0001e2000c101126 */
[----:B------:R-:W-:Y:S05]  /*1af90*/  @P1 BRA `(.L_x_440) ;  /* 0x00000000000c1947 */ /* 0x000fea0003800000 */
[----:B------:R-:W0:Y:S02]  /*1afa0*/  LDG.E.U8 R16, desc[UR38][R14.64+0x78] ;  /* 0x000078260e107981 */ /* 0x000e24000c1e1100 */
[----:B0-----:R-:W-:-:S05]  /*1afb0*/  PRMT R3, R16, 0x8880, RZ ;  /* 0x0000888010037816 */ /* 0x001fca00000000ff */
[----:B------:R-:W-:-:S07]  /*1afc0*/  IMAD R2, R3, R22, RZ ;  /* 0x0000001603027224 */ /* 0x000fce00078e02ff */
.L_x_440:
[----:B------:R-:W-:Y:S05]  /*1afd0*/  BSYNC B1 ;  /* 0x0000000000017941 */ /* 0x000fea0003800000 */
.L_x_439:
        /* <DEDUP_REMOVED lines=12> */
.L_x_442:
[----:B------:R-:W-:Y:S05]  /*1b0a0*/  BSYNC B1 ;  /* 0x0000000000017941 */ /* 0x000fea0003800000 */
.L_x_441:
[----:B------:R-:W-:Y:S01]  /*1b0b0*/  @!P4 IMAD R85, R85, R17, R2 ;  /* 0x000000115555c224 */ /* 0x000fe200078e0202 */
[----:B------:R-:W-:Y:S04]  /*1b0c0*/  BSSY B1, `(.L_x_443) ;  /* 0x0000006000017945 */ /* 0x000fe80003800000 */
[----:B------:R0:W-:Y:S01]  /*1b0d0*/  @!P4 STG.E.U8 desc[UR38][R6.64+0x79], R85 ;  /* 0x000079550600c986 */ /* 0x0001e2000c101126 */
[----:B------:R-:W-:Y:S05]  /*1b0e0*/  @P3 BRA `(.L_x_444) ;  /* 0x00000000000c3947 */ /* 0x000fea0003800000 */
[----:B------:R-:W0:Y:S02]  /*1b0f0*/  LDG.E.U8 R16, desc[UR38][R154.64+0x78] ;  /* 0x000078269a107981 */ /* 0x000e24000c1e1100 */
[----:B0-----:R-:W-:-:S05]  /*1b100*/  PRMT R3, R16, 0x8880, RZ ;  /* 0x0000888010037816 */ /* 0x001fca00000000ff */
[----:B------:R-:W-:-:S07]  /*1b110*/  IMAD R2, R3, R22, RZ ;  /* 0x0000001603027224 */ /* 0x000fce00078e02ff */
.L_x_444:
[----:B------:R-:W-:Y:S05]  /*1b120*/  BSYNC B1 ;  /* 0x0000000000017941 */ /* 0x000fea0003800000 */
.L_x_443:
[----:B0-----:R-:W-:Y:S01]  /*1b130*/  @!P3 IMAD R3, R86, R17, R2 ;  /* 0x000000115603b224 */ /* 0x001fe200078e0202 */
[----:B------:R-:W-:Y:S04]  /*1b140*/  BSSY B1, `(.L_x_445) ;  /* 0x0000006000017945 */ /* 0x000fe80003800000 */
[----:B------:R0:W-:Y:S01]  /*1b150*/  @!P3 STG.E.U8 desc[UR38][R8.64+0x78], R3 ;  /* 0x000078030800b986 */ /* 0x0001e2000c101126 */
[----:B------:R-:W-:Y:S05]  /*1b160*/  @P5 BRA `(.L_x_446) ;  /* 0x00000000000c5947 */ /* 0x000fea0003800000 */
[----:B------:R-:W0:Y:S02]  /*1b170*/  LDG.E.U8 R16, desc[UR38][R154.64+0x79] ;  /* 0x000079269a107981 */ /* 0x000e24000c1e1100 */
[----:B0-----:R-:W-:-:S05]  /*1b180*/  PRMT R3, R16, 0x8880, RZ ;  /* 0x0000888010037816 */ /* 0x001fca00000000ff */
[----:B------:R-:W-:-:S07]  /*1b190*/  IMAD R2, R3, R22, RZ ;  /* 0x0000001603027224 */ /* 0x000fce00078e02ff */
.L_x_446:
[----:B------:R-:W-:Y:S05]  /*1b1a0*/  BSYNC B1 ;  /* 0x0000000000017941 */ /* 0x000fea0003800000 */
.L_x_445:
[----:B------:R-:W-:Y:S01]  /*1b1b0*/  @!P5 IMAD R87, R87, R17, R2 ;  /* 0x000000115757d224 */ /* 0x000fe200078e0202 */
[----:B------:R-:W-:Y:S04]  /*1b1c0*/  BSSY B1, `(.L_x_447) ;  /* 0x0000006000017945 */ /* 0x000fe80003800000 */
[----:B------:R0:W-:Y:S01]  /*1b1d0*/  @!P5 STG.E.U8 desc[UR38][R8.64+0x79], R87 ;  /* 0x000079570800d986 */ /* 0x0001e2000c101126 */
[----:B------:R-:W-:Y:S05]  /*1b1e0*/  @P6 BRA `(.L_x_448) ;  /* 0x00000000000c6947 */ /* 0x000fea0003800000 */
[----:B------:R-:W0:Y:S02]  /*1b1f0*/  LDG.E.U8 R16, desc[UR38][R14.64+0x80] ;  /* 0x000080260e107981 */ /* 0x000e24000c1e1100 */
[----:B0-----:R-:W-:-:S05]  /*1b200*/  PRMT R3, R16, 0x8880, RZ ;  /* 0x0000888010037816 */ /* 0x001fca00000000ff */
[----:B------:R-:W-:-:S07]  /*1b210*/  IMAD R2, R3, R22, RZ ;  /* 0x0000001603027224 */ /* 0x000fce00078e02ff */
.L_x_448:
[----:B------:R-:W-:Y:S05]  /*1b220*/  BSYNC B1 ;  /* 0x0000000000017941 */ /* 0x000fea0003800000 */
.L_x_447:
[----:B0-----:R-:W-:Y:S01]  /*1b230*/  @!P6 IMAD R3, R88, R17, R2 ;  /* 0x000000115803e224 */ /* 0x001fe200078e0202 */
[----:B------:R-:W-:Y:S04]  /*1b240*/  BSSY B1, `(.L_x_449) ;  /* 0x0000006000017945 */ /* 0x000fe80003800000 */
[----:B------:R0:W-:Y:S01]  /*1b250*/  @!P6 STG.E.U8 desc[UR38][R6.64+0x80], R3 ;  /* 0x000080030600e986 */ /* 0x0001e2000c101126 */
[----:B------:R-:W-:Y:S05]  /*1b260*/  @P1 BRA `(.L_x_450) ;  /* 0x00000000000c1947 */ /* 0x000fea0003800000 */
[----:B------:R-:W0:Y:S02]  /*1b270*/  LDG.E.U8 R16, desc[UR38][R14.64+0x81] ;  /* 0x000081260e107981 */ /* 0x000e24000c1e1100 */
[----:B0-----:R-:W-:-:S05]  /*1b280*/  PRMT R3, R16, 0x8880, RZ ;  /* 0x0000888010037816 */ /* 0x001fca00000000ff */
[----:B------:R-:W-:-:S07]  /*1b290*/  IMAD R2, R3, R22, RZ ;  /* 0x0000001603027224 */ /* 0x000fce00078e02ff */
.L_x_450:
[----:B------:R-:W-:Y:S05]  /*1b2a0*/  BSYNC B1 ;  /* 0x0000000000017941 */ /* 0x000fea0003800000 */
.L_x_449:
        /* <DEDUP_REMOVED lines=12> */
.L_x_452:
[----:B------:R-:W-:Y:S05]  /*1b370*/  BSYNC B1 ;  /* 0x0000000000017941 */ /* 0x000fea0003800000 */
.L_x_451:
[----:B0-----:R-:W-:Y:S01]  /*1b380*/  @!P4 IMAD R3, R90, R17, R2 ;  /* 0x000000115a03c224 */ /* 0x001fe200078e0202 */
[----:B------:R-:W-:Y:S04]  /*1b390*/  BSSY B1, `(.L_x_453) ;  /* 0x0000006000017945 */ /* 0x000fe80003800000 */
[----:B------:R0:W-:Y:S01]  /*1b3a0*/  @!P4 STG.E.U8 desc[UR38][R8.64+0x80], R3 ;  /* 0x000080030800c986 */ /* 0x0001e2000c101126 */
[----:B------:R-:W-:Y:S05]  /*1b3b0*/  @P3 BRA `(.L_x_454) ;  /* 0x00000000000c3947 */ /* 0x000fea0003800000 */
[----:B------:R-:W0:Y:S02]  /*1b3c0*/  LDG.E.U8 R16, desc[UR38][R154.64+0x81] ;  /* 0x000081269a107981 */ /* 0x000e24000c1e1100 */
[----:B0-----:R-:W-:-:S05]  /*1b3d0*/  PRMT R3, R16, 0x8880, RZ ;  /* 0x0000888010037816 */ /* 0x001fca00000000ff */
[----:B------:R-:W-:-:S07]  /*1b3e0*/  IMAD R2, R3, R22, RZ ;  /* 0x0000001603027224 */ /* 0x000fce00078e02ff */
.L_x_454:
[----:B------:R-:W-:Y:S05]  /*1b3f0*/  BSYNC B1 ;  /* 0x0000000000017941 */ /* 0x000fea0003800000 */
.L_x_453:
[----:B------:R-:W-:Y:S01]  /*1b400*/  @!P3 IMAD R91, R91, R17, R2 ;  /* 0x000000115b5bb224 */ /* 0x000fe200078e0202 */
[----:B------:R-:W-:Y:S04]  /*1b410*/  BSSY B1, `(.L_x_455) ;  /* 0x0000006000017945 */ /* 0x000fe80003800000 */
[----:B------:R0:W-:Y:S01]  /*1b420*/  @!P3 STG.E.U8 desc[UR38][R8.64+0x81], R91 ;  /* 0x0000815b0800b986 */ /* 0x0001e2000c101126 */
[----:B------:R-:W-:Y:S05]  /*1b430*/  @P5 BRA `(.L_x_456) ;  /* 0x00000000000c5947 */ /* 0x000fea0003800000 */
[----:B------:R-:W0:Y:S02]  /*1b440*/  LDG.E.U8 R16, desc[UR38][R14.64+0x88] ;  /* 0x000088260e107981 */ /* 0x000e24000c1e1100 */
[----:B0-----:R-:W-:-:S05]  /*1b450*/  PRMT R3, R16, 0x8880, RZ ;  /* 0x0000888010037816 */ /* 0x001fca00000000ff */
[----:B------:R-:W-:-:S07]  /*1b460*/  IMAD R2, R3, R22, RZ ;  /* 0x0000001603027224 */ /* 0x000fce00078e02ff */
.L_x_456:
[----:B------:R-:W-:Y:S05]  /*1b470*/  BSYNC B1 ;  /* 0x0000000000017941 */ /* 0x000fea0003800000 */
.L_x_455:
[----:B0-----:R-:W-:Y:S01]  /*1b480*/  @!P5 IMAD R3, R92, R17, R2 ;  /* 0x000000115c03d224 */ /* 0x001fe200078e0202 */
[----:B------:R-:W-:Y:S04]  /*1b490*/  BSSY B1, `(.L_x_457) ;  /* 0x0000006000017945 */ /* 0x000fe80003800000 */
[----:B------:R0:W-:Y:S01]  /*1b4a0*/  @!P5 STG.E.U8 desc[UR38][R6.64+0x88], R3 ;  /* 0x000088030600d986 */ /* 0x0001e2000c101126 */
[----:B------:R-:W-:Y:S05]  /*1b4b0*/  @P6 BRA `(.L_x_458) ;  /* 0x00000000000c6947 */ /* 0x000fea0003800000 */
[----:B------:R-:W0:Y:S02]  /*1b4c0*/  LDG.E.U8 R16, desc[UR38][R14.64+0x89] ;  /* 0x000089260e107981 */ /* 0x000e24000c1e1100 */
[----:B0-----:R-:W-:-:S05]  /*1b4d0*/  PRMT R3, R16, 0x8880, RZ ;  /* 0x0000888010037816 */ /* 0x001fca00000000ff */
[----:B------:R-:W-:-:S07]  /*1b4e0*/  IMAD R2, R3, R22, RZ ;  /* 0x0000001603027224 */ /* 0x000fce00078e02ff */
.L_x_458:
[----:B------:R-:W-:Y:S05]  /*1b4f0*/  BSYNC B1 ;  /* 0x0000000000017941 */ /* 0x000fea0003800000 */
.L_x_457:
[----:B------:R-:W-:Y:S01]  /*1b500*/  @!P6 IMAD R93, R93, R17, R2 ;  /* 0x000000115d5de224 */ /* 0x000fe200078e0202 */
[----:B------:R-:W-:Y:S04]  /*1b510*/  BSSY B1, `(.L_x_459) ;  /* 0x0000006000017945 */ /* 0x000fe80003800000 */
[----:B------:R0:W-:Y:S01]  /*1b520*/  @!P6 STG.E.U8 desc[UR38][R6.64+0x89], R93 ;  /* 0x0000895d0600e986 */ /* 0x0001e2000c101126 */
[----:B------:R-:W-:Y:S05]  /*1b530*/  @P1 BRA `(.L_x_460) ;  /* 0x00000000000c1947 */ /* 0x000fea0003800000 */
[----:B------:R-:W0:Y:S02]  /*1b540*/  LDG.E.U8 R16, desc[UR38][R154.64+0x88] ;  /* 0x000088269a107981 */ /* 0x000e24000c1e1100 */
[----:B0-----:R-:W-:-:S05]  /*1b550*/  PRMT R3, R16, 0x8880, RZ ;  /* 0x0000888010037816 */ /* 0x001fca00000000ff */
[----:B------:R-:W-:-:S07]  /*1b560*/  IMAD R2, R3, R22, RZ ;  /* 0x0000001603027224 */ /* 0x000fce00078e02ff */
.L_x_460:
[----:B------:R-:W-:Y:S05]  /*1b570*/  BSYNC B1 ;  /* 0x0000000000017941 */ /* 0x000fea0003800000 */
.L_x_459:
        /* <DEDUP_REMOVED lines=12> */
.L_x_462:
[----:B------:R-:W-:Y:S05]  /*1b640*/  BSYNC B1 ;  /* 0x0000000000017941 */ /* 0x000fea0003800000 */
.L_x_461:
[----:B------:R-:W-:Y:S01]  /*1b650*/  @!P4 IMAD R95, R95, R17, R2 ;  /* 0x000000115f5fc224 */ /* 0x000fe200078e0202 */
[----:B------:R-:W-:Y:S04]  /*1b660*/  BSSY B1, `(.L_x_463) ;  /* 0x0000006000017945 */ /* 0x000fe80003800000 */
[----:B------:R0:W-:Y:S01]  /*1b670*/  @!P4 STG.E.U8 desc[UR38][R8.64+0x89], R95 ;  /* 0x0000895f0800c986 */ /* 0x0001e2000c101126 */
[----:B------:R-:W-:Y:S05]  /*1b680*/  @P3 BRA `(.L_x_464) ;  /* 0x00000000000c3947 */ /* 0x000fea0003800000 */
[----:B------:R-:W0:Y:S02]  /*1b690*/  LDG.E.U8 R16, desc[UR38][R14.64+0x90] ;  /* 0x000090260e107981 */ /* 0x000e24000c1e1100 */
[----:B0-----:R-:W-:-:S05]  /*1b6a0*/  PRMT R3, R16, 0x8880, RZ ;  /* 0x0000888010037816 */ /* 0x001fca00000000ff */
[----:B------:R-:W-:-:S07]  /*1b6b0*/  IMAD R2, R3, R22, RZ ;  /* 0x0000001603027224 */ /* 0x000fce00078e02ff */
.L_x_464:
[----:B------:R-:W-:Y:S05]  /*1b6c0*/  BSYNC B1 ;  /* 0x0000000000017941 */ /* 0x000fea0003800000 */
.L_x_463:
[----:B0-----:R-:W-:Y:S01]  /*1b6d0*/  @!P3 IMAD R3, R96, R17, R2 ;  /* 0x000000116003b224 */ /* 0x001fe200078e0202 */
[----:B------:R-:W-:Y:S04]  /*1b6e0*/  BSSY B1, `(.L_x_465) ;  /* 0x0000006000017945 */ /* 0x000fe80003800000 */
[----:B------:R0:W-:Y:S01]  /*1b6f0*/  @!P3 STG.E.U8 desc[UR38][R6.64+0x90], R3 ;  /* 0x000090030600b986 */ /* 0x0001e2000c101126 */
[----:B------:R-:W-:Y:S05]  /*1b700*/  @P5 BRA `(.L_x_466) ;  /* 0x00000000000c5947 */ /* 0x000fea0003800000 */
[----:B------:R-:W0:Y:S02]  /*1b710*/  LDG.E.U8 R16, desc[UR38][R14.64+0x91] ;  /* 0x000091260e107981 */ /* 0x000e24000c1e1100 */
[----:B0-----:R-:W-:-:S05]  /*1b720*/  PRMT R3, R16, 0x8880, RZ ;  /* 0x0000888010037816 */ /* 0x001fca00000000ff */
[----:B------:R-:W-:-:S07]  /*1b730*/  IMAD R2, R3, R22, RZ ;  /* 0x0000001603027224 */ /* 0x000fce00078e02ff */
.L_x_466:
[----:B------:R-:W-:Y:S05]  /*1b740*/  BSYNC B1 ;  /* 0x0000000000017941 */ /* 0x000fea0003800000 */
.L_x_465:
[----:B------:R-:W-:Y:S01]  /*1b750*/  @!P5 IMAD R97, R97, R17, R2 ;  /* 0x000000116161d224 */ /* 0x000fe200078e0202 */
[----:B------:R-:W-:Y:S04]  /*1b760*/  BSSY B1, `(.L_x_467) ;  /* 0x0000006000017945 */ /* 0x000fe80003800000 */
[----:B------:R0:W-:Y:S01]  /*1b770*/  @!P5 STG.E.U8 desc[UR38][R6.64+0x91], R97 ;  /* 0x000091610600d986 */ /* 0x0001e2000c101126 */
[----:B------:R-:W-:Y:S05]  /*1b780*/  @P6 BRA `(.L_x_468) ;  /* 0x00000000000c6947 */ /* 0x000fea0003800000 */
[----:B------:R-:W0:Y:S02]  /*1b790*/  LDG.E.U8 R16, desc[UR38][R154.64+0x90] ;  /* 0x000090269a107981 */ /* 0x000e24000c1e1100 */
[----:B0-----:R-:W-:-:S05]  /*1b7a0*/  PRMT R3, R16, 0x8880, RZ ;  /* 0x0000888010037816 */ /* 0x001fca00000000ff */
[----:B------:R-:W-:-:S07]  /*1b7b0*/  IMAD R2, R3, R22, RZ ;  /* 0x0000001603027224 */ /* 0x000fce00078e02ff */
.L_x_468:
[----:B------:R-:W-:Y:S05]  /*1b7c0*/  BSYNC B1 ;  /* 0x0000000000017941 */ /* 0x000fea0003800000 */
.L_x_467:
[----:B0-----:R-:W-:Y:S01]  /*1b7d0*/  @!P6 IMAD R3, R98, R17, R2 ;  /* 0x000000116203e224 */ /* 0x001fe200078e0202 */
[----:B------:R-:W-:Y:S04]  /*1b7e0*/  BSSY B1, `(.L_x_469) ;  /* 0x0000006000017945 */ /* 0x000fe80003800000 */
[----:B------:R0:W-:Y:S01]  /*1b7f0*/  @!P6 STG.E.U8 desc[UR38][R8.64+0x90], R3 ;  /* 0x000090030800e986 */ /* 0x0001e2000c101126 */
[----:B------:R-:W-:Y:S05]  /*1b800*/  @P1 BRA `(.L_x_470) ;  /* 0x00000000000c1947 */ /* 0x000fea0003800000 */
[----:B------:R-:W0:Y:S02]  /*1b810*/  LDG.E.U8 R16, desc[UR38][R154.64+0x91] ;  /* 0x000091269a107981 */ /* 0x000e24000c1e1100 */
[----:B0-----:R-:W-:-:S05]  /*1b820*/  PRMT R3, R16, 0x8880, RZ ;  /* 0x0000888010037816 */ /* 0x001fca00000000ff */
[----:B------:R-:W-:-:S07]  /*1b830*/  IMAD R2, R3, R22, RZ ;  /* 0x0000001603027224 */ /* 0x000fce00078e02ff */
.L_x_470:
[----:B------:R-:W-:Y:S05]  /*1b840*/  BSYNC B1 ;  /* 0x0000000000017941 */ /* 0x000fea0003800000 */
.L_x_469:
        /* <DEDUP_REMOVED lines=12> */
.L_x_472:
[----:B------:R-:W-:Y:S05]  /*1b910*/  BSYNC B1 ;  /* 0x0000000000017941 */ /* 0x000fea0003800000 */
.L_x_471:
[----:B0-----:R-:W-:Y:S01]  /*1b920*/  @!P4 IMAD R3, R100, R17, R2 ;  /* 0x000000116403c224 */ /* 0x001fe200078e0202 */
[----:B------:R-:W-:Y:S04]  /*1b930*/  BSSY B1, `(.L_x_473) ;  /* 0x0000006000017945 */ /* 0x000fe80003800000 */
[----:B------:R0:W-:Y:S01]  /*1b940*/  @!P4 STG.E.U8 desc[UR38][R6.64+0x98], R3 ;  /* 0x000098030600c986 */ /* 0x0001e2000c101126 */
[----:B------:R-:W-:Y:S05]  /*1b950*/  @P3 BRA `(.L_x_474) ;  /* 0x00000000000c3947 */ /* 0x000fea0003800000 */
[----:B------:R-:W0:Y:S02]  /*1b960*/  LDG.E.U8 R16, desc[UR38][R14.64+0x99] ;  /* 0x000099260e107981 */ /* 0x000e24000c1e1100 */
[----:B0-----:R-:W-:-:S05]  /*1b970*/  PRMT R3, R16, 0x8880, RZ ;  /* 0x0000888010037816 */ /* 0x001fca00000000ff */
[----:B------:R-:W-:-:S07]  /*1b980*/  IMAD R2, R3, R22, RZ ;  /* 0x0000001603027224 */ /* 0x000fce00078e02ff */
.L_x_474:
[----:B------:R-:W-:Y:S05]  /*1b990*/  BSYNC B1 ;  /* 0x0000000000017941 */ /* 0x000fea0003800000 */
.L_x_473:
[----:B------:R-:W-:Y:S01]  /*1b9a0*/  @!P3 IMAD R101, R101, R17, R2 ;  /* 0x000000116565b224 */ /* 0x000fe200078e0202 */
[----:B------:R-:W-:Y:S04]  /*1b9b0*/  BSSY B1, `(.L_x_475) ;  /* 0x0000006000017945 */ /* 0x000fe80003800000 */
[----:B------:R0:W-:Y:S01]  /*1b9c0*/  @!P3 STG.E.U8 desc[UR38][R6.64+0x99], R101 ;  /* 0x000099650600b986 */ /* 0x0001e2000c101126 */
[----:B------:R-:W-:Y:S05]  /*1b9d0*/  @P5 BRA `(.L_x_476) ;  /* 0x00000000000c5947 */ /* 0x000fea0003800000 */
[----:B------:R-:W0:Y:S02]  /*1b9e0*/  LDG.E.U8 R16, desc[UR38][R154.64+0x98] ;  /* 0x000098269a107981 */ /* 0x000e24000c1e1100 */
[----:B0-----:R-:W-:-:S05]  /*1b9f0*/  PRMT R3, R16, 0x8880, RZ ;  /* 0x0000888010037816 */ /* 0x001fca00000000ff */
[----:B------:R-:W-:-:S07]  /*1ba00*/  IMAD R2, R3, R22, RZ ;  /* 0x0000001603027224 */ /* 0x000fce00078e02ff */
.L_x_476:
[----:B------:R-:W-:Y:S05]  /*1ba10*/  BSYNC B1 ;  /* 0x0000000000017941 */ /* 0x000fea0003800000 */
.L_x_475:
[----:B0-----:R-:W-:Y:S01]  /*1ba20*/  @!P5 IMAD R3, R102, R17, R2 ;  /* 0x000000116603d224 */ /* 0x001fe200078e0202 */
[----:B------:R-:W-:Y:S04]  /*1ba30*/  BSSY B1, `(.L_x_477) ;  /* 0x0000006000017945 */ /* 0x000fe80003800000 */
[----:B------:R0:W-:Y:S01]  /*1ba40*/  @!P5 STG.E.U8 desc[UR38][R8.64+0x98], R3 ;  /* 0x000098030800d986 */ /* 0x0001e2000c101126 */
[----:B------:R-:W-:Y:S05]  /*1ba50*/  @P6 BRA `(.L_x_478) ;  /* 0x00000000000c6947 */ /* 0x000fea0003800000 */
[----:B------:R-:W0:Y:S02]  /*1ba60*/  LDG.E.U8 R16, desc[UR38][R154.64+0x99] ;  /* 0x000099269a107981 */ /* 0x000e24000c1e1100 */
[----:B0-----:R-:W-:-:S05]  /*1ba70*/  PRMT R3, R16, 0x8880, RZ ;  /* 0x0000888010037816 */ /* 0x001fca00000000ff */
[----:B------:R-:W-:-:S07]  /*1ba80*/  IMAD R2, R3, R22, RZ ;  /* 0x0000001603027224 */ /* 0x000fce00078e02ff */
.L_x_478:
[----:B------:R-:W-:Y:S05]  /*1ba90*/  BSYNC B1 ;  /* 0x0000000000017941 */ /* 0x000fea0003800000 */
.L_x_477:
[----:B------:R-:W-:Y:S01]  /*1baa0*/  @!P6 IMAD R103, R103, R17, R2 ;  /* 0x000000116767e224 */ /* 0x000fe200078e0202 */
[----:B------:R-:W-:Y:S04]  /*1bab0*/  BSSY B1, `(.L_x_479) ;  /* 0x0000006000017945 */ /* 0x000fe80003800000 */
[----:B------:R0:W-:Y:S01]  /*1bac0*/  @!P6 STG.E.U8 desc[UR38][R8.64+0x99], R103 ;  /* 0x000099670800e986 */ /* 0x0001e2000c101126 */
[----:B------:R-:W-:Y:S05]  /*1bad0*/  @P1 BRA `(.L_x_480) ;  /* 0x00000000000c1947 */ /* 0x000fea0003800000 */
[----:B------:R-:W0:Y:S02]  /*1bae0*/  LDG.E.U8 R16, desc[UR38][R14.64+0xa0] ;  /* 0x0000a0260e107981 */ /* 0x000e24000c1e1100 */
[----:B0-----:R-:W-:-:S05]  /*1baf0*/  PRMT R3, R16, 0x8880, RZ ;  /* 0x0000888010037816 */ /* 0x001fca00000000ff */
[----:B------:R-:W-:-:S07]  /*1bb00*/  IMAD R2, R3, R22, RZ ;  /* 0x0000001603027224 */ /* 0x000fce00078e02ff */
.L_x_480:
[----:B------:R-:W-:Y:S05]  /*1bb10*/  BSYNC B1 ;  /* 0x0000000000017941 */ /* 0x000fea0003800000 */
.L_x_479:
        /* <DEDUP_REMOVED lines=12> */
.L_x_482:
[----:B------:R-:W-:Y:S05]  /*1bbe0*/  BSYNC B1 ;  /* 0x0000000000017941 */ /* 0x000fea0003800000 */
.L_x_481:
[----:B------:R-:W-:Y:S01]  /*1bbf0*/  @!P4 IMAD R105, R105, R17, R2 ;  /* 0x000000116969c224 */ /* 0x000fe200078e0202 */
[----:B------:R-:W-:Y:S04]  /*1bc00*/  BSSY B1, `(.L_x_483) ;  /* 0x0000006000017945 */ /* 0x000fe80003800000 */
[----:B------:R0:W-:Y:S01]  /*1bc10*/  @!P4 STG.E.U8 desc[UR38][R6.64+0xa1], R105 ;  /* 0x0000a1690600c986 */ /* 0x0001e2000c101126 */
[----:B------:R-:W-:Y:S05]  /*1bc20*/  @P3 BRA `(.L_x_484) ;  /* 0x00000000000c3947 */ /* 0x000fea0003800000 */
[----:B------:R-:W0:Y:S02]  /*1bc30*/  LDG.E.U8 R16, desc[UR38][R154.64+0xa0] ;  /* 0x0000a0269a107981 */ /* 0x000e24000c1e1100 */
[----:B0-----:R-:W-:-:S05]  /*1bc40*/  PRMT R3, R16, 0x8880, RZ ;  /* 0x0000888010037816 */ /* 0x001fca00000000ff */
[----:B------:R-:W-:-:S07]  /*1bc50*/  IMAD R2, R3, R22, RZ ;  /* 0x0000001603027224 */ /* 0x000fce00078e02ff */
.L_x_484:
[----:B------:R-:W-:Y:S05]  /*1bc60*/  BSYNC B1 ;  /* 0x0000000000017941 */ /* 0x000fea0003800000 */
.L_x_483:
[----:B0-----:R-:W-:Y:S01]  /*1bc70*/  @!P3 IMAD R3, R106, R17, R2 ;  /* 0x000000116a03b224 */ /* 0x001fe200078e0202 */
[----:B------:R-:W-:Y:S04]  /*1bc80*/  BSSY B1, `(.L_x_485) ;  /* 0x0000006000017945 */ /* 0x000fe80003800000 */
[----:B------:R0:W-:Y:S01]  /*1bc90*/  @!P3 STG.E.U8 desc[UR38][R8.64+0xa0], R3 ;  /* 0x0000a0030800b986 */ /* 0x0001e2000c101126 */
[----:B------:R-:W-:Y:S05]  /*1bca0*/  @P5 BRA `(.L_x_486) ;  /* 0x00000000000c5947 */ /* 0x000fea0003800000 */
[----:B------:R-:W0:Y:S02]  /*1bcb0*/  LDG.E.U8 R16, desc[UR38][R154.64+0xa1] ;  /* 0x0000a1269a107981 */ /* 0x000e24000c1e1100 */
[----:B0-----:R-:W-:-:S05]  /*1bcc0*/  PRMT R3, R16, 0x8880, RZ ;  /* 0x0000888010037816 */ /* 0x001fca00000000ff */
[----:B------:R-:W-:-:S07]  /*1bcd0*/  IMAD R2, R3, R22, RZ ;  /* 0x0000001603027224 */ /* 0x000fce00078e02ff */
.L_x_486:
[----:B------:R-:W-:Y:S05]  /*1bce0*/  BSYNC B1 ;  /* 0x0000000000017941 */ /* 0x000fea0003800000 */
.L_x_485:
[----:B------:R-:W-:Y:S01]  /*1bcf0*/  @!P5 IMAD R107, R107, R17, R2 ;  /* 0x000000116b6bd224 */ /* 0x000fe200078e0202 */
[----:B------:R-:W-:Y:S04]  /*1bd00*/  BSSY B1, `(.L_x_487) ;  /* 0x0000006000017945 */ /* 0x000fe80003800000 */
[----:B------:R0:W-:Y:S01]  /*1bd10*/  @!P5 STG.E.U8 desc[UR38][R8.64+0xa1], R107 ;  /* 0x0000a16b0800d986 */ /* 0x0001e2000c101126 */
[----:B------:R-:W-:Y:S05]  /*1bd20*/  @P6 BRA `(.L_x_488) ;  /* 0x00000000000c6947 */ /* 0x000fea0003800000 */
[----:B------:R-:W0:Y:S02]  /*1bd30*/  LDG.E.U8 R16, desc[UR38][R14.64+0xa8] ;  /* 0x0000a8260e107981 */ /* 0x000e24000c1e1100 */
[----:B0-----:R-:W-:-:S05]  /*1bd40*/  PRMT R3, R16, 0x8880, RZ ;  /* 0x0000888010037816 */ /* 0x001fca00000000ff */
[----:B------:R-:W-:-:S07]  /*1bd50*/  IMAD R2, R3, R22, RZ ;  /* 0x0000001603027224 */ /* 0x000fce00078e02ff */
.L_x_488:
[----:B------:R-:W-:Y:S05]  /*1bd60*/  BSYNC B1 ;  /* 0x0000000000017941 */ /* 0x000fea0003800000 */
.L_x_487:
[----:B0-----:R-:W-:Y:S01]  /*1bd70*/  @!P6 IMAD R3, R108, R17, R2 ;  /* 0x000000116c03e224 */ /* 0x001fe200078e0202 */
[----:B------:R-:W-:Y:S04]  /*1bd80*/  BSSY B1, `(.L_x_489) ;  /* 0x0000006000017945 */ /* 0x000fe80003800000 */
[----:B------:R0:W-:Y:S01]  /*1bd90*/  @!P6 STG.E.U8 desc[UR38][R6.64+0xa8], R3 ;  /* 0x0000a8030600e986 */ /* 0x0001e2000c101126 */
[----:B------:R-:W-:Y:S05]  /*1bda0*/  @P1 BRA `(.L_x_490) ;  /* 0x00000000000c1947 */ /* 0x000fea0003800000 */
[----:B------:R-:W0:Y:S02]  /*1bdb0*/  LDG.E.U8 R16, desc[UR38][R14.64+0xa9] ;  /* 0x0000a9260e107981 */ /* 0x000e24000c1e1100 */
[----:B0-----:R-:W-:-:S05]  /*1bdc0*/  PRMT R3, R16, 0x8880, RZ ;  /* 0x0000888010037816 */ /* 0x001fca00000000ff */
[----:B------:R-:W-:-:S07]  /*1bdd0*/  IMAD R2, R3, R22, RZ ;  /* 0x0000001603027224 */ /* 0x000fce00078e02ff */
.L_x_490:
[----:B------:R-:W-:Y:S05]  /*1bde0*/  BSYNC B1 ;  /* 0x0000000000017941 */ /* 0x000fea0003800000 */
.L_x_489:
        /* <DEDUP_REMOVED lines=12> */
.L_x_492:
[----:B------:R-:W-:Y:S05]  /*1beb0*/  BSYNC B1 ;  /* 0x0000000000017941 */ /* 0x000fea0003800000 */
.L_x_491:
[----:B0-----:R-:W-:Y:S01]  /*1bec0*/  @!P4 IMAD R3, R110, R17, R2 ;  /* 0x000000116e03c224 */ /* 0x001fe200078e0202 */
[----:B------:R-:W-:Y:S04]  /*1bed0*/  BSSY B1, `(.L_x_493) ;  /* 0x0000006000017945 */ /* 0x000fe80003800000 */
[----:B------:R0:W-:Y:S01]  /*1bee0*/  @!P4 STG.E.U8 desc[UR38][R8.64+0xa8], R3 ;  /* 0x0000a8030800c986 */ /* 0x0001e2000c101126 */
[----:B------:R-:W-:Y:S05]  /*1bef0*/  @P3 BRA `(.L_x_494) ;  /* 0x00000000000c3947 */ /* 0x000fea0003800000 */
[----:B------:R-:W0:Y:S02]  /*1bf00*/  LDG.E.U8 R16, desc[UR38][R154.64+0xa9] ;  /* 0x0000a9269a107981 */ /* 0x000e24000c1e1100 */
[----:B0-----:R-:W-:-:S05]  /*1bf10*/  PRMT R3, R16, 0x8880, RZ ;  /* 0x0000888010037816 */ /* 0x001fca00000000ff */
[----:B------:R-:W-:-:S07]  /*1bf20*/  IMAD R2, R3, R22, RZ ;  /* 0x0000001603027224 */ /* 0x000fce00078e02ff */
.L_x_494:
[----:B------:R-:W-:Y:S05]  /*1bf30*/  BSYNC B1 ;  /* 0x0000000000017941 */ /* 0x000fea0003800000 */
.L_x_493:
[----:B------:R-:W-:Y:S01]  /*1bf40*/  @!P3 IMAD R111, R111, R17, R2 ;  /* 0x000000116f6fb224 */ /* 0x000fe200078e0202 */
[----:B------:R-:W-:Y:S04]  /*1bf50*/  BSSY B1, `(.L_x_495) ;  /* 0x0000006000017945 */ /* 0x000fe80003800000 */
[----:B------:R0:W-:Y:S01]  /*1bf60*/  @!P3 STG.E.U8 desc[UR38][R8.64+0xa9], R111 ;  /* 0x0000a96f0800b986 */ /* 0x0001e2000c101126 */
[----:B------:R-:W-:Y:S05]  /*1bf70*/  @P5 BRA `(.L_x_496) ;  /* 0x00000000000c5947 */ /* 0x000fea0003800000 */
[----:B------:R-:W0:Y:S02]  /*1bf80*/  LDG.E.U8 R16, desc[UR38][R14.64+0xb0] ;  /* 0x0000b0260e107981 */ /* 0x000e24000c1e1100 */
[----:B0-----:R-:W-:-:S05]  /*1bf90*/  PRMT R3, R16, 0x8880, RZ ;  /* 0x0000888010037816 */ /* 0x001fca00000000ff */
[----:B------:R-:W-:-:S07]  /*1bfa0*/  IMAD R2, R3, R22, RZ ;  /* 0x0000001603027224 */ /* 0x000fce00078e02ff */
.L_x_496:
[----:B------:R-:W-:Y:S05]  /*1bfb0*/  BSYNC B1 ;  /* 0x0000000000017941 */ /* 0x000fea0003800000 */
.L_x_495:
[----:B0-----:R-:W-:Y:S01]  /*1bfc0*/  @!P5 IMAD R3, R112, R17, R2 ;  /* 0x000000117003d224 */ /* 0x001fe200078e0202 */
[----:B------:R-:W-:Y:S04]  /*1bfd0*/  BSSY B1, `(.L_x_497) ;  /* 0x0000006000017945 */ /* 0x000fe80003800000 */
[----:B------:R0:W-:Y:S01]  /*1bfe0*/  @!P5 STG.E.U8 desc[UR38][R6.64+0xb0], R3 ;  /* 0x0000b0030600d986 */ /* 0x0001e2000c101126 */
[----:B------:R-:W-:Y:S05]  /*1bff0*/  @P6 BRA `(.L_x_498) ;  /* 0x00000000000c6947 */ /* 0x000fea0003800000 */
[----:B------:R-:W0:Y:S02]  /*1c000*/  LDG.E.U8 R16, desc[UR38][R14.64+0xb1] ;  /* 0x0000b1260e107981 */ /* 0x000e24000c1e1100 */
[----:B0-----:R-:W-:-:S05]  /*1c010*/  PRMT R3, R16, 0x8880, RZ ;  /* 0x0000888010037816 */ /* 0x001fca00000000ff */
[----:B------:R-:W-:-:S07]  /*1c020*/  IMAD R2, R3, R22, RZ ;  /* 0x0000001603027224 */ /* 0x000fce00078e02ff */
.L_x_498:
[----:B------:R-:W-:Y:S05]  /*1c030*/  BSYNC B1 ;  /* 0x0000000000017941 */ /* 0x000fea0003800000 */
.L_x_497:
[----:B------:R-:W-:Y:S01]  /*1c040*/  @!P6 IMAD R113, R113, R17, R2 ;  /* 0x000000117171e224 */ /* 0x000fe200078e0202 */
[----:B------:R-:W-:Y:S04]  /*1c050*/  BSSY B1, `(.L_x_499) ;  /* 0x0000006000017945 */ /* 0x000fe80003800000 */
[----:B------:R0:W-:Y:S01]  /*1c060*/  @!P6 STG.E.U8 desc[UR38][R6.64+0xb1], R113 ;  /* 0x0000b1710600e986 */ /* 0x0001e2000c101126 */
[----:B------:R-:W-:Y:S05]  /*1c070*/  @P1 BRA `(.L_x_500) ;  /* 0x00000000000c1947 */ /* 0x000fea0003800000 */
[----:B------:R-:W0:Y:S02]  /*1c080*/  LDG.E.U8 R16, desc[UR38][R154.64+0xb0] ;  /* 0x0000b0269a107981 */ /* 0x000e24000c1e1100 */
[----:B0-----:R-:W-:-:S05]  /*1c090*/  PRMT R3, R16, 0x8880, RZ ;  /* 0x0000888010037816 */ /* 0x001fca00000000ff */
[----:B------:R-:W-:-:S07]  /*1c0a0*/  IMAD R2, R3, R22, RZ ;  /* 0x0000001603027224 */ /* 0x000fce00078e02ff */
.L_x_500:
[----:B------:R-:W-:Y:S05]  /*1c0b0*/  BSYNC B1 ;  /* 0x0000000000017941 */ /* 0x000fea0003800000 */
.L_x_499:
        /* <DEDUP_REMOVED lines=12> */
.L_x_502:
[----:B------:R-:W-:Y:S05]  /*1c180*/  BSYNC B1 ;  /* 0x0000000000017941 */ /* 0x000fea0003800000 */
.L_x_501:
[----:B------:R-:W-:Y:S01]  /*1c190*/  @!P4 IMAD R115, R115, R17, R2 ;  /* 0x000000117373c224 */ /* 0x000fe200078e0202 */
[----:B------:R-:W-:Y:S04]  /*1c1a0*/  BSSY B1, `(.L_x_503) ;  /* 0x0000006000017945 */ /* 0x000fe80003800000 */
[----:B------:R0:W-:Y:S01]  /*1c1b0*/  @!P4 STG.E.U8 desc[UR38][R8.64+0xb1], R115 ;  /* 0x0000b1730800c986 */ /* 0x0001e2000c101126 */
[----:B------:R-:W-:Y:S05]  /*1c1c0*/  @P3 BRA `(.L_x_504) ;  /* 0x00000000000c3947 */ /* 0x000fea0003800000 */
[----:B------:R-:W0:Y:S02]  /*1c1d0*/  LDG.E.U8 R16, desc[UR38][R14.64+0xb8] ;  /* 0x0000b8260e107981 */ /* 0x000e24000c1e1100 */
[----:B0-----:R-:W-:-:S05]  /*1c1e0*/  PRMT R3, R16, 0x8880, RZ ;  /* 0x0000888010037816 */ /* 0x001fca00000000ff */
[----:B------:R-:W-:-:S07]  /*1c1f0*/  IMAD R2, R3, R22, RZ ;  /* 0x0000001603027224 */ /* 0x000fce00078e02ff */
.L_x_504:
[----:B------:R-:W-:Y:S05]  /*1c200*/  BSYNC B1 ;  /* 0x0000000000017941 */ /* 0x000fea0003800000 */
.L_x_503:
[----:B0-----:R-:W-:Y:S01]  /*1c210*/  @!P3 IMAD R3, R116, R17, R2 ;  /* 0x000000117403b224 */ /* 0x001fe200078e0202 */
[----:B------:R-:W-:Y:S04]  /*1c220*/  BSSY B1, `(.L_x_505) ;  /* 0x0000006000017945 */ /* 0x000fe80003800000 */
[----:B------:R0:W-:Y:S01]  /*1c230*/  @!P3 STG.E.U8 desc[UR38][R6.64+0xb8], R3 ;  /* 0x0000b8030600b986 */ /* 0x0001e2000c101126 */
[----:B------:R-:W-:Y:S05]  /*1c240*/  @P5 BRA `(.L_x_506) ;  /* 0x00000000000c5947 */ /* 0x000fea0003800000 */
[----:B------:R-:W0:Y:S02]  /*1c250*/  LDG.E.U8 R16, desc[UR38][R14.64+0xb9] ;  /* 0x0000b9260e107981 */ /* 0x000e24000c1e1100 */
[----:B0-----:R-:W-:-:S05]  /*1c260*/  PRMT R3, R16, 0x8880, RZ ;  /* 0x0000888010037816 */ /* 0x001fca00000000ff */
[----:B------:R-:W-:-:S07]  /*1c270*/  IMAD R2, R3, R22, RZ ;  /* 0x0000001603027224 */ /* 0x000fce00078e02ff */
.L_x_506:
[----:B------:R-:W-:Y:S05]  /*1c280*/  BSYNC B1 ;  /* 0x0000000000017941 */ /* 0x000fea0003800000 */
.L_x_505:
[----:B------:R-:W-:Y:S01]  /*1c290*/  @!P5 IMAD R117, R117, R17, R2 ;  /* 0x000000117575d224 */ /* 0x000fe200078e0202 */
[----:B------:R-:W-:Y:S04]  /*1c2a0*/  BSSY B1, `(.L_x_507) ;  /* 0x0000006000017945 */ /* 0x000fe80003800000 */
[----:B------:R0:W-:Y:S01]  /*1c2b0*/  @!P5 STG.E.U8 desc[UR38][R6.64+0xb9], R117 ;  /* 0x0000b9750600d986 */ /* 0x0001e2000c101126 */
[----:B------:R-:W-:Y:S05]  /*1c2c0*/  @P6 BRA `(.L_x_508) ;  /* 0x00000000000c6947 */ /* 0x000fea0003800000 */
[----:B------:R-:W0:Y:S02]  /*1c2d0*/  LDG.E.U8 R16, desc[UR38][R154.64+0xb8] ;  /* 0x0000b8269a107981 */ /* 0x000e24000c1e1100 */
[----:B0-----:R-:W-:-:S05]  /*1c2e0*/  PRMT R3, R16, 0x8880, RZ ;  /* 0x0000888010037816 */ /* 0x001fca00000000ff */
[----:B------:R-:W-:-:S07]  /*1c2f0*/  IMAD R2, R3, R22, RZ ;  /* 0x0000001603027224 */ /* 0x000fce00078e02ff */
.L_x_508:
[----:B------:R-:W-:Y:S05]  /*1c300*/  BSYNC B1 ;  /* 0x0000000000017941 */ /* 0x000fea0003800000 */
.L_x_507:
[----:B0-----:R-:W-:Y:S01]  /*1c310*/  @!P6 IMAD R3, R118, R17, R2 ;  /* 0x000000117603e224 */ /* 0x001fe200078e0202 */
[----:B------:R-:W-:Y:S04]  /*1c320*/  BSSY B1, `(.L_x_509) ;  /* 0x0000006000017945 */ /* 0x000fe80003800000 */
[----:B------:R0:W-:Y:S01]  /*1c330*/  @!P6 STG.E.U8 desc[UR38][R8.64+0xb8], R3 ;  /* 0x0000b8030800e986 */ /* 0x0001e2000c101126 */
[----:B------:R-:W-:Y:S05]  /*1c340*/  @P1 BRA `(.L_x_510) ;  /* 0x00000000000c1947 */ /* 0x000fea0003800000 */
[----:B------:R-:W0:Y:S02]  /*1c350*/  LDG.E.U8 R16, desc[UR38][R154.64+0xb9] ;  /* 0x0000b9269a107981 */ /* 0x000e24000c1e1100 */
[----:B0-----:R-:W-:-:S05]  /*1c360*/  PRMT R3, R16, 0x8880, RZ ;  /* 0x0000888010037816 */ /* 0x001fca00000000ff */
[----:B------:R-:W-:-:S07]  /*1c370*/  IMAD R2, R3, R22, RZ ;  /* 0x0000001603027224 */ /* 0x000fce00078e02ff */
.L_x_510:
[----:B------:R-:W-:Y:S05]  /*1c380*/  BSYNC B1 ;  /* 0x0000000000017941 */ /* 0x000fea0003800000 */
.L_x_509:
        /* <DEDUP_REMOVED lines=12> */
.L_x_512:
[----:B------:R-:W-:Y:S05]  /*1c450*/  BSYNC B1 ;  /* 0x0000000000017941 */ /* 0x000fea0003800000 */
.L_x_511:
[----:B0-----:R-:W-:Y:S01]  /*1c460*/  @!P4 IMAD R3, R120, R17, R2 ;  /* 0x000000117803c224 */ /* 0x001fe200078e0202 */
[----:B------:R-:W-:Y:S04]  /*1c470*/  BSSY B1, `(.L_x_513) ;  /* 0x0000006000017945 */ /* 0x000fe80003800000 */
[----:B------:R0:W-:Y:S01]  /*1c480*/  @!P4 STG.E.U8 desc[UR38][R6.64+0xc0], R3 ;  /* 0x0000c0030600c986 */ /* 0x0001e2000c101126 */
[----:B------:R-:W-:Y:S05]  /*1c490*/  @P3 BRA `(.L_x_514) ;  /* 0x00000000000c3947 */ /* 0x000fea0003800000 */
[----:B------:R-:W0:Y:S02]  /*1c4a0*/  LDG.E.U8 R16, desc[UR38][R14.64+0xc1] ;  /* 0x0000c1260e107981 */ /* 0x000e24000c1e1100 */
[----:B0-----:R-:W-:-:S05]  /*1c4b0*/  PRMT R3, R16, 0x8880, RZ ;  /* 0x0000888010037816 */ /* 0x001fca00000000ff */
[----:B------:R-:W-:-:S07]  /*1c4c0*/  IMAD R2, R3, R22, RZ ;  /* 0x0000001603027224 */ /* 0x000fce00078e02ff */
.L_x_514:
[----:B------:R-:W-:Y:S05]  /*1c4d0*/  BSYNC B1 ;  /* 0x0000000000017941 */ /* 0x000fea0003800000 */
.L_x_513:
[----:B------:R-:W-:Y:S01]  /*1c4e0*/  @!P3 IMAD R121, R121, R17, R2 ;  /* 0x000000117979b224 */ /* 0x000fe200078e0202 */
[----:B------:R-:W-:Y:S04]  /*1c4f0*/  BSSY B1, `(.L_x_515) ;  /* 0x0000006000017945 */ /* 0x000fe80003800000 */
[----:B------:R0:W-:Y:S01]  /*1c500*/  @!P3 STG.E.U8 desc[UR38][R6.64+0xc1], R121 ;  /* 0x0000c1790600b986 */ /* 0x0001e2000c101126 */
[----:B------:R-:W-:Y:S05]  /*1c510*/  @P5 BRA `(.L_x_516) ;  /* 0x00000000000c5947 */ /* 0x000fea0003800000 */
[----:B------:R-:W0:Y:S02]  /*1c520*/  LDG.E.U8 R16, desc[UR38][R154.64+0xc0] ;  /* 0x0000c0269a107981 */ /* 0x000e24000c1e1100 */
[----:B0-----:R-:W-:-:S05]  /*1c530*/  PRMT R3, R16, 0x8880, RZ ;  /* 0x0000888010037816 */ /* 0x001fca00000000ff */
[----:B------:R-:W-:-:S07]  /*1c540*/  IMAD R2, R3, R22, RZ ;  /* 0x0000001603027224 */ /* 0x000fce00078e02ff */
.L_x_516:
[----:B------:R-:W-:Y:S05]  /*1c550*/  BSYNC B1 ;  /* 0x0000000000017941 */ /* 0x000fea0003800000 */
.L_x_515:
[----:B0-----:R-:W-:Y:S01]  /*1c560*/  @!P5 IMAD R3, R122, R17, R2 ;  /* 0x000000117a03d224 */ /* 0x001fe200078e0202 */
[----:B------:R-:W-:Y:S04]  /*1c570*/  BSSY B1, `(.L_x_517) ;  /* 0x0000006000017945 */ /* 0x000fe80003800000 */
[----:B------:R0:W-:Y:S01]  /*1c580*/  @!P5 STG.E.U8 desc[UR38][R8.64+0xc0], R3 ;  /* 0x0000c0030800d986 */ /* 0x0001e2000c101126 */
[----:B------:R-:W-:Y:S05]  /*1c590*/  @P6 BRA `(.L_x_518) ;  /* 0x00000000000c6947 */ /* 0x000fea0003800000 */
[----:B------:R-:W0:Y:S02]  /*1c5a0*/  LDG.E.U8 R16, desc[UR38][R154.64+0xc1] ;  /* 0x0000c1269a107981 */ /* 0x000e24000c1e1100 */
[----:B0-----:R-:W-:-:S05]  /*1c5b0*/  PRMT R3, R16, 0x8880, RZ ;  /* 0x0000888010037816 */ /* 0x001fca00000000ff */
[----:B------:R-:W-:-:S07]  /*1c5c0*/  IMAD R2, R3, R22, RZ ;  /* 0x0000001603027224 */ /* 0x000fce00078e02ff */
.L_x_518:
[----:B------:R-:W-:Y:S05]  /*1c5d0*/  BSYNC B1 ;  /* 0x0000000000017941 */ /* 0x000fea0003800000 */
.L_x_517:
[----:B------:R-:W-:Y:S01]  /*1c5e0*/  @!P6 IMAD R123, R123, R17, R2 ;  /* 0x000000117b7be224 */ /* 0x000fe200078e0202 */
[----:B------:R-:W-:Y:S04]  /*1c5f0*/  BSSY B1, `(.L_x_519) ;  /* 0x0000006000017945 */ /* 0x000fe80003800000 */
[----:B------:R0:W-:Y:S01]  /*1c600*/  @!P6 STG.E.U8 desc[UR38][R8.64+0xc1], R123 ;  /* 0x0000c17b0800e986 */ /* 0x0001e2000c101126 */
[----:B------:R-:W-:Y:S05]  /*1c610*/  @P1 BRA `(.L_x_520) ;  /* 0x00000000000c1947 */ /* 0x000fea0003800000 */
[----:B------:R-:W0:Y:S02]  /*1c620*/  LDG.E.U8 R16, desc[UR38][R14.64+0xc8] ;  /* 0x0000c8260e107981 */ /* 0x000e24000c1e1100 */
[----:B0-----:R-:W-:-:S05]  /*1c630*/  PRMT R3, R16, 0x8880, RZ ;  /* 0x0000888010037816 */ /* 0x001fca00000000ff */
[----:B------:R-:W-:-:S07]  /*1c640*/  IMAD R2, R3, R22, RZ ;  /* 0x0000001603027224 */ /* 0x000fce00078e02ff */
.L_x_520:
[----:B------:R-:W-:Y:S05]  /*1c650*/  BSYNC B1 ;  /* 0x0000000000017941 */ /* 0x000fea0003800000 */
.L_x_519:
        /* <DEDUP_REMOVED lines=12> */
.L_x_522:
[----:B------:R-:W-:Y:S05]  /*1c720*/  BSYNC B1 ;  /* 0x0000000000017941 */ /* 0x000fea0003800000 */
.L_x_521:
[----:B------:R-:W-:Y:S01]  /*1c730*/  @!P4 IMAD R125, R125, R17, R2 ;  /* 0x000000117d7dc224 */ /* 0x000fe200078e0202 */
[----:B------:R-:W-:Y:S04]  /*1c740*/  BSSY B1, `(.L_x_523) ;  /* 0x0000006000017945 */ /* 0x000fe80003800000 */
[----:B------:R0:W-:Y:S01]  /*1c750*/  @!P4 STG.E.U8 desc[UR38][R6.64+0xc9], R125 ;  /* 0x0000c97d0600c986 */ /* 0x0001e2000c101126 */
[----:B------:R-:W-:Y:S05]  /*1c760*/  @P3 BRA `(.L_x_524) ;  /* 0x00000000000c3947 */ /* 0x000fea0003800000 */
[----:B------:R-:W0:Y:S02]  /*1c770*/  LDG.E.U8 R16, desc[UR38][R154.64+0xc8] ;  /* 0x0000c8269a107981 */ /* 0x000e24000c1e1100 */
[----:B0-----:R-:W-:-:S05]  /*1c780*/  PRMT R3, R16, 0x8880, RZ ;  /* 0x0000888010037816 */ /* 0x001fca00000000ff */
[----:B------:R-:W-:-:S07]  /*1c790*/  IMAD R2, R3, R22, RZ ;  /* 0x0000001603027224 */ /* 0x000fce00078e02ff */
.L_x_524:
[----:B------:R-:W-:Y:S05]  /*1c7a0*/  BSYNC B1 ;  /* 0x0000000000017941 */ /* 0x000fea0003800000 */
.L_x_523:
[----:B0-----:R-:W-:Y:S01]  /*1c7b0*/  @!P3 IMAD R3, R126, R17, R2 ;  /* 0x000000117e03b224 */ /* 0x001fe200078e0202 */
[----:B------:R-:W-:Y:S04]  /*1c7c0*/  BSSY B1, `(.L_x_525) ;  /* 0x0000006000017945 */ /* 0x000fe80003800000 */
[----:B------:R0:W-:Y:S01]  /*1c7d0*/  @!P3 STG.E.U8 desc[UR38][R8.64+0xc8], R3 ;  /* 0x0000c8030800b986 */ /* 0x0001e2000c101126 */
[----:B------:R-:W-:Y:S05]  /*1c7e0*/  @P5 BRA `(.L_x_526) ;  /* 0x00000000000c5947 */ /* 0x000fea0003800000 */
[----:B------:R-:W0:Y:S02]  /*1c7f0*/  LDG.E.U8 R16, desc[UR38][R154.64+0xc9] ;  /* 0x0000c9269a107981 */ /* 0x000e24000c1e1100 */
[----:B0-----:R-:W-:-:S05]  /*1c800*/  PRMT R3, R16, 0x8880, RZ ;  /* 0x0000888010037816 */ /* 0x001fca00000000ff */
[----:B------:R-:W-:-:S07]  /*1c810*/  IMAD R2, R3, R22, RZ ;  /* 0x0000001603027224 */ /* 0x000fce00078e02ff */
.L_x_526:
[----:B------:R-:W-:Y:S05]  /*1c820*/  BSYNC B1 ;  /* 0x0000000000017941 */ /* 0x000fea0003800000 */
.L_x_525:
[----:B------:R-:W-:Y:S01]  /*1c830*/  @!P5 IMAD R127, R127, R17, R2 ;  /* 0x000000117f7fd224 */ /* 0x000fe200078e0202 */
[----:B------:R-:W-:Y:S04]  /*1c840*/  BSSY B1, `(.L_x_527) ;  /* 0x0000006000017945 */ /* 0x000fe80003800000 */
[----:B------:R0:W-:Y:S01]  /*1c850*/  @!P5 STG.E.U8 desc[UR38][R8.64+0xc9], R127 ;  /* 0x0000c97f0800d986 */ /* 0x0001e2000c101126 */
[----:B------:R-:W-:Y:S05]  /*1c860*/  @P6 BRA `(.L_x_528) ;  /* 0x00000000000c6947 */ /* 0x000fea0003800000 */
[----:B------:R-:W0:Y:S02]  /*1c870*/  LDG.E.U8 R16, desc[UR38][R14.64+0xd0] ;  /* 0x0000d0260e107981 */ /* 0x000e24000c1e1100 */
[----:B0-----:R-:W-:-:S05]  /*1c880*/  PRMT R3, R16, 0x8880, RZ ;  /* 0x0000888010037816 */ /* 0x001fca00000000ff */
[----:B------:R-:W-:-:S07]  /*1c890*/  IMAD R2, R3, R22, RZ ;  /* 0x0000001603027224 */ /* 0x000fce00078e02ff */
.L_x_528:
[----:B------:R-:W-:Y:S05]  /*1c8a0*/  BSYNC B1 ;  /* 0x0000000000017941 */ /* 0x000fea0003800000 */
.L_x_527:
[----:B0-----:R-:W-:Y:S01]  /*1c8b0*/  @!P6 IMAD R3, R128, R17, R2 ;  /* 0x000000118003e224 */ /* 0x001fe200078e0202 */
[----:B------:R-:W-:Y:S04]  /*1c8c0*/  BSSY B1, `(.L_x_529) ;  /* 0x0000006000017945 */ /* 0x000fe80003800000 */
[----:B------:R0:W-:Y:S01]  /*1c8d0*/  @!P6 STG.E.U8 desc[UR38][R6.64+0xd0], R3 ;  /* 0x0000d0030600e986 */ /* 0x0001e2000c101126 */
[----:B------:R-:W-:Y:S05]  /*1c8e0*/  @P1 BRA `(.L_x_530) ;  /* 0x00000000000c1947 */ /* 0x000fea0003800000 */
[----:B------:R-:W0:Y:S02]  /*1c8f0*/  LDG.E.U8 R16, desc[UR38][R14.64+0xd1] ;  /* 0x0000d1260e107981 */ /* 0x000e24000c1e1100 */
[----:B0-----:R-:W-:-:S05]  /*1c900*/  PRMT R3, R16, 0x8880, RZ ;  /* 0x0000888010037816 */ /* 0x001fca00000000ff */
[----:B------:R-:W-:-:S07]  /*1c910*/  IMAD R2, R3, R22, RZ ;  /* 0x0000001603027224 */ /* 0x000fce00078e02ff */
.L_x_530:
[----:B------:R-:W-:Y:S05]  /*1c920*/  BSYNC B1 ;  /* 0x0000000000017941 */ /* 0x000fea0003800000 */
.L_x_529:
        /* <DEDUP_REMOVED lines=12> */
.L_x_532:
[----:B------:R-:W-:Y:S05]  /*1c9f0*/  BSYNC B1 ;  /* 0x0000000000017941 */ /* 0x000fea0003800000 */
.L_x_531:
[----:B0-----:R-:W-:Y:S01]  /*1ca00*/  @!P4 IMAD R3, R130, R17, R2 ;  /* 0x000000118203c224 */ /* 0x001fe200078e0202 */
[----:B------:R-:W-:Y:S04]  /*1ca10*/  BSSY B1, `(.L_x_533) ;  /* 0x0000006000017945 */ /* 0x000fe80003800000 */
[----:B------:R0:W-:Y:S01]  /*1ca20*/  @!P4 STG.E.U8 desc[UR38][R8.64+0xd0], R3 ;  /* 0x0000d0030800c986 */ /* 0x0001e2000c101126 */
[----:B------:R-:W-:Y:S05]  /*1ca30*/  @P3 BRA `(.L_x_534) ;  /* 0x00000000000c3947 */ /* 0x000fea0003800000 */
[----:B------:R-:W0:Y:S02]  /*1ca40*/  LDG.E.U8 R16, desc[UR38][R154.64+0xd1] ;  /* 0x0000d1269a107981 */ /* 0x000e24000c1e1100 */
[----:B0-----:R-:W-:-:S05]  /*1ca50*/  PRMT R3, R16, 0x8880, RZ ;  /* 0x0000888010037816 */ /* 0x001fca00000000ff */
[----:B------:R-:W-:-:S07]  /*1ca60*/  IMAD R2, R3, R22, RZ ;  /* 0x0000001603027224 */ /* 0x000fce00078e02ff */
.L_x_534:
[----:B------:R-:W-:Y:S05]  /*1ca70*/  BSYNC B1 ;  /* 0x0000000000017941 */ /* 0x000fea0003800000 */
.L_x_533:
[----:B------:R-:W-:Y:S01]  /*1ca80*/  @!P3 IMAD R131, R131, R17, R2 ;  /* 0x000000118383b224 */ /* 0x000fe200078e0202 */
[----:B------:R-:W-:Y:S04]  /*1ca90*/  BSSY B1, `(.L_x_535) ;  /* 0x0000006000017945 */ /* 0x000fe80003800000 */
[----:B------:R0:W-:Y:S01]  /*1caa0*/  @!P3 STG.E.U8 desc[UR38][R8.64+0xd1], R131 ;  /* 0x0000d1830800b986 */ /* 0x0001e2000c101126 */
[----:B------:R-:W-:Y:S05]  /*1cab0*/  @P5 BRA `(.L_x_536) ;  /* 0x00000000000c5947 */ /* 0x000fea0003800000 */
[----:B------:R-:W0:Y:S02]  /*1cac0*/  LDG.E.U8 R16, desc[UR38][R14.64+0xd8] ;  /* 0x0000d8260e107981 */ /* 0x000e24000c1e1100 */
[----:B0-----:R-:W-:-:S05]  /*1cad0*/  PRMT R3, R16, 0x8880, RZ ;  /* 0x0000888010037816 */ /* 0x001fca00000000ff */
[----:B------:R-:W-:-:S07]  /*1cae0*/  IMAD R2, R3, R22, RZ ;  /* 0x0000001603027224 */ /* 0x000fce00078e02ff */
.L_x_536:
[----:B------:R-:W-:Y:S05]  /*1caf0*/  BSYNC B1 ;  /* 0x0000000000017941 */ /* 0x000fea0003800000 */
.L_x_535:
[----:B0-----:R-:W-:Y:S01]  /*1cb00*/  @!P5 IMAD R3, R132, R17, R2 ;  /* 0x000000118403d224 */ /* 0x001fe200078e0202 */
[----:B------:R-:W-:Y:S04]  /*1cb10*/  BSSY B1, `(.L_x_537) ;  /* 0x0000006000017945 */ /* 0x000fe80003800000 */
[----:B------:R0:W-:Y:S01]  /*1cb20*/  @!P5 STG.E.U8 desc[UR38][R6.64+0xd8], R3 ;  /* 0x0000d8030600d986 */ /* 0x0001e2000c101126 */
[----:B------:R-:W-:Y:S05]  /*1cb30*/  @P6 BRA `(.L_x_538) ;  /* 0x00000000000c6947 */ /* 0x000fea0003800000 */
[----:B------:R-:W0:Y:S02]  /*1cb40*/  LDG.E.U8 R16, desc[UR38][R14.64+0xd9] ;  /* 0x0000d9260e107981 */ /* 0x000e24000c1e1100 */
[----:B0-----:R-:W-:-:S05]  /*1cb50*/  PRMT R3, R16, 0x8880, RZ ;  /* 0x0000888010037816 */ /* 0x001fca00000000ff */
[----:B------:R-:W-:-:S07]  /*1cb60*/  IMAD R2, R3, R22, RZ ;  /* 0x0000001603027224 */ /* 0x000fce00078e02ff */
.L_x_538:
[----:B------:R-:W-:Y:S05]  /*1cb70*/  BSYNC B1 ;  /* 0x0000000000017941 */ /* 0x000fea0003800000 */
.L_x_537:
[----:B------:R-:W-:Y:S01]  /*1cb80*/  @!P6 IMAD R133, R133, R17, R2 ;  /* 0x000000118585e224 */ /* 0x000fe200078e0202 */
[----:B------:R-:W-:Y:S04]  /*1cb90*/  BSSY B1, `(.L_x_539) ;  /* 0x0000006000017945 */ /* 0x000fe80003800000 */
[----:B------:R0:W-:Y:S01]  /*1cba0*/  @!P6 STG.E.U8 desc[UR38][R6.64+0xd9], R133 ;  /* 0x0000d9850600e986 */ /* 0x0001e2000c101126 */
[----:B------:R-:W-:Y:S05]  /*1cbb0*/  @P1 BRA `(.L_x_540) ;  /* 0x00000000000c1947 */ /* 0x000fea0003800000 */
[----:B------:R-:W0:Y:S02]  /*1cbc0*/  LDG.E.U8 R16, desc[UR38][R154.64+0xd8] ;  /* 0x0000d8269a107981 */ /* 0x000e24000c1e1100 */
[----:B0-----:R-:W-:-:S05]  /*1cbd0*/  PRMT R3, R16, 0x8880, RZ ;  /* 0x0000888010037816 */ /* 0x001fca00000000ff */
[----:B------:R-:W-:-:S07]  /*1cbe0*/  IMAD R2, R3, R22, RZ ;  /* 0x0000001603027224 */ /* 0x000fce00078e02ff */
.L_x_540:
[----:B------:R-:W-:Y:S05]  /*1cbf0*/  BSYNC B1 ;  /* 0x0000000000017941 */ /* 0x000fea0003800000 */
.L_x_539:
        /* <DEDUP_REMOVED lines=12> */
.L_x_542:
[----:B------:R-:W-:Y:S05]  /*1ccc0*/  BSYNC B1 ;  /* 0x0000000000017941 */ /* 0x000fea0003800000 */
.L_x_541:
[----:B------:R-:W-:Y:S01]  /*1ccd0*/  @!P4 IMAD R135, R135, R17, R2 ;  /* 0x000000118787c224 */ /* 0x000fe200078e0202 */
[----:B------:R-:W-:Y:S04]  /*1cce0*/  BSSY B1, `(.L_x_543) ;  /* 0x0000006000017945 */ /* 0x000fe80003800000 */
[----:B------:R0:W-:Y:S01]  /*1ccf0*/  @!P4 STG.E.U8 desc[UR38][R8.64+0xd9], R135 ;  /* 0x0000d9870800c986 */ /* 0x0001e2000c101126 */
[----:B------:R-:W-:Y:S05]  /*1cd00*/  @P3 BRA `(.L_x_544) ;  /* 0x00000000000c3947 */ /* 0x000fea0003800000 */
[----:B------:R-:W0:Y:S02]  /*1cd10*/  LDG.E.U8 R16, desc[UR38][R14.64+0xe0] ;  /* 0x0000e0260e107981 */ /* 0x000e24000c1e1100 */
[----:B0-----:R-:W-:-:S05]  /*1cd20*/  PRMT R3, R16, 0x8880, RZ ;  /* 0x0000888010037816 */ /* 0x001fca00000000ff */
[----:B------:R-:W-:-:S07]  /*1cd30*/  IMAD R2, R3, R22, RZ ;  /* 0x0000001603027224 */ /* 0x000fce00078e02ff */
.L_x_544:
[----:B------:R-:W-:Y:S05]  /*1cd40*/  BSYNC B1 ;  /* 0x0000000000017941 */ /* 0x000fea0003800000 */
.L_x_543:
[----:B0-----:R-:W-:Y:S01]  /*1cd50*/  @!P3 IMAD R3, R136, R17, R2 ;  /* 0x000000118803b224 */ /* 0x001fe200078e0202 */
[----:B------:R-:W-:Y:S04]  /*1cd60*/  BSSY B1, `(.L_x_545) ;  /* 0x0000006000017945 */ /* 0x000fe80003800000 */
[----:B------:R0:W-:Y:S01]  /*1cd70*/  @!P3 STG.E.U8 desc[UR38][R6.64+0xe0], R3 ;  /* 0x0000e0030600b986 */ /* 0x0001e2000c101126 */
[----:B------:R-:W-:Y:S05]  /*1cd80*/  @P5 BRA `(.L_x_546) ;  /* 0x00000000000c5947 */ /* 0x000fea0003800000 */
[----:B------:R-:W0:Y:S02]  /*1cd90*/  LDG.E.U8 R16, desc[UR38][R14.64+0xe1] ;  /* 0x0000e1260e107981 */ /* 0x000e24000c1e1100 */
[----:B0-----:R-:W-:-:S05]  /*1cda0*/  PRMT R3, R16, 0x8880, RZ ;  /* 0x0000888010037816 */ /* 0x001fca00000000ff */
[----:B------:R-:W-:-:S07]  /*1cdb0*/  IMAD R2, R3, R22, RZ ;  /* 0x0000001603027224 */ /* 0x000fce00078e02ff */
.L_x_546:
[----:B------:R-:W-:Y:S05]  /*1cdc0*/  BSYNC B1 ;  /* 0x0000000000017941 */ /* 0x000fea0003800000 */
.L_x_545:
[----:B------:R-:W-:Y:S01]  /*1cdd0*/  @!P5 IMAD R137, R137, R17, R2 ;  /* 0x000000118989d224 */ /* 0x000fe200078e0202 */
[----:B------:R-:W-:Y:S04]  /*1cde0*/  BSSY B1, `(.L_x_547) ;  /* 0x0000006000017945 */ /* 0x000fe80003800000 */
[----:B------:R0:W-:Y:S01]  /*1cdf0*/  @!P5 STG.E.U8 desc[UR38][R6.64+0xe1], R137 ;  /* 0x0000e1890600d986 */ /* 0x0001e2000c101126 */
[----:B------:R-:W-:Y:S05]  /*1ce00*/  @P6 BRA `(.L_x_548) ;  /* 0x00000000000c6947 */ /* 0x000fea0003800000 */
[----:B------:R-:W0:Y:S02]  /*1ce10*/  LDG.E.U8 R16, desc[UR38][R154.64+0xe0] ;  /* 0x0000e0269a107981 */ /* 0x000e24000c1e1100 */
[----:B0-----:R-:W-:-:S05]  /*1ce20*/  PRMT R3, R16, 0x8880, RZ ;  /* 0x0000888010037816 */ /* 0x001fca00000000ff */
[----:B------:R-:W-:-:S07]  /*1ce30*/  IMAD R2, R3, R22, RZ ;  /* 0x0000001603027224 */ /* 0x000fce00078e02ff */
.L_x_548:
[----:B------:R-:W-:Y:S05]  /*1ce40*/  BSYNC B1 ;  /* 0x0000000000017941 */ /* 0x000fea0003800000 */
.L_x_547:
[----:B0-----:R-:W-:Y:S01]  /*1ce50*/  @!P6 IMAD R3, R138, R17, R2 ;  /* 0x000000118a03e224 */ /* 0x001fe200078e0202 */
[----:B------:R-:W-:Y:S04]  /*1ce60*/  BSSY B1, `(.L_x_549) ;  /* 0x0000006000017945 */ /* 0x000fe80003800000 */
[----:B------:R0:W-:Y:S01]  /*1ce70*/  @!P6 STG.E.U8 desc[UR38][R8.64+0xe0], R3 ;  /* 0x0000e0030800e986 */ /* 0x0001e2000c101126 */
[----:B------:R-:W-:Y:S05]  /*1ce80*/  @P1 BRA `(.L_x_550) ;  /* 0x00000000000c1947 */ /* 0x000fea0003800000 */
[----:B------:R-:W0:Y:S02]  /*1ce90*/  LDG.E.U8 R16, desc[UR38][R154.64+0xe1] ;  /* 0x0000e1269a107981 */ /* 0x000e24000c1e1100 */
[----:B0-----:R-:W-:-:S05]  /*1cea0*/  PRMT R3, R16, 0x8880, RZ ;  /* 0x0000888010037816 */ /* 0x001fca00000000ff */
[----:B------:R-:W-:-:S07]  /*1ceb0*/  IMAD R2, R3, R22, RZ ;  /* 0x0000001603027224 */ /* 0x000fce00078e02ff */
.L_x_550:
[----:B------:R-:W-:Y:S05]  /*1cec0*/  BSYNC B1 ;  /* 0x0000000000017941 */ /* 0x000fea0003800000 */
.L_x_549:
        /* <DEDUP_REMOVED lines=12> */
.L_x_552:
[----:B------:R-:W-:Y:S05]  /*1cf90*/  BSYNC B1 ;  /* 0x0000000000017941 */ /* 0x000fea0003800000 */
.L_x_551:
[----:B0-----:R-:W-:Y:S01]  /*1cfa0*/  @!P5 IMAD R3, R140, R17, R2 ;  /* 0x000000118c03d224 */ /* 0x001fe200078e0202 */
[----:B------:R-:W-:Y:S04]  /*1cfb0*/  BSSY B1, `(.L_x_553) ;  /* 0x0000006000017945 */ /* 0x000fe80003800000 */
[----:B------:R0:W-:Y:S01]  /*1cfc0*/  @!P5 STG.E.U8 desc[UR38][R6.64+0xe8], R3 ;  /* 0x0000e8030600d986 */ /* 0x0001e2000c101126 */
[----:B------:R-:W-:Y:S05]  /*1cfd0*/  @P3 BRA `(.L_x_554) ;  /* 0x00000000000c3947 */ /* 0x000fea0003800000 */
[----:B------:R-:W0:Y:S02]  /*1cfe0*/  LDG.E.U8 R16, desc[UR38][R14.64+0xe9] ;  /* 0x0000e9260e107981 */ /* 0x000e24000c1e1100 */
[----:B0-----:R-:W-:-:S05]  /*1cff0*/  PRMT R3, R16, 0x8880, RZ ;  /* 0x0000888010037816 */ /* 0x001fca00000000ff */
[----:B------:R-:W-:-:S07]  /*1d000*/  IMAD R2, R3, R22, RZ ;  /* 0x0000001603027224 */ /* 0x000fce00078e02ff */
.L_x_554:
[----:B------:R-:W-:Y:S05]  /*1d010*/  BSYNC B1 ;  /* 0x0000000000017941 */ /* 0x000fea0003800000 */
.L_x_553:
[----:B------:R-:W-:Y:S01]  /*1d020*/  @!P3 IMAD R141, R141, R17, R2 ;  /* 0x000000118d8db224 */ /* 0x000fe200078e0202 */
[----:B------:R-:W-:Y:S04]  /*1d030*/  BSSY B1, `(.L_x_555) ;  /* 0x0000006000017945 */ /* 0x000fe80003800000 */
[----:B------:R0:W-:Y:S01]  /*1d040*/  @!P3 STG.E.U8 desc[UR38][R6.64+0xe9], R141 ;  /* 0x0000e98d0600b986 */ /* 0x0001e2000c101126 */
[----:B------:R-:W-:Y:S05]  /*1d050*/  @P1 BRA `(.L_x_556) ;  /* 0x00000000000c1947 */ /* 0x000fea0003800000 */
[----:B------:R-:W0:Y:S02]  /*1d060*/  LDG.E.U8 R16, desc[UR38][R154.64+0xe8] ;  /* 0x0000e8269a107981 */ /* 0x000e24000c1e1100 */
[----:B0-----:R-:W-:-:S05]  /*1d070*/  PRMT R3, R16, 0x8880, RZ ;  /* 0x0000888010037816 */ /* 0x001fca00000000ff */
[----:B------:R-:W-:-:S07]  /*1d080*/  IMAD R2, R3, R22, RZ ;  /* 0x0000001603027224 */ /* 0x000fce00078e02ff */
.L_x_556:
[----:B------:R-:W-:Y:S05]  /*1d090*/  BSYNC B1 ;  /* 0x0000000000017941 */ /* 0x000fea0003800000 */
.L_x_555:
[----:B0-----:R-:W-:Y:S01]  /*1d0a0*/  @!P1 IMAD R3, R142, R17, R2 ;  /* 0x000000118e039224 */ /* 0x001fe200078e0202 */
[----:B------:R-:W-:Y:S04]  /*1d0b0*/  BSSY B1, `(.L_x_557) ;  /* 0x0000006000017945 */ /* 0x000fe80003800000 */
[----:B------:R0:W-:Y:S01]  /*1d0c0*/  @!P1 STG.E.U8 desc[UR38][R8.64+0xe8], R3 ;  /* 0x0000e80308009986 */ /* 0x0001e2000c101126 */
[----:B------:R-:W-:Y:S05]  /*1d0d0*/  @P6 BRA `(.L_x_558) ;  /* 0x00000000000c6947 */ /* 0x000fea0003800000 */
[----:B------:R-:W0:Y:S02]  /*1d0e0*/  LDG.E.U8 R16, desc[UR38][R154.64+0xe9] ;  /* 0x0000e9269a107981 */ /* 0x000e24000c1e1100 */
[----:B0-----:R-:W-:-:S05]  /*1d0f0*/  PRMT R3, R16, 0x8880, RZ ;  /* 0x0000888010037816 */ /* 0x001fca00000000ff */
[----:B------:R-:W-:-:S07]  /*1d100*/  IMAD R2, R3, R22, RZ ;  /* 0x0000001603027224 */ /* 0x000fce00078e02ff */
.L_x_558:
[----:B------:R-:W-:Y:S05]  /*1d110*/  BSYNC B1 ;  /* 0x0000000000017941 */ /* 0x000fea0003800000 */
.L_x_557:
[----:B------:R-:W-:Y:S01]  /*1d120*/  @!P6 IMAD R143, R143, R17, R2 ;  /* 0x000000118f8fe224 */ /* 0x000fe200078e0202 */
[----:B------:R-:W-:Y:S04]  /*1d130*/  BSSY B1, `(.L_x_559) ;  /* 0x0000006000017945 */ /* 0x000fe80003800000 */
[----:B------:R0:W-:Y:S01]  /*1d140*/  @!P6 STG.E.U8 desc[UR38][R8.64+0xe9], R143 ;  /* 0x0000e98f0800e986 */ /* 0x0001e2000c101126 */
[----:B------:R-:W-:Y:S05]  /*1d150*/  @P4 BRA `(.L_x_560) ;  /* 0x00000000000c4947 */ /* 0x000fea0003800000 */
[----:B------:R-:W0:Y:S02]  /*1d160*/  LDG.E.U8 R16, desc[UR38][R14.64+0xf0] ;  /* 0x0000f0260e107981 */ /* 0x000e24000c1e1100 */
[----:B0-----:R-:W-:-:S05]  /*1d170*/  PRMT R3, R16, 0x8880, RZ ;  /* 0x0000888010037816 */ /* 0x001fca00000000ff */
[----:B------:R-:W-:-:S07]  /*1d180*/  IMAD R2, R3, R22, RZ ;  /* 0x0000001603027224 */ /* 0x000fce00078e02ff */
.L_x_560:
[----:B------:R-:W-:Y:S05]  /*1d190*/  BSYNC B1 ;  /* 0x0000000000017941 */ /* 0x000fea0003800000 */
.L_x_559:
[----:B------:R-:W-:Y:S01]  /*1d1a0*/  ISETP.LT.OR P3, PT, R0, 0xf2, !P2 ;  /* 0x000000f20000780c */ /* 0x000fe20005761670 */
[----:B0-----:R-:W-:Y:S01]  /*1d1b0*/  @!P4 IMAD R3, R144, R17, R2 ;  /* 0x000000119003c224 */ /* 0x001fe200078e0202 */
[----:B------:R-:W-:Y:S01]  /*1d1c0*/  BSSY B1, `(.L_x_561) ;  /* 0x000000b000017945 */ /* 0x000fe20003800000 */
[C---:B------:R-:W-:Y:S02]  /*1d1d0*/  ISETP.LT.OR P1, PT, R0.reuse, 0xf1, !P0 ;  /* 0x000000f10000780c */ /* 0x040fe40004721670 */
[C---:B------:R-:W-:Y:S01]  /*1d1e0*/  ISETP.LT.OR P5, PT, R0.reuse, 0xf2, !P0 ;  /* 0x000000f20000780c */ /* 0x040fe200047a1670 */
[----:B------:R0:W-:Y:S01]  /*1d1f0*/  @!P4 STG.E.U8 desc[UR38][R6.64+0xf0], R3 ;  /* 0x0000f0030600c986 */ /* 0x0001e2000c101126 */
[C---:B------:R-:W-:Y:S02]  /*1d200*/  ISETP.LT.OR P4, PT, R0.reuse, 0xf9, !P2 ;  /* 0x000000f90000780c */ /* 0x040fe40005781670 */
[C---:B------:R-:W-:Y:S02]  /*1d210*/  ISETP.LT.OR P2, PT, R0.reuse, 0xfa, !P2 ;  /* 0x000000fa0000780c */ /* 0x040fe40005741670 */
[----:B------:R-:W-:-:S02]  /*1d220*/  ISETP.LT.OR P6, PT, R0, 0xf9, !P0 ;  /* 0x000000f90000780c */ /* 0x000fc400047c1670 */
[----:B------:R-:W-:Y:S11]  /*1d230*/  @P3 BRA `(.L_x_562) ;  /* 0x00000000000c3947 */ /* 0x000ff60003800000 */
[----:B------:R-:W0:Y:S02]  /*1d240*/  LDG.E.U8 R16, desc[UR38][R14.64+0xf1] ;  /* 0x0000f1260e107981 */ /* 0x000e24000c1e1100 */
[----:B0-----:R-:W-:-:S05]  /*1d250*/  PRMT R3, R16, 0x8880, RZ ;  /* 0x0000888010037816 */ /* 0x001fca00000000ff */
[----:B------:R-:W-:-:S07]  /*1d260*/  IMAD R2, R3, R22, RZ ;  /* 0x0000001603027224 */ /* 0x000fce00078e02ff */
.L_x_562:
[----:B------:R-:W-:Y:S05]  /*1d270*/  BSYNC B1 ;  /* 0x0000000000017941 */ /* 0x000fea0003800000 */
.L_x_561:
[----:B------:R-:W-:Y:S01]  /*1d280*/  @!P3 IMAD R145, R145, R17, R2 ;  /* 0x000000119191b224 */ /* 0x000fe200078e0202 */
[----:B------:R-:W-:Y:S04]  /*1d290*/  BSSY B1, `(.L_x_563) ;  /* 0x0000006000017945 */ /* 0x000fe80003800000 */
[----:B------:R0:W-:Y:S01]  /*1d2a0*/  @!P3 STG.E.U8 desc[UR38][R6.64+0xf1], R145 ;  /* 0x0000f1910600b986 */ /* 0x0001e2000c101126 */
[----:B------:R-:W-:Y:S05]  /*1d2b0*/  @P1 BRA `(.L_x_564) ;  /* 0x00000000000c1947 */ /* 0x000fea0003800000 */
[----:B------:R-:W0:Y:S02]  /*1d2c0*/  LDG.E.U8 R16, desc[UR38][R154.64+0xf0] ;  /* 0x0000f0269a107981 */ /* 0x000e24000c1e1100 */
[----:B0-----:R-:W-:-:S05]  /*1d2d0*/  PRMT R3, R16, 0x8880, RZ ;  /* 0x0000888010037816 */ /* 0x001fca00000000ff */
[----:B------:R-:W-:-:S07]  /*1d2e0*/  IMAD R2, R3, R22, RZ ;  /* 0x0000001603027224 */ /* 0x000fce00078e02ff */
.L_x_564:
[----:B------:R-:W-:Y:S05]  /*1d2f0*/  BSYNC B1 ;  /* 0x0000000000017941 */ /* 0x000fea0003800000 */
.L_x_563:
[----:B0-----:R-:W-:Y:S01]  /*1d300*/  @!P1 IMAD R3, R146, R17, R2 ;  /* 0x0000001192039224 */ /* 0x001fe200078e0202 */
[----:B------:R-:W-:Y:S04]  /*1d310*/  BSSY B1, `(.L_x_565) ;  /* 0x0000006000017945 */ /* 0x000fe80003800000 */
[----:B------:R0:W-:Y:S01]  /*1d320*/  @!P1 STG.E.U8 desc[UR38][R8.64+0xf0], R3 ;  /* 0x0000f00308009986 */ /* 0x0001e2000c101126 */
[----:B------:R-:W-:Y:S05]  /*1d330*/  @P5 BRA `(.L_x_566) ;  /* 0x00000000000c5947 */ /* 0x000fea0003800000 */
[----:B------:R-:W0:Y:S02]  /*1d340*/  LDG.E.U8 R16, desc[UR38][R154.64+0xf1] ;  /* 0x0000f1269a107981 */ /* 0x000e24000c1e1100 */
[----:B0-----:R-:W-:-:S05]  /*1d350*/  PRMT R3, R16, 0x8880, RZ ;  /* 0x0000888010037816 */ /* 0x001fca00000000ff */
[----:B------:R-:W-:-:S07]  /*1d360*/  IMAD R2, R3, R22, RZ ;  /* 0x0000001603027224 */ /* 0x000fce00078e02ff */
.L_x_566:
[----:B------:R-:W-:Y:S05]  /*1d370*/  BSYNC B1 ;  /* 0x0000000000017941 */ /* 0x000fea0003800000 */
.L_x_565:
[----:B------:R-:W-:Y:S01]  /*1d380*/  @!P5 IMAD R147, R147, R17, R2 ;  /* 0x000000119393d224 */ /* 0x000fe200078e0202 */
[----:B------:R-:W-:Y:S04]  /*1d390*/  BSSY B1, `(.L_x_567) ;  /* 0x0000006000017945 */ /* 0x000fe80003800000 */
[----:B------:R0:W-:Y:S01]  /*1d3a0*/  @!P5 STG.E.U8 desc[UR38][R8.64+0xf1], R147 ;  /* 0x0000f1930800d986 */ /* 0x0001e2000c101126 */
[----:B------:R-:W-:Y:S05]  /*1d3b0*/  @P4 BRA `(.L_x_568) ;  /* 0x00000000000c4947 */ /* 0x000fea0003800000 */
[----:B------:R-:W0:Y:S02]  /*1d3c0*/  LDG.E.U8 R16, desc[UR38][R14.64+0xf8] ;  /* 0x0000f8260e107981 */ /* 0x000e24000c1e1100 */
[----:B0-----:R-:W-:-:S05]  /*1d3d0*/  PRMT R3, R16, 0x8880, RZ ;  /* 0x0000888010037816 */ /* 0x001fca00000000ff */
[----:B------:R-:W-:-:S07]  /*1d3e0*/  IMAD R2, R3, R22, RZ ;  /* 0x0000001603027224 */ /* 0x000fce00078e02ff */
.L_x_568:
[----:B------:R-:W-:Y:S05]  /*1d3f0*/  BSYNC B1 ;  /* 0x0000000000017941 */ /* 0x000fea0003800000 */
.L_x_567:
[----:B0-----:R-:W-:Y:S01]  /*1d400*/  @!P4 IMAD R3, R148, R17, R2 ;  /* 0x000000119403c224 */ /* 0x001fe200078e0202 */
[----:B------:R-:W-:Y:S04]  /*1d410*/  BSSY B1, `(.L_x_569) ;  /* 0x0000006000017945 */ /* 0x000fe80003800000 */
[----:B------:R0:W-:Y:S01]  /*1d420*/  @!P4 STG.E.U8 desc[UR38][R6.64+0xf8], R3 ;  /* 0x0000f8030600c986 */ /* 0x0001e2000c101126 */
[----:B------:R-:W-:Y:S05]  /*1d430*/  @P2 BRA `(.L_x_570) ;  /* 0x00000000000c2947 */ /* 0x000fea0003800000 */
[----:B------:R-:W0:Y:S02]  /*1d440*/  LDG.E.U8 R16, desc[UR38][R14.64+0xf9] ;  /* 0x0000f9260e107981 */ /* 0x000e24000c1e1100 */
[----:B0-----:R-:W-:-:S05]  /*1d450*/  PRMT R3, R16, 0x8880, RZ ;  /* 0x0000888010037816 */ /* 0x001fca00000000ff */
[----:B------:R-:W-:-:S07]  /*1d460*/  IMAD R2, R3, R22, RZ ;  /* 0x0000001603027224 */ /* 0x000fce00078e02ff */
.L_x_570:
[----:B------:R-:W-:Y:S05]  /*1d470*/  BSYNC B1 ;  /* 0x0000000000017941 */ /* 0x000fea0003800000 */
.L_x_569:
[----:B------:R-:W-:Y:S01]  /*1d480*/  @!P2 IMAD R149, R149, R17, R2 ;  /* 0x000000119595a224 */ /* 0x000fe200078e0202 */
[----:B------:R-:W-:Y:S04]  /*1d490*/  BSSY B1, `(.L_x_571) ;  /* 0x0000006000017945 */ /* 0x000fe80003800000 */
[----:B------:R0:W-:Y:S01]  /*1d4a0*/  @!P2 STG.E.U8 desc[UR38][R6.64+0xf9], R149 ;  /* 0x0000f9950600a986 */ /* 0x0001e2000c101126 */
[----:B------:R-:W-:Y:S05]  /*1d4b0*/  @P6 BRA `(.L_x_572) ;  /* 0x00000000000c6947 */ /* 0x000fea0003800000 */
[----:B------:R-:W0:Y:S02]  /*1d4c0*/  LDG.E.U8 R16, desc[UR38][R154.64+0xf8] ;  /* 0x0000f8269a107981 */ /* 0x000e24000c1e1100 */
[----:B0-----:R-:W-:-:S05]  /*1d4d0*/  PRMT R3, R16, 0x8880, RZ ;  /* 0x0000888010037816 */ /* 0x001fca00000000ff */
[----:B------:R-:W-:-:S07]  /*1d4e0*/  IMAD R2, R3, R22, RZ ;  /* 0x0000001603027224 */ /* 0x000fce00078e02ff */
.L_x_572:
[----:B------:R-:W-:Y:S05]  /*1d4f0*/  BSYNC B1 ;  /* 0x0000000000017941 */ /* 0x000fea0003800000 */
.L_x_571:
[----:B0-----:R-:W-:Y:S01]  /*1d500*/  @!P6 IMAD R3, R150, R17, R2 ;  /* 0x000000119603e224 */ /* 0x001fe200078e0202 */
[----:B------:R-:W-:Y:S01]  /*1d510*/  ISETP.LT.OR P0, PT, R0, 0xfa, !P0 ;  /* 0x000000fa0000780c */ /* 0x000fe20004701670 */
[----:B------:R-:W-:Y:S03]  /*1d520*/  BSSY B1, `(.L_x_573) ;  /* 0x0000006000017945 */ /* 0x000fe60003800000 */
[----:B------:R0:W-:Y:S09]  /*1d530*/  @!P6 STG.E.U8 desc[UR38][R8.64+0xf8], R3 ;  /* 0x0000f8030800e986 */ /* 0x0001f2000c101126 */
[----:B------:R-:W-:Y:S05]  /*1d540*/  @P0 BRA `(.L_x_574) ;  /* 0x00000000000c0947 */ /* 0x000fea0003800000 */
[----:B------:R-:W0:Y:S02]  /*1d550*/  LDG.E.U8 R16, desc[UR38][R154.64+0xf9] ;  /* 0x0000f9269a107981 */ /* 0x000e24000c1e1100 */
[----:B0-----:R-:W-:-:S05]  /*1d560*/  PRMT R3, R16, 0x8880, RZ ;  /* 0x0000888010037816 */ /* 0x001fca00000000ff */
[----:B------:R-:W-:-:S07]  /*1d570*/  IMAD R2, R3, R22, RZ ;  /* 0x0000001603027224 */ /* 0x000fce00078e02ff */
.L_x_574:
[----:B------:R-:W-:Y:S05]  /*1d580*/  BSYNC B1 ;  /* 0x0000000000017941 */ /* 0x000fea0003800000 */
.L_x_573:
[----:B------:R-:W-:Y:S01]  /*1d590*/  IMAD R151, R151, R17, R2 ;  /* 0x0000001197977224 */ /* 0x000fe200078e0202 */
[----:B------:R-:W-:Y:S06]  /*1d5a0*/  @P0 BRA `(.L_x_575) ;  /* 0x0000003800180947 */ /* 0x000fec0003800000 */
[----:B------:R0:W-:Y:S01]  /*1d5b0*/  STG.E.U8 desc[UR38][R8.64+0xf9], R151 ;  /* 0x0000f99708007986 */ /* 0x0001e2000c101126 */
[----:B------:R-:W-:Y:S05]  /*1d5c0*/  BRA `(.L_x_575) ;  /* 0x0000003800107947 */ /* 0x000fea0003800000 */
.L_x_62:
[----:B------:R-:W2:Y:S04]  /*1d5d0*/  LDL.LU R2, [R1] ;  /* 0x0000000001027983 */ /* 0x000ea80000300800 */
[----:B------:R-:W3:Y:S04]  /*1d5e0*/  LDL.LU R3, [R1+0xc] ;  /* 0x00000c0001037983 */ /* 0x000ee80000300800 */
[----:B------:R-:W4:Y:S04]  /*1d5f0*/  LDL.LU R12, [R1+0x14] ;  /* 0x00001400010c7983 */ /* 0x000f280000300800 */
[----:B------:R-:W5:Y:S04]  /*1d600*/  LDL.LU R13, [R1+0xa0] ;  /* 0x0000a000010d7983 */ /* 0x000f680000300800 */
        /* <DEDUP_REMOVED lines=60> */
[----:B------:R-:W5:Y:S01]  /*1d9d0*/  LDL.LU R179, [R1+0x194] ;  /* 0x0001940001b37983 */ /* 0x000f620000300800 */
[----:B------:R-:W-:-:S03]  /*1d9e0*/  ISETP.GE.AND P0, PT, R23, 0x1, PT ;  /* 0x000000011700780c */ /* 0x000fc60003f06270 */
[----:B------:R-:W5:Y:S04]  /*1d9f0*/  LDL.LU R178, [R1+0x198] ;  /* 0x0001980001b27983 */ /* 0x000f680000300800 */
[----:B------:R-:W5:Y:S04]  /*1da00*/  LDL.LU R177, [R1+0x19c] ;  /* 0x00019c0001b17983 */ /* 0x000f680000300800 */
[----:B------:R-:W5:Y:S04]  /*1da10*/  LDL.LU R176, [R1+0x1a0] ;  /* 0x0001a00001b07983 */ /* 0x000f680000300800 */
[----:B------:R-:W5:Y:S01]  /*1da20*/  LDL.LU R175, [R1+0x1a4] ;  /* 0x0001a40001af7983 */ /* 0x000f620000300800 */
[----:B------:R-:W-:-:S03]  /*1da30*/  ISETP.LT.OR P1, PT, R0, 0x1, !P0 ;  /* 0x000000010000780c */ /* 0x000fc60004721670 */
        /* <DEDUP_REMOVED lines=13> */
[----:B--2---:R-:W-:-:S03]  /*1db10*/  @!P1 IMAD R2, R2, R17, RZ ;  /* 0x0000001102029224 */ /* 0x004fc600078e02ff */
        /* <DEDUP_REMOVED lines=9> */
[----:B------:R0:W-:Y:S04]  /*1dbb0*/  @!P1 STG.E.U8 desc[UR38][R4.64], R2 ;  /* 0x0000000204009986 */ /* 0x0001e8000c101126 */
[----:B0-----:R-:W3:Y:S01]  /*1dbc0*/  LDL.LU R2, [R1+0x4] ;  /* 0x0000040001027983 */ /* 0x001ee20000300800 */
[----:B------:R-:W-:-:S02]  /*1dbd0*/  ISETP.LT.OR P1, PT, R0, 0x2, !P0 ;  /* 0x000000020000780c */ /* 0x000fc40004721670 */
[----:B------:R-:W-:-:S11]  /*1dbe0*/  ISETP.GE.AND P2, PT, R23, 0x9, PT ;  /* 0x000000091700780c */ /* 0x000fd60003f46270 */
[----:B---3--:R-:W-:-:S05]  /*1dbf0*/  @!P1 IMAD R2, R2, R17, RZ ;  /* 0x0000001102029224 */ /* 0x008fca00078e02ff */
[----:B------:R0:W-:Y:S04]  /*1dc00*/  @!P1 STG.E.U8 desc[UR38][R4.64+0x1], R2 ;  /* 0x0000010204009986 */ /* 0x0001e8000c101126 */
[----:B0-----:R-:W3:Y:S01]  /*1dc10*/  LDL.LU R2, [R1+0x8] ;  /* 0x0000080001027983 */ /* 0x001ee20000300800 */
[C---:B------:R-:W-:Y:S02]  /*1dc20*/  ISETP.LT.OR P1, PT, R0.reuse, 0x1, !P2 ;  /* 0x000000010000780c */ /* 0x040fe40005721670 */
[C---:B------:R-:W-:Y:S02]  /*1dc30*/  ISETP.LT.OR P3, PT, R0.reuse, 0x2, !P2 ;  /* 0x000000020000780c */ /* 0x040fe40005761670 */
[----:B------:R-:W-:-:S09]  /*1dc40*/  ISETP.LT.OR P4, PT, R0, 0x9, !P0 ;  /* 0x000000090000780c */ /* 0x000fd20004781670 */
[----:B---3--:R-:W-:-:S05]  /*1dc50*/  @!P1 IMAD R2, R2, R17, RZ ;  /* 0x0000001102029224 */ /* 0x008fca00078e02ff */
[----:B------:R0:W-:Y:S04]  /*1dc60*/  @!P1 STG.E.U8 desc[UR38][R10.64], R2 ;  /* 0x000000020a009986 */ /* 0x0001e8000c101126 */
[----:B0-----:R-:W3:Y:S01]  /*1dc70*/  LDL.LU R2, [R1+0x10] ;  /* 0x0000100001027983 */ /* 0x001ee20000300800 */
[----:B------:R-:W-:Y:S01]  /*1dc80*/  @!P3 IMAD R3, R3, R17, RZ ;  /* 0x000000110303b224 */ /* 0x000fe200078e02ff */
[C---:B------:R-:W-:Y:S02]  /*1dc90*/  ISETP.LT.OR P1, PT, R0.reuse, 0xa, !P0 ;  /* 0x0000000a0000780c */ /* 0x040fe40004721670 */
[C---:B------:R-:W-:Y:S02]  /*1dca0*/  ISETP.LT.OR P5, PT, R0.reuse, 0x9, !P2 ;  /* 0x000000090000780c */ /* 0x040fe400057a1670 */
[----:B------:R0:W-:Y:S01]  /*1dcb0*/  @!P3 STG.E.U8 desc[UR38][R10.64+0x1], R3 ;  /* 0x000001030a00b986 */ /* 0x0001e2000c101126 */
[----:B------:R-:W-:-:S03]  /*1dcc0*/  ISETP.LT.OR P6, PT, R0, 0xa, !P2 ;  /* 0x0000000a0000780c */ /* 0x000fc600057c1670 */
[----:B0-----:R-:W5:Y:S01]  /*1dcd0*/  LDL.LU R3, [R1+0x18] ;  /* 0x0000180001037983 */ /* 0x001f620000300800 */
[----:B---3--:R-:W-:-:S05]  /*1dce0*/  @!P4 IMAD R2, R2, R17, RZ ;  /* 0x000000110202c224 */ /* 0x008fca00078e02ff */
[----:B------:R0:W-:Y:S04]  /*1dcf0*/  @!P4 STG.E.U8 desc[UR38][R4.64+0x8], R2 ;  /* 0x000008020400c986 */ /* 0x0001e8000c101126 */
[----:B0-----:R-:W3:Y:S01]  /*1dd00*/  LDL.LU R2, [R1+0x1c] ;  /* 0x00001c0001027983 */ /* 0x001ee20000300800 */
[-C--:B----4-:R-:W-:Y:S02]  /*1dd10*/  @!P1 IMAD R12, R12, R17.reuse, RZ ;  /* 0x000000110c0c9224 */ /* 0x090fe400078e02ff */
[----:B-----5:R-:W-:-:S03]  /*1dd20*/  @!P5 IMAD R3, R3, R17, RZ ;  /* 0x000000110303d224 */ /* 0x020fc600078e02ff */
[----:B------:R0:W-:Y:S04]  /*1dd30*/  @!P1 STG.E.U8 desc[UR38][R4.64+0x9], R12 ;  /* 0x0000090c04009986 */ /* 0x0001e8000c101126 */
[----:B------:R1:W-:Y:S04]  /*1dd40*/  @!P5 STG.E.U8 desc[UR38][R10.64+0x8], R3 ;  /* 0x000008030a00d986 */ /* 0x0003e8000c101126 */
[----:B0-----:R-:W4:Y:S04]  /*1dd50*/  LDL.LU R12, [R1+0x28] ;  /* 0x00002800010c7983 */ /* 0x001f280000300800 */
[----:B-1----:R-:W5:Y:S01]  /*1dd60*/  LDL.LU R3, [R1+0x20] ;  /* 0x0000200001037983 */ /* 0x002f620000300800 */
[----:B---3--:R-:W-:-:S05]  /*1dd70*/  @!P6 IMAD R2, R2, R17, RZ ;  /* 0x000000110202e224 */ /* 0x008fca00078e02ff */
[----:B------:R0:W-:Y:S04]  /*1dd80*/  @!P6 STG.E.U8 desc[UR38][R10.64+0x9], R2 ;  /* 0x000009020a00e986 */ /* 0x0001e8000c101126 */
[----:B0-----:R-:W3:Y:S01]  /*1dd90*/  LDL.LU R2, [R1+0x24] ;  /* 0x0000240001027983 */ /* 0x001ee20000300800 */
[C---:B------:R-:W-:Y:S02]  /*1dda0*/  ISETP.LT.OR P3, PT, R0.reuse, 0x11, !P0 ;  /* 0x000000110000780c */ /* 0x040fe40004761670 */
[----:B------:R-:W-:-:S11]  /*1ddb0*/  ISETP.LT.OR P4, PT, R0, 0x12, !P0 ;  /* 0x000000120000780c */ /* 0x000fd60004781670 */
[----:B-----5:R-:W-:-:S05]  /*1ddc0*/  @!P3 IMAD R3, R3, R17, RZ ;  /* 0x000000110303b224 */ /* 0x020fca00078e02ff */
[----:B------:R0:W-:Y:S04]  /*1ddd0*/  @!P3 STG.E.U8 desc[UR38][R4.64+0x10], R3 ;  /* 0x000010030400b986 */ /* 0x0001e8000c101126 */
[----:B0-----:R-:W5:Y:S01]  /*1dde0*/  LDL.LU R3, [R1+0x2c] ;  /* 0x00002c0001037983 */ /* 0x001f620000300800 */
[----:B---3--:R-:W-:-:S05]  /*1ddf0*/  @!P4 IMAD R2, R2, R17, RZ ;  /* 0x000000110202c224 */ /* 0x008fca00078e02ff */
[----:B------:R0:W-:Y:S04]  /*1de00*/  @!P4 STG.E.U8 desc[UR38][R4.64+0x11], R2 ;  /* 0x000011020400c986 */ /* 0x0001e8000c101126 */
[----:B0-----:R-:W3:Y:S01]  /*1de10*/  LDL.LU R2, [R1+0x30] ;  /* 0x0000300001027983 */ /* 0x001ee20000300800 */
[C---:B------:R-:W-:Y:S02]  /*1de20*/  ISETP.LT.OR P1, PT, R0.reuse, 0x11, !P2 ;  /* 0x000000110000780c */ /* 0x040fe40005721670 */
[C---:B------:R-:W-:Y:S02]  /*1de30*/  ISETP.LT.OR P5, PT, R0.reuse, 0x12, !P2 ;  /* 0x000000120000780c */ /* 0x040fe400057a1670 */
[----:B------:R-:W-:-:S09]  /*1de40*/  ISETP.LT.OR P6, PT, R0, 0x19, !P0 ;  /* 0x000000190000780c */ /* 0x000fd200047c1670 */
        /* <DEDUP_REMOVED lines=38> */
[----:B------:R-:W-:-:S13]  /*1e0b0*/  ISETP.LT.OR P6, PT, R0, 0x2a, !P0 ;  /* 0x0000002a0000780c */ /* 0x000fda00047c1670 */
[----:B-----5:R-:W-:-:S05]  /*1e0c0*/  @!P6 IMAD R3, R3, R17, RZ ;  /* 0x000000110303e224 */ /* 0x020fca00078e02ff */
[----:B------:R-:W-:Y:S01]  /*1e0d0*/  @!P6 STG.E.U8 desc[UR38][R4.64+0x29], R3 ;  /* 0x000029030400e986 */ /* 0x000fe2000c101126 */
[----:B---3--:R-:W-:-:S05]  /*1e0e0*/  @!P5 IMAD R2, R2, R17, RZ ;  /* 0x000000110202d224 */ /* 0x008fca00078e02ff */
[----:B------:R0:W-:Y:S04]  /*1e0f0*/  @!P5 STG.E.U8 desc[UR38][R4.64+0x28], R2 ;  /* 0x000028020400d986 */ /* 0x0001e8000c101126 */
[----:B0-----:R-:W3:Y:S04]  /*1e100*/  LDL.LU R2, [R1+0x58] ;  /* 0x0000580001027983 */ /* 0x001ee80000300800 */
[----:B------:R-:W5:Y:S01]  /*1e110*/  LDL.LU R3, [R1+0x5c] ;  /* 0x00005c0001037983 */ /* 0x000f620000300800 */
[C---:B------:R-:W-:Y:S02]  /*1e120*/  ISETP.LT.OR P1, PT, R0.reuse, 0x29, !P2 ;  /* 0x000000290000780c */ /* 0x040fe40005721670 */
[----:B------:R-:W-:-:S11]  /*1e130*/  ISETP.LT.OR P3, PT, R0, 0x2a, !P2 ;  /* 0x0000002a0000780c */ /* 0x000fd60005761670 */
[----:B---3--:R-:W-:-:S05]  /*1e140*/  @!P1 IMAD R2, R2, R17, RZ ;  /* 0x0000001102029224 */ /* 0x008fca00078e02ff */
[----:B------:R0:W-:Y:S01]  /*1e150*/  @!P1 STG.E.U8 desc[UR38][R10.64+0x28], R2 ;  /* 0x000028020a009986 */ /* 0x0001e2000c101126 */
[----:B-----5:R-:W-:-:S03]  /*1e160*/  @!P3 IMAD R3, R3, R17, RZ ;  /* 0x000000110303b224 */ /* 0x020fc600078e02ff */
[----:B0-----:R-:W3:Y:S04]  /*1e170*/  LDL.LU R2, [R1+0x60] ;  /* 0x0000600001027983 */ /* 0x001ee80000300800 */
[----:B------:R0:W-:Y:S04]  /*1e180*/  @!P3 STG.E.U8 desc[UR38][R10.64+0x29], R3 ;  /* 0x000029030a00b986 */ /* 0x0001e8000c101126 */
[----:B0-----:R-:W5:Y:S01]  /*1e190*/  LDL.LU R3, [R1+0x68] ;  /* 0x0000680001037983 */ /* 0x001f620000300800 */
[C---:B------:R-:W-:Y:S02]  /*1e1a0*/  ISETP.LT.OR P4, PT, R0.reuse, 0x31, !P0 ;  /* 0x000000310000780c */ /* 0x040fe40004781670 */
[----:B------:R-:W-:-:S02]  /*1e1b0*/  ISETP.LT.OR P5, PT, R0, 0x32, !P0 ;  /* 0x000000320000780c */ /* 0x000fc400047a1670 */
[----:B------:R-:W-:-:S11]  /*1e1c0*/  ISETP.LT.OR P6, PT, R0, 0x31, !P2 ;  /* 0x000000310000780c */ /* 0x000fd600057c1670 */
[----:B----4-:R-:W-:-:S05]  /*1e1d0*/  @!P5 IMAD R12, R12, R17, RZ ;  /* 0x000000110c0cd224 */ /* 0x010fca00078e02ff */
[----:B------:R-:W-:Y:S01]  /*1e1e0*/  @!P5 STG.E.U8 desc[UR38][R4.64+0x31], R12 ;  /* 0x0000310c0400d986 */ /* 0x000fe2000c101126 */
[----:B---3--:R-:W-:-:S05]  /*1e1f0*/  @!P4 IMAD R2, R2, R17, RZ ;  /* 0x000000110202c224 */ /* 0x008fca00078e02ff */
[----:B------:R0:W-:Y:S04]  /*1e200*/  @!P4 STG.E.U8 desc[UR38][R4.64+0x30], R2 ;  /* 0x000030020400c986 */ /* 0x0001e8000c101126 */
[----:B0-----:R-:W3:Y:S01]  /*1e210*/  LDL.LU R2, [R1+0x6c] ;  /* 0x00006c0001027983 */ /* 0x001ee20000300800 */
[----:B-----5:R-:W-:-:S03]  /*1e220*/  @!P6 IMAD R3, R3, R17, RZ ;  /* 0x000000110303e224 */ /* 0x020fc600078e02ff */
[----:B------:R-:W4:Y:S04]  /*1e230*/  LDL.LU R12, [R1+0x78] ;  /* 0x00007800010c7983 */ /* 0x000f280000300800 */
[----:B------:R0:W-:Y:S04]  /*1e240*/  @!P6 STG.E.U8 desc[UR38][R10.64+0x30], R3 ;  /* 0x000030030a00e986 */ /* 0x0001e8000c101126 */
[----:B0-----:R-:W5:Y:S01]  /*1e250*/  LDL.LU R3, [R1+0x70] ;  /* 0x0000700001037983 */ /* 0x001f620000300800 */
[C---:B------:R-:W-:Y:S02]  /*1e260*/  ISETP.LT.OR P1, PT, R0.reuse, 0x32, !P2 ;  /* 0x000000320000780c */ /* 0x040fe40005721670 */
[----:B------:R-:W-:-:S11]  /*1e270*/  ISETP.LT.OR P3, PT, R0, 0x39, !P0 ;  /* 0x000000390000780c */ /* 0x000fd60004761670 */
[----:B---3--:R-:W-:-:S05]  /*1e280*/  @!P1 IMAD R2, R2, R17, RZ ;  /* 0x0000001102029224 */ /* 0x008fca00078e02ff */
[----:B------:R0:W-:Y:S04]  /*1e290*/  @!P1 STG.E.U8 desc[UR38][R10.64+0x31], R2 ;  /* 0x000031020a009986 */ /* 0x0001e8000c101126 */
[----:B0-----:R-:W3:Y:S01]  /*1e2a0*/  LDL.LU R2, [R1+0x74] ;  /* 0x0000740001027983 */ /* 0x001ee20000300800 */
[----:B-----5:R-:W-:-:S05]  /*1e2b0*/  @!P3 IMAD R3, R3, R17, RZ ;  /* 0x000000110303b224 */ /* 0x020fca00078e02ff */
[----:B------:R0:W-:Y:S04]  /*1e2c0*/  @!P3 STG.E.U8 desc[UR38][R4.64+0x38], R3 ;  /* 0x000038030400b986 */ /* 0x0001e8000c101126 */
[----:B0-----:R-:W5:Y:S01]  /*1e2d0*/  LDL.LU R3, [R1+0x7c] ;  /* 0x00007c0001037983 */ /* 0x001f620000300800 */
[C---:B------:R-:W-:Y:S02]  /*1e2e0*/  ISETP.LT.OR P4, PT, R0.reuse, 0x3a, !P0 ;  /* 0x0000003a0000780c */ /* 0x040fe40004781670 */
[C---:B------:R-:W-:Y:S02]  /*1e2f0*/  ISETP.LT.OR P5, PT, R0.reuse, 0x39, !P2 ;  /* 0x000000390000780c */ /* 0x040fe400057a1670 */
[----:B------:R-:W-:-:S11]  /*1e300*/  ISETP.LT.OR P6, PT, R0, 0x3a, !P2 ;  /* 0x0000003a0000780c */ /* 0x000fd600057c1670 */
[-C--:B----4-:R-:W-:Y:S02]  /*1e310*/  @!P5 IMAD R12, R12, R17.reuse, RZ ;  /* 0x000000110c0cd224 */ /* 0x090fe400078e02ff */
[----:B---3--:R-:W-:-:S05]  /*1e320*/  @!P4 IMAD R2, R2, R17, RZ ;  /* 0x000000110202c224 */ /* 0x008fca00078e02ff */
[----:B------:R0:W-:Y:S04]  /*1e330*/  @!P4 STG.E.U8 desc[UR38][R4.64+0x39], R2 ;  /* 0x000039020400c986 */ /* 0x0001e8000c101126 */
[----:B0-----:R-:W3:Y:S01]  /*1e340*/  LDL.LU R2, [R1+0x80] ;  /* 0x0000800001027983 */ /* 0x001ee20000300800 */
[----:B-----5:R-:W-:-:S03]  /*1e350*/  @!P6 IMAD R3, R3, R17, RZ ;  /* 0x000000110303e224 */ /* 0x020fc600078e02ff */
[----:B------:R0:W-:Y:S04]  /*1e360*/  @!P5 STG.E.U8 desc[UR38][R10.64+0x38], R12 ;  /* 0x0000380c0a00d986 */ /* 0x0001e8000c101126 */
[----:B------:R1:W-:Y:S04]  /*1e370*/  @!P6 STG.E.U8 desc[UR38][R10.64+0x39], R3 ;  /* 0x000039030a00e986 */ /* 0x0003e8000c101126 */
[----:B0-----:R-:W4:Y:S04]  /*1e380*/  LDL.LU R12, [R1+0x8c] ;  /* 0x00008c00010c7983 */ /* 0x001f280000300800 */
[----:B-1----:R-:W5:Y:S01]  /*1e390*/  LDL.LU R3, [R1+0x84] ;  /* 0x0000840001037983 */ /* 0x002f620000300800 */
[----:B------:R-:W-:-:S02]  /*1e3a0*/  ISETP.LT.OR P1, PT, R0, 0x41, !P0 ;  /* 0x000000410000780c */ /* 0x000fc40004721670 */
        /* <DEDUP_REMOVED lines=20> */
[----:B------:R-:W-:-:S02]  /*1e4f0*/  ISETP.LT.OR P3, PT, R0, 0x49, !P2 ;  /* 0x000000490000780c */ /* 0x000fc40005761670 */
[C---:B------:R-:W-:Y:S02]  /*1e500*/  ISETP.LT.OR P4, PT, R0.reuse, 0x4a, !P2 ;  /* 0x0000004a0000780c */ /* 0x040fe40005781670 */
[C---:B------:R-:W-:Y:S02]  /*1e510*/  ISETP.LT.OR P5, PT, R0.reuse, 0x51, !P0 ;  /* 0x000000510000780c */ /* 0x040fe400047a1670 */
[----:B------:R-:W-:-:S11]  /*1e520*/  ISETP.LT.OR P6, PT, R0, 0x52, !P0 ;  /* 0x000000520000780c */ /* 0x000fd600047c1670 */
[-C--:B------:R-:W-:Y:S02]  /*1e530*/  @!P5 IMAD R13, R13, R17.reuse, RZ ;  /* 0x000000110d0dd224 */ /* 0x080fe400078e02ff */
[-C--:B------:R-:W-:Y:S02]  /*1e540*/  @!P6 IMAD R15, R15, R17.reuse, RZ ;  /* 0x000000110f0fe224 */ /* 0x080fe400078e02ff */
[----:B---3--:R-:W-:-:S05]  /*1e550*/  @!P1 IMAD R2, R2, R17, RZ ;  /* 0x0000001102029224 */ /* 0x008fca00078e02ff */
[----:B------:R5:W-:Y:S01]  /*1e560*/  @!P1 STG.E.U8 desc[UR38][R4.64+0x49], R2 ;  /* 0x0000490204009986 */ /* 0x000be2000c101126 */
[----:B------:R-:W-:Y:S01]  /*1e570*/  ISETP.LT.OR P1, PT, R0, 0x51, !P2 ;  /* 0x000000510000780c */ /* 0x000fe20005721670 */
[-C--:B-----5:R-:W-:Y:S02]  /*1e580*/  @!P3 IMAD R2, R3, R17.reuse, RZ ;  /* 0x000000110302b224 */ /* 0x0a0fe400078e02ff */
[----:B----4-:R-:W-:-:S10]  /*1e590*/  @!P4 IMAD R3, R12, R17, RZ ;  /* 0x000000110c03c224 */ /* 0x010fd400078e02ff */
[----:B------:R-:W-:Y:S01]  /*1e5a0*/  @!P1 IMAD R19, R19, R17, RZ ;  /* 0x0000001113139224 */ /* 0x000fe200078e02ff */
[----:B------:R-:W-:Y:S01]  /*1e5b0*/  @!P3 STG.E.U8 desc[UR38][R10.64+0x48], R2 ;  /* 0x000048020a00b986 */ /* 0x000fe2000c101126 */
[----:B------:R-:W-:-:S03]  /*1e5c0*/  ISETP.LT.OR P3, PT, R0, 0x52, !P2 ;  /* 0x000000520000780c */ /* 0x000fc60005761670 */
[----:B------:R0:W-:Y:S01]  /*1e5d0*/  @!P4 STG.E.U8 desc[UR38][R10.64+0x49], R3 ;  /* 0x000049030a00c986 */ /* 0x0001e2000c101126 */
[----:B------:R-:W-:-:S03]  /*1e5e0*/  ISETP.LT.OR P4, PT, R0, 0x59, !P0 ;  /* 0x000000590000780c */ /* 0x000fc60004781670 */
[----:B------:R1:W-:Y:S01]  /*1e5f0*/  @!P5 STG.E.U8 desc[UR38][R4.64+0x50], R13 ;  /* 0x0000500d0400d986 */ /* 0x0003e2000c101126 */
[----:B------:R-:W-:-:S03]  /*1e600*/  ISETP.LT.OR P5, PT, R0, 0x5a, !P0 ;  /* 0x0000005a0000780c */ /* 0x000fc600047a1670 */
[----:B------:R3:W-:Y:S01]  /*1e610*/  @!P6 STG.E.U8 desc[UR38][R4.64+0x51], R15 ;  /* 0x0000510f0400e986 */ /* 0x0007e2000c101126 */
[----:B------:R-:W-:-:S03]  /*1e620*/  ISETP.LT.OR P6, PT, R0, 0x59, !P2 ;  /* 0x000000590000780c */ /* 0x000fc600057c1670 */
[----:B------:R-:W-:Y:S01]  /*1e630*/  @!P1 STG.E.U8 desc[UR38][R10.64+0x50], R19 ;  /* 0x000050130a009986 */ /* 0x000fe2000c101126 */
[----:B------:R-:W-:Y:S01]  /*1e640*/  ISETP.LT.OR P1, PT, R0, 0x5a, !P2 ;  /* 0x0000005a0000780c */ /* 0x000fe20005721670 */
[-C--:B0-----:R-:W-:Y:S02]  /*1e650*/  @!P3 IMAD R3, R235, R17.reuse, RZ ;  /* 0x00000011eb03b224 */ /* 0x081fe400078e02ff */
[-C--:B------:R-:W-:Y:S02]  /*1e660*/  @!P4 IMAD R21, R21, R17.reuse, RZ ;  /* 0x000000111515c224 */ /* 0x080fe400078e02ff */
[-C--:B-1----:R-:W-:Y:S01]  /*1e670*/  @!P5 IMAD R13, R234, R17.reuse, RZ ;  /* 0x00000011ea0dd224 */ /* 0x082fe200078e02ff */
[----:B------:R0:W-:Y:S03]  /*1e680*/  @!P3 STG.E.U8 desc[UR38][R10.64+0x51], R3 ;  /* 0x000051030a00b986 */ /* 0x0001e6000c101126 */
[----:B---3--:R-:W-:Y:S01]  /*1e690*/  @!P6 IMAD R15, R233, R17, RZ ;  /* 0x00000011e90fe224 */ /* 0x008fe200078e02ff */
[----:B------:R-:W-:Y:S01]  /*1e6a0*/  @!P4 STG.E.U8 desc[UR38][R4.64+0x58], R21 ;  /* 0x000058150400c986 */ /* 0x000fe2000c101126 */
[----:B------:R-:W-:-:S02]  /*1e6b0*/  ISETP.LT.OR P3, PT, R0, 0x61, !P0 ;  /* 0x000000610000780c */ /* 0x000fc40004761670 */
[----:B------:R-:W-:Y:S01]  /*1e6c0*/  @!P1 IMAD R153, R153, R17, RZ ;  /* 0x0000001199999224 */ /* 0x000fe200078e02ff */
[C---:B------:R-:W-:Y:S01]  /*1e6d0*/  ISETP.LT.OR P4, PT, R0.reuse, 0x62, !P0 ;  /* 0x000000620000780c */ /* 0x040fe20004781670 */
        /* <DEDUP_REMOVED lines=11> */
[----:B------:R1:W-:Y:S01]  /*1e790*/  @!P4 STG.E.U8 desc[UR38][R4.64+0x61], R19 ;  /* 0x000061130400c986 */ /* 0x0003e2000c101126 */
        /* <DEDUP_REMOVED lines=10> */
[-C--:B-1----:R-:W-:Y:S02]  /*1e840*/  @!P4 IMAD R19, R226, R17.reuse, RZ ;  /* 0x00000011e213c224 */ /* 0x082fe400078e02ff */
[-C--:B---3--:R-:W-:Y:S01]  /*1e850*/  @!P5 IMAD R13, R225, R17.reuse, RZ ;  /* 0x00000011e10dd224 */ /* 0x088fe200078e02ff */
[----:B------:R0:W-:Y:S03]  /*1e860*/  @!P3 STG.E.U8 desc[UR38][R4.64+0x69], R3 ;  /* 0x000069030400b986 */ /* 0x0001e6000c101126 */
[----:B----4-:R-:W-:Y:S01]  /*1e870*/  @!P6 IMAD R15, R224, R17, RZ ;  /* 0x00000011e00fe224 */ /* 0x010fe200078e02ff */
        /* <DEDUP_REMOVED lines=119> */
[-C--:B----4-:R-:W-:Y:S01]  /*1eff0*/  @!P6 IMAD R15, R184, R17.reuse, RZ ;  /* 0x00000011b80fe224 */ /* 0x090fe200078e02ff */
[----:B------:R1:W-:Y:S03]  /*1f000*/  @!P4 STG.E.U8 desc[UR38][R10.64+0xb8], R19 ;  /* 0x0000b8130a00c986 */ /* 0x0003e6000c101126 */
[----:B------:R-:W-:Y:S01]  /*1f010*/  @!P1 IMAD R153, R183, R17, RZ ;  /* 0x00000011b7999224 */ /* 0x000fe200078e02ff */
[C---:B------:R-:W-:Y:S01]  /*1f020*/  ISETP.LT.OR P3, PT, R0.reuse, 0xc1, !P2 ;  /* 0x000000c10000780c */ /* 0x040fe20005761670 */
[----:B------:R3:W-:Y:S01]  /*1f030*/  @!P5 STG.E.U8 desc[UR38][R10.64+0xb9], R13 ;  /* 0x0000b90d0a00d986 */ /* 0x0007e2000c101126 */
[----:B------:R-:W-:-:S02]  /*1f040*/  ISETP.LT.OR P4, PT, R0, 0xc2, !P2 ;  /* 0x000000c20000780c */ /* 0x000fc40005781670 */
[C---:B------:R-:W-:Y:S01]  /*1f050*/  ISETP.LT.OR P5, PT, R0.reuse, 0xc9, !P0 ;  /* 0x000000c90000780c */ /* 0x040fe200047a1670 */
[----:B------:R4:W-:Y:S01]  /*1f060*/  @!P6 STG.E.U8 desc[UR38][R4.64+0xc0], R15 ;  /* 0x0000c00f0400e986 */ /* 0x0009e2000c101126 */
[----:B------:R-:W-:-:S03]  /*1f070*/  ISETP.LT.OR P6, PT, R0, 0xca, !P0 ;  /* 0x000000ca0000780c */ /* 0x000fc600047c1670 */
[----:B------:R-:W-:Y:S01]  /*1f080*/  @!P1 STG.E.U8 desc[UR38][R4.64+0xc1], R153 ;  /* 0x0000c19904009986 */ /* 0x000fe2000c101126 */
[----:B------:R-:W-:-:S03]  /*1f090*/  ISETP.LT.OR P1, PT, R0, 0xc9, !P2 ;  /* 0x000000c90000780c */ /* 0x000fc60005721670 */
[-C--:B0-----:R-:W-:Y:S02]  /*1f0a0*/  @!P3 IMAD R3, R182, R17.reuse, RZ ;  /* 0x00000011b603b224 */ /* 0x081fe400078e02ff */
[-C--:B-1----:R-:W-:Y:S02]  /*1f0b0*/  @!P4 IMAD R19, R181, R17.reuse, RZ ;  /* 0x00000011b513c224 */ /* 0x082fe400078e02ff */
[-C--:B---3--:R-:W-:Y:S02]  /*1f0c0*/  @!P5 IMAD R13, R180, R17.reuse, RZ ;  /* 0x00000011b40dd224 */ /* 0x088fe400078e02ff */
[-C--:B----4-:R-:W-:Y:S01]  /*1f0d0*/  @!P6 IMAD R15, R179, R17.reuse, RZ ;  /* 0x00000011b30fe224 */ /* 0x090fe200078e02ff */
[----:B------:R0:W-:Y:S03]  /*1f0e0*/  @!P3 STG.E.U8 desc[UR38][R10.64+0xc0], R3 ;  /* 0x0000c0030a00b986 */ /* 0x0001e6000c101126 */
[----:B------:R-:W-:Y:S01]  /*1f0f0*/  @!P1 IMAD R21, R178, R17, RZ ;  /* 0x00000011b2159224 */ /* 0x000fe200078e02ff */
[----:B------:R1:W-:Y:S01]  /*1f100*/  @!P4 STG.E.U8 desc[UR38][R10.64+0xc1], R19 ;  /* 0x0000c1130a00c986 */ /* 0x0003e2000c101126 */
[----:B------:R-:W-:-:S02]  /*1f110*/  ISETP.LT.OR P3, PT, R0, 0xca, !P2 ;  /* 0x000000ca0000780c */ /* 0x000fc40005761670 */
        /* <DEDUP_REMOVED lines=33> */
[----:B------:R4:W-:Y:S04]  /*1f330*/  @!P6 STG.E.U8 desc[UR38][R10.64+0xd9], R15 ;  /* 0x0000d90f0a00e986 */ /* 0x0009e8000c101126 */
[----:B------:R-:W-:Y:S01]  /*1f340*/  @!P1 STG.E.U8 desc[UR38][R4.64+0xe0], R21 ;  /* 0x0000e01504009986 */ /* 0x000fe2000c101126 */
[C---:B------:R-:W-:Y:S02]  /*1f350*/  ISETP.LT.OR P1, PT, R0.reuse, 0xea, !P0 ;  /* 0x000000ea0000780c */ /* 0x040fe40004721670 */
[----:B------:R-:W-:Y:S01]  /*1f360*/  ISETP.LT.OR P6, PT, R0, 0xe9, !P0 ;  /* 0x000000e90000780c */ /* 0x000fe200047c1670 */
[-C--:B0-----:R-:W-:Y:S02]  /*1f370*/  @!P3 IMAD R3, R166, R17.reuse, RZ ;  /* 0x00000011a603b224 */ /* 0x081fe400078e02ff */
[----:B-1----:R-:W-:-:S02]  /*1f380*/  @!P4 IMAD R19, R163, R17, RZ ;  /* 0x00000011a313c224 */ /* 0x002fc400078e02ff */
[----:B---3--:R-:W-:Y:S01]  /*1f390*/  @!P5 IMAD R13, R162, R17, RZ ;  /* 0x00000011a20dd224 */ /* 0x008fe200078e02ff */
[----:B------:R0:W-:Y:S01]  /*1f3a0*/  @!P3 STG.E.U8 desc[UR38][R4.64+0xe1], R3 ;  /* 0x0000e1030400b986 */ /* 0x0001e2000c101126 */
[----:B------:R-:W-:-:S04]  /*1f3b0*/  ISETP.LT.OR P3, PT, R0, 0xe9, !P2 ;  /* 0x000000e90000780c */ /* 0x000fc80005761670 */
[-C--:B------:R-:W-:Y:S01]  /*1f3c0*/  @!P1 IMAD R153, R160, R17.reuse, RZ ;  /* 0x00000011a0999224 */ /* 0x080fe200078e02ff */
[----:B------:R2:W-:Y:S01]  /*1f3d0*/  @!P4 STG.E.U8 desc[UR38][R10.64+0xe0], R19 ;  /* 0x0000e0130a00c986 */ /* 0x0005e2000c101126 */
[----:B----4-:R-:W-:Y:S01]  /*1f3e0*/  @!P6 IMAD R15, R161, R17, RZ ;  /* 0x00000011a10fe224 */ /* 0x010fe200078e02ff */
[C---:B------:R-:W-:Y:S02]  /*1f3f0*/  ISETP.LT.OR P4, PT, R0.reuse, 0xea, !P2 ;  /* 0x000000ea0000780c */ /* 0x040fe40005781670 */
[----:B------:R1:W-:Y:S01]  /*1f400*/  @!P5 STG.E.U8 desc[UR38][R10.64+0xe1], R13 ;  /* 0x0000e10d0a00d986 */ /* 0x0003e2000c101126 */
[----:B------:R-:W-:-:S03]  /*1f410*/  ISETP.LT.OR P5, PT, R0, 0xf1, !P0 ;  /* 0x000000f10000780c */ /* 0x000fc600047a1670 */
[----:B------:R-:W-:Y:S01]  /*1f420*/  @!P1 STG.E.U8 desc[UR38][R4.64+0xe9], R153 ;  /* 0x0000e99904009986 */ /* 0x000fe2000c101126 */
[----:B------:R-:W-:-:S03]  /*1f430*/  ISETP.LT.OR P1, PT, R0, 0xf2, !P0 ;  /* 0x000000f20000780c */ /* 0x000fc60004721670 */
[----:B------:R3:W-:Y:S01]  /*1f440*/  @!P6 STG.E.U8 desc[UR38][R4.64+0xe8], R15 ;  /* 0x0000e80f0400e986 */ /* 0x0007e2000c101126 */
[----:B------:R-:W-:Y:S01]  /*1f450*/  ISETP.LT.OR P6, PT, R0, 0xf1, !P2 ;  /* 0x000000f10000780c */ /* 0x000fe200057c1670 */
[-C--:B0-----:R-:W-:Y:S02]  /*1f460*/  @!P3 IMAD R3, R159, R17.reuse, RZ ;  /* 0x000000119f03b224 */ /* 0x081fe400078e02ff */
[-C--:B--2---:R-:W-:Y:S02]  /*1f470*/  @!P4 IMAD R19, R158, R17.reuse, RZ ;  /* 0x000000119e13c224 */ /* 0x084fe400078e02ff */
[-C--:B-1----:R-:W-:Y:S01]  /*1f480*/  @!P5 IMAD R13, R157, R17.reuse, RZ ;  /* 0x000000119d0dd224 */ /* 0x082fe200078e02ff */
[----:B------:R0:W-:Y:S01]  /*1f490*/  @!P3 STG.E.U8 desc[UR38][R10.64+0xe8], R3 ;  /* 0x0000e8030a00b986 */ /* 0x0001e2000c101126 */
[----:B------:R-:W-:Y:S02]  /*1f4a0*/  ISETP.LT.OR P3, PT, R0, 0xf2, !P2 ;  /* 0x000000f20000780c */ /* 0x000fe40005761670 */
[-C--:B---3--:R-:W-:Y:S01]  /*1f4b0*/  @!P1 IMAD R15, R156, R17.reuse, RZ ;  /* 0x000000119c0f9224 */ /* 0x088fe200078e02ff */
[----:B------:R1:W-:Y:S03]  /*1f4c0*/  @!P4 STG.E.U8 desc[UR38][R10.64+0xe9], R19 ;  /* 0x0000e9130a00c986 */ /* 0x0003e6000c101126 */
[----:B------:R-:W-:Y:S01]  /*1f4d0*/  @!P6 IMAD R21, R155, R17, RZ ;  /* 0x000000119b15e224 */ /* 0x000fe200078e02ff */
[C---:B------:R-:W-:Y:S01]  /*1f4e0*/  ISETP.LT.OR P4, PT, R0.reuse, 0xf9, !P0 ;  /* 0x000000f90000780c */ /* 0x040fe20004781670 */
[----:B------:R-:W-:Y:S01]  /*1f4f0*/  @!P1 STG.E.U8 desc[UR38][R4.64+0xf1], R15 ;  /* 0x0000f10f04009986 */ /* 0x000fe2000c101126 */
[----:B------:R-:W-:-:S02]  /*1f500*/  ISETP.LT.OR P0, PT, R0, 0xfa, !P0 ;  /* 0x000000fa0000780c */ /* 0x000fc40004701670 */
[C---:B------:R-:W-:Y:S01]  /*1f510*/  ISETP.GE.AND P1, PT, R23.reuse, 0x81, PT ;  /* 0x000000811700780c */ /* 0x040fe20003f26270 */
[----:B------:R2:W-:Y:S01]  /*1f520*/  @!P5 STG.E.U8 desc[UR38][R4.64+0xf0], R13 ;  /* 0x0000f00d0400d986 */ /* 0x0005e2000c101126 */
[C---:B------:R-:W-:Y:S02]  /*1f530*/  ISETP.LT.OR P5, PT, R0.reuse, 0xf9, !P2 ;  /* 0x000000f90000780c */ /* 0x040fe400057a1670 */
[C---:B------:R-:W-:Y:S01]  /*1f540*/  ISETP.LT.OR P2, PT, R0.reuse, 0xfa, !P2 ;  /* 0x000000fa0000780c */ /* 0x040fe20005741670 */
[----:B------:R3:W-:Y:S01]  /*1f550*/  @!P6 STG.E.U8 desc[UR38][R10.64+0xf0], R21 ;  /* 0x0000f0150a00e986 */ /* 0x0007e2000c101126 */
[----:B------:R-:W-:Y:S01]  /*1f560*/  ISETP.LT.OR P6, PT, R0, 0x1, !P1 ;  /* 0x000000010000780c */ /* 0x000fe20004fc1670 */
[-C--:B0-----:R-:W-:Y:S02]  /*1f570*/  @!P3 IMAD R3, R154, R17.reuse, RZ ;  /* 0x000000119a03b224 */ /* 0x081fe400078e02ff */
[-C--:B-1----:R-:W-:Y:S02]  /*1f580*/  @!P4 IMAD R19, R152, R17.reuse, RZ ;  /* 0x000000119813c224 */ /* 0x082fe400078e02ff */
[----:B------:R-:W-:Y:S01]  /*1f590*/  @!P0 IMAD R153, R20, R17, RZ ;  /* 0x0000001114998224 */ /* 0x000fe200078e02ff */
[----:B------:R0:W-:Y:S01]  /*1f5a0*/  @!P3 STG.E.U8 desc[UR38][R10.64+0xf1], R3 ;  /* 0x0000f1030a00b986 */ /* 0x0001e2000c101126 */
[----:B------:R-:W-:-:S02]  /*1f5b0*/  ISETP.GE.AND P3, PT, R23, 0x89, PT ;  /* 0x000000891700780c */ /* 0x000fc40003f66270 */
[-C--:B--2---:R-:W-:Y:S02]  /*1f5c0*/  @!P5 IMAD R13, R18, R17.reuse, RZ ;  /* 0x00000011120dd224 */ /* 0x084fe400078e02ff */
[-C--:B------:R-:W-:Y:S01]  /*1f5d0*/  @!P2 IMAD R15, R14, R17.reuse, RZ ;  /* 0x000000110e0fa224 */ /* 0x080fe200078e02ff */
[----:B------:R-:W-:Y:S01]  /*1f5e0*/  @!P0 STG.E.U8 desc[UR38][R4.64+0xf9], R153 ;  /* 0x0000f99904008986 */ /* 0x000fe2000c101126 */
[----:B---3--:R-:W-:Y:S01]  /*1f5f0*/  @!P6 IMAD R21, R24, R17, RZ ;  /* 0x000000111815e224 */ /* 0x008fe200078e02ff */
[C---:B------:R-:W-:Y:S02]  /*1f600*/  ISETP.LT.OR P0, PT, R0.reuse, 0x2, !P1 ;  /* 0x000000020000780c */ /* 0x040fe40004f01670 */
[----:B------:R1:W-:Y:S01]  /*1f610*/  @!P4 STG.E.U8 desc[UR38][R4.64+0xf8], R19 ;  /* 0x0000f8130400c986 */ /* 0x0003e2000c101126 */
[----:B------:R-:W-:-:S03]  /*1f620*/  ISETP.LT.OR P4, PT, R0, 0x1, !P3 ;  /* 0x000000010000780c */ /* 0x000fc60005f81670 */
[----:B------:R-:W-:Y:S01]  /*1f630*/  @!P5 STG.E.U8 desc[UR38][R10.64+0xf8], R13 ;  /* 0x0000f80d0a00d986 */ /* 0x000fe2000c101126 */
[----:B------:R-:W-:-:S03]  /*1f640*/  ISETP.LT.OR P5, PT, R0, 0x2, !P3 ;  /* 0x000000020000780c */ /* 0x000fc60005fa1670 */
[----:B------:R-:W-:Y:S01]  /*1f650*/  @!P2 STG.E.U8 desc[UR38][R10.64+0xf9], R15 ;  /* 0x0000f90f0a00a986 */ /* 0x000fe2000c101126 */
[----:B------:R-:W-:-:S03]  /*1f660*/  ISETP.LT.OR P2, PT, R0, 0x9, !P1 ;  /* 0x000000090000780c */ /* 0x000fc60004f41670 */
[----:B------:R-:W-:Y:S01]  /*1f670*/  @!P6 STG.E.U8 desc[UR38][R6.64], R21 ;  /* 0x000000150600e986 */ /* 0x000fe2000c101126 */
[----:B------:R-:W-:Y:S01]  /*1f680*/  ISETP.LT.OR P6, PT, R0, 0xa, !P1 ;  /* 0x0000000a0000780c */ /* 0x000fe20004fc1670 */
[-C--:B------:R-:W-:Y:S02]  /*1f690*/  @!P0 IMAD R25, R25, R17.reuse, RZ ;  /* 0x0000001119198224 */ /* 0x080fe400078e02ff */
[-C--:B0-----:R-:W-:Y:S02]  /*1f6a0*/  @!P4 IMAD R3, R26, R17.reuse, RZ ;  /* 0x000000111a03c224 */ /* 0x081fe400078e02ff */
[-C--:B------:R-:W-:Y:S01]  /*1f6b0*/  @!P5 IMAD R27, R27, R17.reuse, RZ ;  /* 0x000000111b1bd224 */ /* 0x080fe200078e02ff */
[----:B------:R-:W-:Y:S03]  /*1f6c0*/  @!P0 STG.E.U8 desc[UR38][R6.64+0x1], R25 ;  /* 0x0000011906008986 */ /* 0x000fe6000c101126 */
[----:B-1----:R-:W-:Y:S01]  /*1f6d0*/  @!P2 IMAD R5, R28, R17, RZ ;  /* 0x000000111c05a224 */ /* 0x002fe200078e02ff */
[----:B------:R0:W-:Y:S01]  /*1f6e0*/  @!P4 STG.E.U8 desc[UR38][R8.64], R3 ;  /* 0x000000030800c986 */ /* 0x0001e2000c101126 */
[----:B------:R-:W-:-:S02]  /*1f6f0*/  ISETP.LT.OR P0, PT, R0, 0xa, !P3 ;  /* 0x0000000a0000780c */ /* 0x000fc40005f01670 */
[----:B------:R-:W-:Y:S01]  /*1f700*/  @!P6 IMAD R29, R29, R17, RZ ;  /* 0x000000111d1de224 */ /* 0x000fe200078e02ff */
[C---:B------:R-:W-:Y:S01]  /*1f710*/  ISETP.LT.OR P4, PT, R0.reuse, 0x9, !P3 ;  /* 0x000000090000780c */ /* 0x040fe20005f81670 */
[----:B------:R-:W-:Y:S01]  /*1f720*/  @!P5 STG.E.U8 desc[UR38][R8.64+0x1], R27 ;  /* 0x0000011b0800d986 */ /* 0x000fe2000c101126 */
[----:B------:R-:W-:-:S03]  /*1f730*/  ISETP.LT.OR P5, PT, R0, 0x11, !P1 ;  /* 0x000000110000780c */ /* 0x000fc60004fa1670 */
[----:B------:R1:W-:Y:S01]  /*1f740*/  @!P2 STG.E.U8 desc[UR38][R6.64+0x8], R5 ;  /* 0x000008050600a986 */ /* 0x0003e2000c101126 */
[----:B------:R-:W-:-:S03]  /*1f750*/  ISETP.LT.OR P2, PT, R0, 0x12, !P1 ;  /* 0x000000120000780c */ /* 0x000fc60004f41670 */
[----:B------:R-:W-:Y:S01]  /*1f760*/  @!P6 STG.E.U8 desc[UR38][R6.64+0x9], R29 ;  /* 0x0000091d0600e986 */ /* 0x000fe2000c101126 */
[----:B------:R-:W-:Y:S01]  /*1f770*/  ISETP.LT.OR P6, PT, R0, 0x11, !P3 ;  /* 0x000000110000780c */ /* 0x000fe20005fc1670 */
[-C--:B------:R-:W-:Y:S02]  /*1f780*/  @!P0 IMAD R31, R31, R17.reuse, RZ ;  /* 0x000000111f1f8224 */ /* 0x080fe400078e02ff */
[-C--:B0-----:R-:W-:Y:S02]  /*1f790*/  @!P4 IMAD R3, R30, R17.reuse, RZ ;  /* 0x000000111e03c224 */ /* 0x081fe400078e02ff */
[-C--:B------:R-:W-:Y:S01]  /*1f7a0*/  @!P5 IMAD R11, R32, R17.reuse, RZ ;  /* 0x00000011200bd224 */ /* 0x080fe200078e02ff */
[----:B------:R-:W-:Y:S03]  /*1f7b0*/  @!P0 STG.E.U8 desc[UR38][R8.64+0x9], R31 ;  /* 0x0000091f08008986 */ /* 0x000fe6000c101126 */
[----:B------:R-:W-:Y:S01]  /*1f7c0*/  @!P2 IMAD R33, R33, R17, RZ ;  /* 0x000000112121a224 */ /* 0x000fe200078e02ff */
[----:B------:R0:W-:Y:S01]  /*1f7d0*/  @!P4 STG.E.U8 desc[UR38][R8.64+0x8], R3 ;  /* 0x000008030800c986 */ /* 0x0001e2000c101126 */
[----:B------:R-:W-:-:S02]  /*1f7e0*/  ISETP.LT.OR P0, PT, R0, 0x12, !P3 ;  /* 0x000000120000780c */ /* 0x000fc40005f01670 */
[----:B-1----:R-:W-:Y:S01]  /*1f7f0*/  @!P6 IMAD R5, R34, R17, RZ ;  /* 0x000000112205e224 */ /* 0x002fe200078e02ff */
[C---:B------:R-:W-:Y:S01]  /*1f800*/  ISETP.LT.OR P4, PT, R0.reuse, 0x19, !P1 ;  /* 0x000000190000780c */ /* 0x040fe20004f81670 */
[----:B------:R-:W-:Y:S01]  /*1f810*/  @!P5 STG.E.U8 desc[UR38][R6.64+0x10], R11 ;  /* 0x0000100b0600d986 */ /* 0x000fe2000c101126 */
[----:B------:R-:W-:-:S03]  /*1f820*/  ISETP.LT.OR P5, PT, R0, 0x1a, !P1 ;  /* 0x0000001a0000780c */ /* 0x000fc60004fa1670 */
[----:B------:R-:W-:Y:S01]  /*1f830*/  @!P2 STG.E.U8 desc[UR38][R6.64+0x11], R33 ;  /* 0x000011210600a986 */ /* 0x000fe2000c101126 */
[----:B------:R-:W-:-:S03]  /*1f840*/  ISETP.LT.OR P2, PT, R0, 0x19, !P3 ;  /* 0x000000190000780c */ /* 0x000fc60005f41670 */
[----:B------:R1:W-:Y:S01]  /*1f850*/  @!P6 STG.E.U8 desc[UR38][R8.64+0x10], R5 ;  /* 0x000010050800e986 */ /* 0x0003e2000c101126 */
[----:B------:R-:W-:Y:S01]  /*1f860*/  ISETP.LT.OR P6, PT, R0, 0x1a, !P3 ;  /* 0x0000001a0000780c */ /* 0x000fe20005fc1670 */
[-C--:B------:R-:W-:Y:S02]  /*1f870*/  @!P0 IMAD R35, R35, R17.reuse, RZ ;  /* 0x0000001123238224 */ /* 0x080fe400078e02ff */
[-C--:B0-----:R-:W-:Y:S02]  /*1f880*/  @!P4 IMAD R3, R36, R17.reuse, RZ ;  /* 0x000000112403c224 */ /* 0x081fe400078e02ff */
[-C--:B------:R-:W-:Y:S01]  /*1f890*/  @!P5 IMAD R37, R37, R17.reuse, RZ ;  /* 0x000000112525d224 */ /* 0x080fe200078e02ff */
[----:B------:R-:W-:Y:S01]  /*1f8a0*/  @!P0 STG.E.U8 desc[UR38][R8.64+0x11], R35 ;  /* 0x0000112308008986 */ /* 0x000fe2000c101126 */
[----:B------:R-:W-:Y:S02]  /*1f8b0*/  ISETP.LT.OR P0, PT, R0, 0x22, !P1 ;  /* 0x000000220000780c */ /* 0x000fe40004f01670 */
[----:B-1----:R-:W-:-:S04]  /*1f8c0*/  @!P2 IMAD R5, R38, R17, RZ ;  /* 0x000000112605a224 */ /* 0x002fc800078e02ff */
[----:B------:R-:W-:Y:S01]  /*1f8d0*/  @!P6 IMAD R39, R39, R17, RZ ;  /* 0x000000112727e224 */ /* 0x000fe200078e02ff */
[----:B------:R0:W-:Y:S01]  /*1f8e0*/  @!P4 STG.E.U8 desc[UR38][R6.64+0x18], R3 ;  /* 0x000018030600c986 */ /* 0x0001e2000c101126 */
[----:B------:R-:W-:-:S03]  /*1f8f0*/  ISETP.LT.OR P4, PT, R0, 0x21, !P1 ;  /* 0x000000210000780c */ /* 0x000fc60004f81670 */
        /* <DEDUP_REMOVED lines=216> */
[-C--:B0-----:R-:W-:Y:S02]  /*20680*/  @!P4 IMAD R3, R110, R17.reuse, RZ ;  /* 0x000000116e03c224 */ /* 0x081fe400078e02ff */
[-C--:B------:R-:W-:Y:S02]  /*20690*/  @!P0 IMAD R111, R111, R17.reuse, RZ ;  /* 0x000000116f6f8224 */ /* 0x080fe400078e02ff */
[-C--:B------:R-:W-:Y:S01]  /*206a0*/  @!P5 IMAD R11, R112, R17.reuse, RZ ;  /* 0x00000011700bd224 */ /* 0x080fe200078e02ff */
[----:B------:R0:W-:Y:S03]  /*206b0*/  @!P4 STG.E.U8 desc[UR38][R8.64+0xa8], R3 ;  /* 0x0000a8030800c986 */ /* 0x0001e6000c101126 */
[-C--:B------:R-:W-:Y:S01]  /*206c0*/  @!P2 IMAD R113, R113, R17.reuse, RZ ;  /* 0x000000117171a224 */ /* 0x080fe200078e02ff */
[----:B------:R-:W-:Y:S03]  /*206d0*/  @!P0 STG.E.U8 desc[UR38][R8.64+0xa9], R111 ;  /* 0x0000a96f08008986 */ /* 0x000fe6000c101126 */
[----:B-1----:R-:W-:Y:S01]  /*206e0*/  @!P6 IMAD R5, R114, R17, RZ ;  /* 0x000000117205e224 */ /* 0x002fe200078e02ff */
[C---:B------:R-:W-:Y:S01]  /*206f0*/  ISETP.LT.OR P0, PT, R0.reuse, 0xb2, !P3 ;  /* 0x000000b20000780c */ /* 0x040fe20005f01670 */
[----:B------:R-:W-:Y:S01]  /*20700*/  @!P5 STG.E.U8 desc[UR38][R6.64+0xb0], R11 ;  /* 0x0000b00b0600d986 */ /* 0x000fe2000c101126 */
[----:B------:R-:W-:-:S02]  /*20710*/  ISETP.LT.OR P5, PT, R0, 0xba, !P1 ;  /* 0x000000ba0000780c */ /* 0x000fc40004fa1670 */
[C---:B------:R-:W-:Y:S01]  /*20720*/  ISETP.LT.OR P4, PT, R0.reuse, 0xb9, !P1 ;  /* 0x000000b90000780c */ /* 0x040fe20004f81670 */
[----:B------:R-:W-:Y:S01]  /*20730*/  @!P2 STG.E.U8 desc[UR38][R6.64+0xb1], R113 ;  /* 0x0000b1710600a986 */ /* 0x000fe2000c101126 */
[----:B------:R-:W-:-:S03]  /*20740*/  ISETP.LT.OR P2, PT, R0, 0xb9, !P3 ;  /* 0x000000b90000780c */ /* 0x000fc60005f41670 */
[----:B------:R1:W-:Y:S01]  /*20750*/  @!P6 STG.E.U8 desc[UR38][R8.64+0xb0], R5 ;  /* 0x0000b0050800e986 */ /* 0x0003e2000c101126 */
[----:B------:R-:W-:-:S03]  /*20760*/  ISETP.LT.OR P6, PT, R0, 0xba, !P3 ;  /* 0x000000ba0000780c */ /* 0x000fc60005fc1670 */
[-C--:B------:R-:W-:Y:S02]  /*20770*/  @!P0 IMAD R115, R115, R17.reuse, RZ ;  /* 0x0000001173738224 */ /* 0x080fe400078e02ff */
[-C--:B------:R-:W-:Y:S02]  /*20780*/  @!P5 IMAD R117, R117, R17.reuse, RZ ;  /* 0x000000117575d224 */ /* 0x080fe400078e02ff */
[-C--:B0-----:R-:W-:Y:S01]  /*20790*/  @!P4 IMAD R3, R116, R17.reuse, RZ ;  /* 0x000000117403c224 */ /* 0x081fe200078e02ff */
[----:B------:R-:W-:Y:S01]  /*207a0*/  @!P0 STG.E.U8 desc[UR38][R8.64+0xb1], R115 ;  /* 0x0000b17308008986 */ /* 0x000fe2000c101126 */
[----:B------:R-:W-:Y:S01]  /*207b0*/  ISETP.LT.OR P0, PT, R0, 0xc1, !P1 ;  /* 0x000000c10000780c */ /* 0x000fe20004f01670 */
[----:B-1----:R-:W-:-:S03]  /*207c0*/  @!P2 IMAD R5, R118, R17, RZ ;  /* 0x000000117605a224 */ /* 0x002fc600078e02ff */
[----:B------:R-:W-:Y:S01]  /*207d0*/  @!P6 IMAD R119, R119, R17, RZ ;  /* 0x000000117777e224 */ /* 0x000fe200078e02ff */
[----:B------:R-:W-:Y:S01]  /*207e0*/  @!P5 STG.E.U8 desc[UR38][R6.64+0xb9], R117 ;  /* 0x0000b9750600d986 */ /* 0x000fe2000c101126 */
[----:B------:R-:W-:-:S03]  /*207f0*/  ISETP.LT.OR P5, PT, R0, 0xc2, !P1 ;  /* 0x000000c20000780c */ /* 0x000fc60004fa1670 */
[----:B------:R0:W-:Y:S01]  /*20800*/  @!P4 STG.E.U8 desc[UR38][R6.64+0xb8], R3 ;  /* 0x0000b8030600c986 */ /* 0x0001e2000c101126 */
[----:B------:R-:W-:-:S03]  /*20810*/  ISETP.LT.OR P4, PT, R0, 0xc1, !P3 ;  /* 0x000000c10000780c */ /* 0x000fc60005f81670 */
[----:B------:R-:W-:Y:S01]  /*20820*/  @!P6 STG.E.U8 desc[UR38][R8.64+0xb9], R119 ;  /* 0x0000b9770800e986 */ /* 0x000fe2000c101126 */
[----:B------:R-:W-:-:S03]  /*20830*/  ISETP.LT.OR P6, PT, R0, 0xc2, !P3 ;  /* 0x000000c20000780c */ /* 0x000fc60005fc1670 */
[----:B------:R1:W-:Y:S01]  /*20840*/  @!P2 STG.E.U8 desc[UR38][R8.64+0xb8], R5 ;  /* 0x0000b8050800a986 */ /* 0x0003e2000c101126 */
[----:B------:R-:W-:Y:S01]  /*20850*/  ISETP.LT.OR P2, PT, R0, 0xc9, !P1 ;  /* 0x000000c90000780c */ /* 0x000fe20004f41670 */
[-C--:B------:R-:W-:Y:S02]  /*20860*/  @!P0 IMAD R11, R120, R17.reuse, RZ ;  /* 0x00000011780b8224 */ /* 0x080fe400078e02ff */
[-C--:B------:R-:W-:Y:S02]  /*20870*/  @!P5 IMAD R121, R121, R17.reuse, RZ ;  /* 0x000000117979d224 */ /* 0x080fe400078e02ff */
[-C--:B0-----:R-:W-:Y:S01]  /*20880*/  @!P4 IMAD R3, R122, R17.reuse, RZ ;  /* 0x000000117a03c224 */ /* 0x081fe200078e02ff */
[----:B------:R0:W-:Y:S03]  /*20890*/  @!P0 STG.E.U8 desc[UR38][R6.64+0xc0], R11 ;  /* 0x0000c00b06008986 */ /* 0x0001e6000c101126 */
[-C--:B------:R-:W-:Y:S01]  /*208a0*/  @!P6 IMAD R123, R123, R17.reuse, RZ ;  /* 0x000000117b7be224 */ /* 0x080fe200078e02ff */
[----:B------:R-:W-:Y:S01]  /*208b0*/  ISETP.LT.OR P0, PT, R0, 0xca, !P1 ;  /* 0x000000ca0000780c */ /* 0x000fe20004f01670 */
[----:B------:R-:W-:Y:S02]  /*208c0*/  @!P5 STG.E.U8 desc[UR38][R6.64+0xc1], R121 ;  /* 0x0000c1790600d986 */ /* 0x000fe4000c101126 */
[----:B-1----:R-:W-:Y:S01]  /*208d0*/  @!P2 IMAD R5, R124, R17, RZ ;  /* 0x000000117c05a224 */ /* 0x002fe200078e02ff */
[C---:B------:R-:W-:Y:S01]  /*208e0*/  ISETP.LT.OR P5, PT, R0.reuse, 0xc9, !P3 ;  /* 0x000000c90000780c */ /* 0x040fe20005fa1670 */
[----:B------:R1:W-:Y:S01]  /*208f0*/  @!P4 STG.E.U8 desc[UR38][R8.64+0xc0], R3 ;  /* 0x0000c0030800c986 */ /* 0x0003e2000c101126 */
        /* <DEDUP_REMOVED lines=8> */
[----:B------:R-:W-:Y:S03]  /*20980*/  @!P0 STG.E.U8 desc[UR38][R6.64+0xc9], R125 ;  /* 0x0000c97d06008986 */ /* 0x000fe6000c101126 */
[-C--:B-1----:R-:W-:Y:S01]  /*20990*/  @!P6 IMAD R3, R128, R17.reuse, RZ ;  /* 0x000000118003e224 */ /* 0x082fe200078e02ff */
[----:B------:R0:W-:Y:S03]  /*209a0*/  @!P5 STG.E.U8 desc[UR38][R8.64+0xc8], R11 ;  /* 0x0000c80b0800d986 */ /* 0x0001e6000c101126 */
[----:B------:R-:W-:Y:S01]  /*209b0*/  @!P2 IMAD R129, R129, R17, RZ ;  /* 0x000000118181a224 */ /* 0x000fe200078e02ff */
[C---:B------:R-:W-:Y:S01]  /*209c0*/  ISETP.LT.OR P0, PT, R0.reuse, 0xd1, !P3 ;  /* 0x000000d10000780c */ /* 0x040fe20005f01670 */
[----:B------:R-:W-:Y:S01]  /*209d0*/  @!P4 STG.E.U8 desc[UR38][R8.64+0xc9], R127 ;  /* 0x0000c97f0800c986 */ /* 0x000fe2000c101126 */
[----:B------:R-:W-:-:S02]  /*209e0*/  ISETP.LT.OR P5, PT, R0, 0xd2, !P3 ;  /* 0x000000d20000780c */ /* 0x000fc40005fa1670 */
[C---:B------:R-:W-:Y:S01]  /*209f0*/  ISETP.LT.OR P4, PT, R0.reuse, 0xd9, !P1 ;  /* 0x000000d90000780c */ /* 0x040fe20004f81670 */
[----:B------:R1:W-:Y:S01]  /*20a00*/  @!P6 STG.E.U8 desc[UR38][R6.64+0xd0], R3 ;  /* 0x0000d0030600e986 */ /* 0x0003e2000c101126 */
[----:B------:R-:W-:-:S03]  /*20a10*/  ISETP.LT.OR P6, PT, R0, 0xda, !P1 ;  /* 0x000000da0000780c */ /* 0x000fc60004fc1670 */
[----:B------:R-:W-:Y:S01]  /*20a20*/  @!P2 STG.E.U8 desc[UR38][R6.64+0xd1], R129 ;  /* 0x0000d1810600a986 */ /* 0x000fe2000c101126 */
[----:B------:R-:W-:-:S03]  /*20a30*/  ISETP.LT.OR P2, PT, R0, 0xd9, !P3 ;  /* 0x000000d90000780c */ /* 0x000fc60005f41670 */
[-C--:B--2---:R-:W-:Y:S02]  /*20a40*/  @!P0 IMAD R5, R130, R17.reuse, RZ ;  /* 0x0000001182058224 */ /* 0x084fe400078e02ff */
[-C--:B------:R-:W-:Y:S02]  /*20a50*/  @!P5 IMAD R131, R131, R17.reuse, RZ ;  /* 0x000000118383d224 */ /* 0x080fe400078e02ff */
[-C--:B0-----:R-:W-:Y:S02]  /*20a60*/  @!P4 IMAD R11, R132, R17.reuse, RZ ;  /* 0x00000011840bc224 */ /* 0x081fe400078e02ff */
[-C--:B------:R-:W-:Y:S01]  /*20a70*/  @!P6 IMAD R133, R133, R17.reuse, RZ ;  /* 0x000000118585e224 */ /* 0x080fe200078e02ff */
[----:B------:R0:W-:Y:S03]  /*20a80*/  @!P0 STG.E.U8 desc[UR38][R8.64+0xd0], R5 ;  /* 0x0000d00508008986 */ /* 0x0001e6000c101126 */
[----:B-1----:R-:W-:Y:S01]  /*20a90*/  @!P2 IMAD R3, R134, R17, RZ ;  /* 0x000000118603a224 */ /* 0x002fe200078e02ff */
[----:B------:R-:W-:Y:S01]  /*20aa0*/  @!P5 STG.E.U8 desc[UR38][R8.64+0xd1], R131 ;  /* 0x0000d1830800d986 */ /* 0x000fe2000c101126 */
[----:B------:R-:W-:-:S02]  /*20ab0*/  ISETP.LT.OR P0, PT, R0, 0xda, !P3 ;  /* 0x000000da0000780c */ /* 0x000fc40005f01670 */
        /* <DEDUP_REMOVED lines=14> */
[----:B------:R-:W-:Y:S01]  /*20ba0*/  @!P4 STG.E.U8 desc[UR38][R6.64+0xe1], R137 ;  /* 0x0000e1890600c986 */ /* 0x000fe2000c101126 */
[----:B------:R-:W-:-:S02]  /*20bb0*/  ISETP.LT.OR P0, PT, R0, 0xe9, !P1 ;  /* 0x000000e90000780c */ /* 0x000fc40004f01670 */
[C---:B------:R-:W-:Y:S01]  /*20bc0*/  ISETP.LT.OR P4, PT, R0.reuse, 0xea, !P1 ;  /* 0x000000ea0000780c */ /* 0x040fe20004f81670 */
[----:B------:R1:W-:Y:S01]  /*20bd0*/  @!P6 STG.E.U8 desc[UR38][R8.64+0xe0], R11 ;  /* 0x0000e00b0800e986 */ /* 0x0003e2000c101126 */
[C---:B------:R-:W-:Y:S02]  /*20be0*/  ISETP.LT.OR P6, PT, R0.reuse, 0xe9, !P3 ;  /* 0x000000e90000780c */ /* 0x040fe40005fc1670 */
[C---:B------:R-:W-:Y:S01]  /*20bf0*/  ISETP.LT.OR P5, PT, R0.reuse, 0xea, !P3 ;  /* 0x000000ea0000780c */ /* 0x040fe20005fa1670 */
[----:B------:R-:W-:Y:S01]  /*20c00*/  @!P2 STG.E.U8 desc[UR38][R8.64+0xe1], R139 ;  /* 0x0000e18b0800a986 */ /* 0x000fe2000c101126 */
[----:B------:R-:W-:-:S05]  /*20c10*/  ISETP.LT.OR P2, PT, R0, 0xf1, !P1 ;  /* 0x000000f10000780c */ /* 0x000fca0004f41670 */
[-C--:B--2---:R-:W-:Y:S02]  /*20c20*/  @!P0 IMAD R3, R140, R17.reuse, RZ ;  /* 0x000000118c038224 */ /* 0x084fe400078e02ff */
[-C--:B------:R-:W-:Y:S02]  /*20c30*/  @!P4 IMAD R141, R141, R17.reuse, RZ ;  /* 0x000000118d8dc224 */ /* 0x080fe400078e02ff */
[-C--:B0-----:R-:W-:Y:S02]  /*20c40*/  @!P6 IMAD R5, R142, R17.reuse, RZ ;  /* 0x000000118e05e224 */ /* 0x081fe400078e02ff */
[-C--:B------:R-:W-:Y:S02]  /*20c50*/  @!P5 IMAD R143, R143, R17.reuse, RZ ;  /* 0x000000118f8fd224 */ /* 0x080fe400078e02ff */
[----:B-1----:R-:W-:Y:S01]  /*20c60*/  @!P2 IMAD R11, R144, R17, RZ ;  /* 0x00000011900ba224 */ /* 0x002fe200078e02ff */
[----:B------:R0:W-:Y:S01]  /*20c70*/  @!P0 STG.E.U8 desc[UR38][R6.64+0xe8], R3 ;  /* 0x0000e80306008986 */ /* 0x0001e2000c101126 */
[----:B------:R-:W-:-:S03]  /*20c80*/  ISETP.LT.OR P0, PT, R0, 0xf2, !P1 ;  /* 0x000000f20000780c */ /* 0x000fc60004f01670 */
[----:B------:R-:W-:Y:S01]  /*20c90*/  @!P4 STG.E.U8 desc[UR38][R6.64+0xe9], R141 ;  /* 0x0000e98d0600c986 */ /* 0x000fe2000c101126 */
[----:B------:R-:W-:-:S03]  /*20ca0*/  ISETP.LT.OR P4, PT, R0, 0xf1, !P3 ;  /* 0x000000f10000780c */ /* 0x000fc60005f81670 */
[----:B------:R-:W-:Y:S01]  /*20cb0*/  @!P6 STG.E.U8 desc[UR38][R8.64+0xe8], R5 ;  /* 0x0000e8050800e986 */ /* 0x000fe2000c101126 */
[----:B------:R-:W-:-:S03]  /*20cc0*/  ISETP.LT.OR P6, PT, R0, 0xf2, !P3 ;  /* 0x000000f20000780c */ /* 0x000fc60005fc1670 */
[----:B------:R-:W-:Y:S01]  /*20cd0*/  @!P5 STG.E.U8 desc[UR38][R8.64+0xe9], R143 ;  /* 0x0000e98f0800d986 */ /* 0x000fe2000c101126 */
[----:B------:R-:W-:-:S03]  /*20ce0*/  ISETP.LT.OR P5, PT, R0, 0xf9, !P3 ;  /* 0x000000f90000780c */ /* 0x000fc60005fa1670 */
[----:B------:R1:W-:Y:S01]  /*20cf0*/  @!P2 STG.E.U8 desc[UR38][R6.64+0xf0], R11 ;  /* 0x0000f00b0600a986 */ /* 0x0003e2000c101126 */
[C---:B------:R-:W-:Y:S02]  /*20d00*/  ISETP.LT.OR P2, PT, R0.reuse, 0xf9, !P1 ;  /* 0x000000f90000780c */ /* 0x040fe40004f41670 */
[C---:B------:R-:W-:Y:S02]  /*20d10*/  ISETP.LT.OR P1, PT, R0.reuse, 0xfa, !P1 ;  /* 0x000000fa0000780c */ /* 0x040fe40004f21670 */
[----:B------:R-:W-:Y:S01]  /*20d20*/  ISETP.LT.OR P3, PT, R0, 0xfa, !P3 ;  /* 0x000000fa0000780c */ /* 0x000fe20005f61670 */
[-C--:B------:R-:W-:Y:S02]  /*20d30*/  @!P0 IMAD R145, R145, R17.reuse, RZ ;  /* 0x0000001191918224 */ /* 0x080fe400078e02ff */
[-C--:B0-----:R-:W-:Y:S02]  /*20d40*/  @!P4 IMAD R3, R146, R17.reuse, RZ ;  /* 0x000000119203c224 */ /* 0x081fe400078e02ff */
[----:B------:R-:W-:-:S02]  /*20d50*/  @!P6 IMAD R147, R147, R17, RZ ;  /* 0x000000119393e224 */ /* 0x000fc400078e02ff */
[-C--:B-1----:R-:W-:Y:S02]  /*20d60*/  @!P5 IMAD R11, R150, R17.reuse, RZ ;  /* 0x00000011960bd224 */ /* 0x082fe400078e02ff */
[-C--:B------:R-:W-:Y:S02]  /*20d70*/  @!P2 IMAD R5, R148, R17.reuse, RZ ;  /* 0x000000119405a224 */ /* 0x080fe400078e02ff */
[-C--:B------:R-:W-:Y:S02]  /*20d80*/  @!P1 IMAD R149, R149, R17.reuse, RZ ;  /* 0x0000001195959224 */ /* 0x080fe400078e02ff */
[----:B------:R-:W-:Y:S01]  /*20d90*/  @!P3 IMAD R151, R151, R17, RZ ;  /* 0x000000119797b224 */ /* 0x000fe200078e02ff */
[----:B------:R0:W-:Y:S04]  /*20da0*/  @!P0 STG.E.U8 desc[UR38][R6.64+0xf1], R145 ;  /* 0x0000f19106008986 */ /* 0x0001e8000c101126 */
[----:B------:R0:W-:Y:S04]  /*20db0*/  @!P4 STG.E.U8 desc[UR38][R8.64+0xf0], R3 ;  /* 0x0000f0030800c986 */ /* 0x0001e8000c101126 */
[----:B------:R0:W-:Y:S04]  /*20dc0*/  @!P6 STG.E.U8 desc[UR38][R8.64+0xf1], R147 ;  /* 0x0000f1930800e986 */ /* 0x0001e8000c101126 */
[----:B------:R0:W-:Y:S04]  /*20dd0*/  @!P2 STG.E.U8 desc[UR38][R6.64+0xf8], R5 ;  /* 0x0000f8050600a986 */ /* 0x0001e8000c101126 */
[----:B------:R0:W-:Y:S04]  /*20de0*/  @!P1 STG.E.U8 desc[UR38][R6.64+0xf9], R149 ;  /* 0x0000f99506009986 */ /* 0x0001e8000c101126 */
[----:B------:R0:W-:Y:S04]  /*20df0*/  @!P5 STG.E.U8 desc[UR38][R8.64+0xf8], R11 ;  /* 0x0000f80b0800d986 */ /* 0x0001e8000c101126 */
[----:B------:R0:W-:Y:S02]  /*20e00*/  @!P3 STG.E.U8 desc[UR38][R8.64+0xf9], R151 ;  /* 0x0000f9970800b986 */ /* 0x0001e4000c101126 */
.L_x_575:
[----:B------:R-:W-:Y:S05]  /*20e10*/  BSYNC B0 ;  /* 0x0000000000007941 */ /* 0x000fea0003800000 */
.L_x_61:
[----:B0-----:R-:W2:Y:S04]  /*20e20*/  LDL.LU R3, [R1+0x204] ;  /* 0x0002040001037983 */ /* 0x001ea80000300800 */
[----:B------:R-:W2:Y:S01]  /*20e30*/  LDL.LU R2, [R1+0x208] ;  /* 0x0002080001027983 */ /* 0x000ea20000300800 */
[----:B------:R-:W-:Y:S01]  /*20e40*/  ULDC UR4, c[0x0][0xc] ;  /* 0x0000030000047ab9 */ /* 0x000fe20000000800 */
[----:B------:R-:W-:Y:S01]  /*20e50*/  ULDC UR5, c[0x0][0x10] ;  /* 0x0000040000057ab9 */ /* 0x000fe20000000800 */
[----:B------:R-:W2:Y:S01]  /*20e60*/  LDC R5, c[0x0][0x14] ;  /* 0x00000500ff057b82 */ /* 0x000ea20000000800 */
[----:B------:R-:W-:Y:S01]  /*20e70*/  UIMAD.WIDE.U32 UR4, UR4, UR5, URZ ;  /* 0x00000005040472a5 */ /* 0x000fe2000f8e003f */
[----:B------:R-:W-:Y:S01]  /*20e80*/  PRMT R0, RZ, 0x7610, R0 ;  /* 0x00007610ff007816 */ /* 0x000fe20000000000 */
[----:B------:R-:W-:Y:S01]  /*20e90*/  UMOV UR45, 0xffffffff ;  /* 0xffffffff002d7882 */ /* 0x000fe20000000000 */
[----:B------:R-:W-:-:S03]  /*20ea0*/  UMOV UR47, 0xffffffff ;  /* 0xffffffff002f7882 */ /* 0x000fc60000000000 */
[----:B--2---:R-:W-:-:S04]  /*20eb0*/  IMAD.WIDE.U32 R2, R5, UR4, R2 ;  /* 0x0000000405027c25 */ /* 0x004fc8000f8e0002 */
[----:B------:R-:W-:Y:S01]  /*20ec0*/  IMAD R5, R5, UR5, RZ ;  /* 0x0000000505057c24 */ /* 0x000fe2000f8e02ff */
[----:B------:R-:W-:Y:S01]  /*20ed0*/  ULDC.64 UR4, c[0x0][0x850] ;  /* 0x0002140000047ab9 */ /* 0x000fe20000000a00 */
[----:B-1-3--:R-:W-:Y:S01]  /*20ee0*/  IMAD.MOV.U32 R6, RZ, RZ, R2 ;  /* 0x000000ffff067224 */ /* 0x00afe200078e0002 */
[----:B------:R-:W-:Y:S01]  /*20ef0*/  ISETP.GE.U32.AND P0, PT, R2, UR4, PT ;  /* 0x0000000402007c0c */ /* 0x000fe2000bf06070 */
[----:B------:R-:W-:-:S05]  /*20f00*/  IMAD.IADD R4, R3, 0x1, R5 ;  /* 0x0000000103047824 */ /* 0x000fca00078e0205 */
[----:B------:R0:W-:Y:S01]  /*20f10*/  STL [R1+0x204], R4 ;  /* 0x0002040401007387 */ /* 0x0001e20000100800 */
[----:B------:R-:W-:-:S03]  /*20f20*/  ISETP.GE.U32.AND.EX P0, PT, R4, UR5, PT, P0 ;  /* 0x0000000504007c0c */ /* 0x000fc6000bf06100 */
[----:B------:R0:W-:Y:S10]  /*20f30*/  STL [R1+0x208], R6 ;  /* 0x0002080601007387 */ /* 0x0001f40000100800 */
[----:B0-----:R-:W-:Y:S05]  /*20f40*/  @P0 BRA `(.L_x_576) ;  /* 0x0000000400880947 */ /* 0x001fea0003800000 */
[----:B------:R-:W0:Y:S01]  /*20f50*/  S2UR UR6, SR_CTAID.X ;  /* 0x00000000000679c3 */ /* 0x000e220000002500 */
[----:B------:R-:W-:Y:S01]  /*20f60*/  ULDC.64 UR12, c[0x0][0x828] ;  /* 0x00020a00000c7ab9 */ /* 0x000fe20000000a00 */
[----:B------:R-:W-:Y:S01]  /*20f70*/  ULDC UR4, c[0x0][0x150] ;  /* 0x0000540000047ab9 */ /* 0x000fe20000000800 */
[----:B------:R-:W-:Y:S01]  /*20f80*/  ISETP.NE.U32.AND P0, PT, RZ, UR12, PT ;  /* 0x0000000cff007c0c */ /* 0x000fe2000bf05070 */
[----:B------:R-:W-:Y:S01]  /*20f90*/  ULDC UR15, c[0x0][0x830] ;  /* 0x00020c00000f7ab9 */ /* 0x000fe20000000800 */
[----:B------:R-:W-:Y:S01]  /*20fa0*/  R2UR UR16, R6 ;  /* 0x00000000061072ca */ /* 0x000fe200000e0000 */
[----:B------:R-:W-:Y:S01]  /*20fb0*/  ULDC UR19, c[0x0][0x154] ;  /* 0x0000550000137ab9 */ /* 0x000fe20000000800 */
[----:B------:R-:W-:Y:S01]  /*20fc0*/  ISETP.NE.AND.EX P0, PT, RZ, UR13, PT, P0 ;  /* 0x0000000dff007c0c */ /* 0x000fe2000bf05300 */
[----:B------:R-:W1:Y:S01]  /*20fd0*/  S2UR UR18, SR_CTAID.Y ;  /* 0x00000000001279c3 */ /* 0x000e620000002600 */
[----:B------:R-:W-:Y:S02]  /*20fe0*/  R2UR UR17, R4 ;  /* 0x00000000041172ca */ /* 0x000fe400000e0000 */
[----:B------:R-:W-:-:S02]  /*20ff0*/  R2UR UR10, R6 ;  /* 0x00000000060a72ca */ /* 0x000fc400000e0000 */
[----:B------:R-:W-:Y:S02]  /*21000*/  R2UR UR11, R4 ;  /* 0x00000000040b72ca */ /* 0x000fe400000e0000 */
[----:B0-----:R-:W-:-:S05]  /*21010*/  I2FP.F32.U32 R0, UR6 ;  /* 0x0000000600007c45 */ /* 0x001fca0008201000 */
[----:B------:R-:W-:-:S04]  /*21020*/  FMUL R0, R0, UR4 ;  /* 0x0000000400007c20 */ /* 0x000fc80008400000 */
[----:B------:R0:W2:Y:S01]  /*21030*/  F2I.U32.TRUNC.NTZ R2, R0 ;  /* 0x0000000000027305 */ /* 0x0000a2000020f000 */
[----:B-1----:R-:W-:Y:S05]  /*21040*/  @!P0 BRA `(.L_x_577) ;  /* 0x0000000000308947 */ /* 0x002fea0003800000 */
        /* <DEDUP_REMOVED lines=12> */
.L_x_577:
[----:B------:R-:W-:Y:S01]  /*21110*/  USHF.R.U64 UR47, UR10, UR15, UR11 ;  /* 0x0000000f0a2f7299 */ /* 0x000fe2000800120b */
[----:B0-----:R-:W-:Y:S01]  /*21120*/  I2FP.F32.U32 R0, UR18 ;  /* 0x0000001200007c45 */ /* 0x001fe20008201000 */
[----:B------:R-:W-:Y:S02]  /*21130*/  USHF.R.U32.HI UR4, URZ, UR15, UR11 ;  /* 0x0000000f3f047299 */ /* 0x000fe4000801160b */
        /* <DEDUP_REMOVED lines=8> */
[----:B------:R-:W-:Y:S01]  /*211c0*/  UIMAD.WIDE.U32 UR8, UR10, UR12, UR8 ;  /* 0x0000000c0a0872a5 */ /* 0x000fe2000f8e0008 */
[----:B--2---:R-:W-:Y:S01]  /*211d0*/  R2UR UR12, R2 ;  /* 0x00000000020c72ca */ /* 0x004fe200000e0000 */
[----:B------:R-:W-:Y:S01]  /*211e0*/  UIMAD UR10, UR10, UR13, UR4 ;  /* 0x0000000d0a0a72a4 */ /* 0x000fe2000f8e0204 */
[----:B------:R-:W-:Y:S01]  /*211f0*/  ULDC UR11, c[0x0][0x818] ;  /* 0x00020600000b7ab9 */ /* 0x000fe20000000800 */
[----:B------:R-:W-:Y:S02]  /*21200*/  ULDC UR21, c[0x0][0x858] ;  /* 0x0002160000157ab9 */ /* 0x000fe40000000800 */
[----:B------:R-:W-:Y:S01]  /*21210*/  UIADD3 UR9, UR9, UR10, URZ ;  /* 0x0000000a09097290 */ /* 0x000fe2000fffe03f */
[----:B------:R-:W-:Y:S01]  /*21220*/  UMOV UR15, 0xffffffff ;  /* 0xffffffff000f7882 */ /* 0x000fe20000000000 */
[----:B------:R-:W-:Y:S01]  /*21230*/  ULDC.64 UR4, c[0x0][0x840] ;  /* 0x0002100000047ab9 */ /* 0x000fe20000000a00 */
[----:B------:R-:W-:Y:S01]  /*21240*/  USHF.L.U32 UR15, UR15, UR21, URZ ;  /* 0x000000150f0f7299 */ /* 0x000fe2000800063f */
[----:B------:R-:W-:Y:S01]  /*21250*/  ISETP.NE.U32.AND P0, PT, RZ, UR4, PT ;  /* 0x00000004ff007c0c */ /* 0x000fe2000bf05070 */
[----:B------:R-:W-:-:S02]  /*21260*/  USHF.R.U64 UR16, UR8, UR11, UR9 ;  /* 0x0000000b08107299 */ /* 0x000fc40008001209 */
[----:B------:R-:W-:Y:S01]  /*21270*/  USHF.R.U32.HI UR8, URZ, UR11, UR9 ;  /* 0x0000000b3f087299 */ /* 0x000fe20008011609 */
[----:B0-----:R-:W-:Y:S01]  /*21280*/  R2UR UR14, R0 ;  /* 0x00000000000e72ca */ /* 0x001fe200000e0000 */
[----:B------:R-:W-:Y:S01]  /*21290*/  ULDC UR17, c[0x0][0x808] ;  /* 0x0002020000117ab9 */ /* 0x000fe20000000800 */
[----:B------:R-:W-:Y:S01]  /*212a0*/  ULOP3.LUT UR46, URZ, UR15, URZ, 0x33, !UPT ;  /* 0x0000000f3f2e7292 */ /* 0x000fe2000f8e333f */
[----:B------:R-:W-:Y:S01]  /*212b0*/  ISETP.NE.AND.EX P0, PT, RZ, UR5, PT, P0 ;  /* 0x00000005ff007c0c */ /* 0x000fe2000bf05300 */
[----:B------:R-:W-:Y:S02]  /*212c0*/  USHF.R.U64 UR15, UR16, UR17, UR8 ;  /* 0x00000011100f7299 */ /* 0x000fe40008001208 */
[----:B------:R-:W-:Y:S02]  /*212d0*/  USHF.R.U32.HI UR8, URZ, UR17, UR8 ;  /* 0x000000113f087299 */ /* 0x000fe40008011608 */
[----:B------:R-:W-:Y:S02]  /*212e0*/  UIADD3 UR12, -UR12, URZ, URZ ;  /* 0x0000003f0c0c7290 */ /* 0x000fe4000fffe13f */
[----:B------:R-:W-:Y:S01]  /*212f0*/  USHF.R.U64 UR17, UR15, UR21, UR8 ;  /* 0x000000150f117299 */ /* 0x000fe20008001208 */
[----:B------:R-:W-:Y:S01]  /*21300*/  UMOV UR19, 0x1 ;  /* 0x0000000100137882 */ /* 0x000fe20000000000 */
[----:B------:R-:W-:Y:S01]  /*21310*/  ULDC UR13, c[0x0][0x144] ;  /* 0x00005100000d7ab9 */ /* 0x000fe20000000800 */
[----:B------:R-:W-:Y:S01]  /*21320*/  ULDC UR7, c[0x0][0x800] ;  /* 0x0002000000077ab9 */ /* 0x000fe20000000800 */
[----:B------:R-:W-:-:S02]  /*21330*/  USHF.L.U32 UR24, UR19, UR21, URZ ;  /* 0x0000001513187299 */ /* 0x000fc4000800063f */
[----:B------:R-:W-:Y:S02]  /*21340*/  USHF.R.U32.HI UR8, URZ, UR21, UR8 ;  /* 0x000000153f087299 */ /* 0x000fe40008011608 */
[----:B------:R-:W-:Y:S02]  /*21350*/  UIMAD UR21, UR13, UR12, UR6 ;  /* 0x0000000c0d1572a4 */ /* 0x000fe4000f8e0206 */
[----:B------:R-:W-:Y:S02]  /*21360*/  UIADD3 UR20, UR7, -0x1, URZ ;  /* 0xffffffff07147890 */ /* 0x000fe4000fffe03f */
[----:B------:R-:W-:Y:S01]  /*21370*/  UIADD3 UR19, -UR14, URZ, URZ ;  /* 0x0000003f0e137290 */ /* 0x000fe2000fffe13f */
        /* <DEDUP_REMOVED lines=17> */
.L_x_578:
[----:B------:R-:W-:Y:S01]  /*21490*/  UISETP.NE.AND UP0, UPT, UR43, URZ, UPT ;  /* 0x0000003f2b00728c */ /* 0x000fe2000bf05270 */
[----:B------:R-:W-:Y:S01]  /*214a0*/  IMAD.MOV.U32 R0, RZ, RZ, 0x1 ;  /* 0x00000001ff007424 */ /* 0x000fe200078e00ff */
[----:B------:R-:W-:Y:S02]  /*214b0*/  USHF.R.U64 UR4, UR6, UR22, UR8 ;  /* 0x0000001606047299 */ /* 0x000fe40008001208 */
[----:B------:R-:W-:Y:S02]  /*214c0*/  ULOP3.LUT UR46, UR15, UR46, URZ, 0xc0, !UPT ;  /* 0x0000002e0f2e7292 */ /* 0x000fe4000f8ec03f */
[----:B------:R-:W-:Y:S02]  /*214d0*/  UIADD3 UR5, -UR4, URZ, URZ ;  /* 0x0000003f04057290 */ /* 0x000fe4000fffe13f */
[----:B------:R-:W-:Y:S02]  /*214e0*/  UIMAD UR46, UR24, UR4, UR46 ;  /* 0x00000004182e72a4 */ /* 0x000fe4000f8e022e */
[----:B------:R-:W-:-:S02]  /*214f0*/  ULOP3.LUT UR16, UR16, UR20, URZ, 0xc0, !UPT ;  /* 0x0000001410107292 */ /* 0x000fc4000f8ec03f */
[----:B------:R-:W-:Y:S02]  /*21500*/  @UP0 UIMAD UR21, UR25, UR19, UR18 ;  /* 0x00000013191502a4 */ /* 0x000fe4000f8e0212 */
[----:B------:R-:W-:-:S03]  /*21510*/  UIMAD UR4, UR5, UR23, UR17 ;  /* 0x00000017050472a4 */ /* 0x000fc6000f8e0211 */
[----:B------:R-:W-:Y:S01]  /*21520*/  ULDC UR5, c[0x0][0x810] ;  /* 0x0002040000057ab9 */ /* 0x000fe20000000800 */
[----:B------:R-:W-:Y:S02]  /*21530*/  UIMAD UR4, UR4, UR7, UR16 ;  /* 0x00000007040472a4 */ /* 0x000fe4000f8e0210 */
[----:B------:R-:W-:-:S04]  /*21540*/  UIMAD UR46, UR46, UR5, UR21 ;  /* 0x000000052e2e72a4 */ /* 0x000fc8000f8e0215 */
[----:B------:R-:W-:Y:S02]  /*21550*/  USEL UR45, UR4, UR46, !UP0 ;  /* 0x0000002e042d7287 */ /* 0x000fe4000c000000 */
[----:B------:R-:W-:-:S12]  /*21560*/  USEL UR46, UR46, UR4, !UP0 ;  /* 0x000000042e2e7287 */ /* 0x000fd8000c000000 */
.L_x_576:
[----:B------:R-:W-:-:S13]  /*21570*/  LOP3.LUT P0, RZ, R0, 0xff, RZ, 0xc0, !PT ;  /* 0x000000ff00ff7812 */ /* 0x000fda000780c0ff */
[----:B------:R-:W-:Y:S05]  /*21580*/  @P0 BRA `(.L_x_579) ;  /* 0xfffffdfc00280947 */ /* 0x000fea000383ffff */
[----:B------:R-:W-:Y:S05]  /*21590*/  EXIT ;  /* 0x000000000000794d */ /* 0x000fea0003800000 */
.L_x_3:
[----:B------:R-:W2:Y:S04]  /*215a0*/  LDL R4, [R1+0x208] ;  /* 0x0002080001047983 */ /* 0x000ea80000100800 */
[----:B------:R-:W3:Y:S01]  /*215b0*/  LDL R3, [R1+0x204] ;  /* 0x0002040001037983 */ /* 0x000ee20000100800 */
[----:B------:R-:W-:Y:S01]  /*215c0*/  IMAD.MOV.U32 R2, RZ, RZ, -0x1 ;  /* 0xffffffffff027424 */ /* 0x000fe200078e00ff */
[----:B------:R-:W-:Y:S01]  /*215d0*/  ULDC.64 UR8, c[0x0][0x850] ;  /* 0x0002140000087ab9 */ /* 0x000fe20000000a00 */
[----:B------:R-:W-:Y:S01]  /*215e0*/  PRMT R0, RZ, 0x7610, R0 ;  /* 0x00007610ff007816 */ /* 0x000fe20000000000 */
[----:B------:R-:W-:Y:S02]  /*215f0*/  IMAD.MOV.U32 R19, RZ, RZ, -0x1 ;  /* 0xffffffffff137424 */ /* 0x000fe400078e00ff */
[----:B------:R1:W-:Y:S01]  /*21600*/  STL [R1], R2 ;  /* 0x0000000201007387 */ /* 0x0003e20000100800 */
[----:B------:R-:W-:Y:S01]  /*21610*/  IMAD.MOV.U32 R16, RZ, RZ, -0x1 ;  /* 0xffffffffff107424 */ /* 0x000fe200078e00ff */
[----:B--2---:R-:W-:-:S04]  /*21620*/  ISETP.GE.U32.AND P0, PT, R4, UR8, PT ;  /* 0x0000000804007c0c */ /* 0x004fc8000bf06070 */
[----:B---3--:R-:W-:-:S13]  /*21630*/  ISETP.GE.U32.AND.EX P0, PT, R3, UR9, PT, P0 ;  /* 0x0000000903007c0c */ /* 0x008fda000bf06100 */
[----:B-1----:R-:W-:Y:S05]  /*21640*/  @P0 BRA `(.L_x_580) ;  /* 0x0000000400900947 */ /* 0x002fea0003800000 */
[----:B------:R-:W-:Y:S01]  /*21650*/  I2FP.F32.U32 R0, UR4 ;  /* 0x0000000400007c45 */ /* 0x000fe20008201000 */
[----:B0-----:R-:W-:Y:S01]  /*21660*/  ULDC.64 UR16, c[0x0][0x828] ;  /* 0x00020a0000107ab9 */ /* 0x001fe20000000a00 */
        /* <DEDUP_REMOVED lines=24> */
.L_x_581:
        /* <DEDUP_REMOVED lines=24> */
[----:B------:R-:W-:Y:S01]  /*21970*/  UMOV UR19, 0x1 ;  /* 0x0000000100137882 */ /* 0x000fe20000000000 */
[----:B------:R-:W-:Y:S01]  /*21980*/  ULDC UR20, c[0x0][0x808] ;  /* 0x0002020000147ab9 */ /* 0x000fe20000000800 */
[----:B------:R-:W-:Y:S01]  /*21990*/  USHF.L.U32 UR26, UR19, UR23, URZ ;  /* 0x00000017131a7299 */ /* 0x000fe2000800063f */
[----:B------:R-:W-:Y:S01]  /*219a0*/  ISETP.NE.AND.EX P0, PT, RZ, UR9, PT, P0 ;  /* 0x00000009ff007c0c */ /* 0x000fe2000bf05300 */
[----:B------:R-:W-:Y:S02]  /*219b0*/  USHF.R.U64 UR19, UR18, UR20, UR11 ;  /* 0x0000001412137299 */ /* 0x000fe4000800120b */
[----:B------:R-:W-:Y:S02]  /*219c0*/  USHF.R.U32.HI UR11, URZ, UR20, UR11 ;  /* 0x000000143f0b7299 */ /* 0x000fe4000801160b */
[----:B------:R-:W-:-:S02]  /*219d0*/  UIADD3 UR15, -UR15, URZ, URZ ;  /* 0x0000003f0f0f7290 */ /* 0x000fc4000fffe13f */
[----:B------:R-:W-:Y:S01]  /*219e0*/  USHF.R.U64 UR20, UR19, UR23, UR11 ;  /* 0x0000001713147299 */ /* 0x000fe2000800120b */
[----:B------:R-:W-:Y:S01]  /*219f0*/  ULDC UR16, c[0x0][0x144] ;  /* 0x0000510000107ab9 */ /* 0x000fe20000000800 */
[----:B------:R-:W-:Y:S01]  /*21a00*/  ULDC UR6, c[0x0][0x800] ;  /* 0x0002000000067ab9 */ /* 0x000fe20000000800 */
[----:B------:R-:W-:Y:S02]  /*21a10*/  USHF.R.U32.HI UR11, URZ, UR23, UR11 ;  /* 0x000000173f0b7299 */ /* 0x000fe4000801160b */
[----:B------:R-:W-:Y:S02]  /*21a20*/  UIMAD UR23, UR16, UR15, UR4 ;  /* 0x0000000f101772a4 */ /* 0x000fe4000f8e0204 */
[----:B------:R-:W-:Y:S02]  /*21a30*/  UIADD3 UR22, UR6, -0x1, URZ ;  /* 0xffffffff06167890 */ /* 0x000fe4000fffe03f */
[----:B------:R-:W-:Y:S02]  /*21a40*/  ULOP3.LUT UR27, URZ, UR13, URZ, 0x33, !UPT ;  /* 0x0000000d3f1b7292 */ /* 0x000fe4000f8e333f */
        /* <DEDUP_REMOVED lines=18> */
.L_x_582:
[----:B------:R-:W-:Y:S01]  /*21b70*/  UISETP.NE.AND UP0, UPT, UR43, URZ, UPT ;  /* 0x0000003f2b00728c */ /* 0x000fe2000bf05270 */
[----:B------:R-:W-:Y:S01]  /*21b80*/  IMAD.MOV.U32 R0, RZ, RZ, 0x1 ;  /* 0x00000001ff007424 */ /* 0x000fe200078e00ff */
[----:B------:R-:W-:Y:S01]  /*21b90*/  USHF.R.U64 UR8, UR4, UR24, UR11 ;  /* 0x0000001804087299 */ /* 0x000fe2000800120b */
[----:B------:R-:W-:Y:S01]  /*21ba0*/  IMAD.U32 R16, RZ, RZ, UR5 ;  /* 0x00000005ff107e24 */ /* 0x000fe2000f8e00ff */
[----:B------:R-:W-:Y:S02]  /*21bb0*/  ULOP3.LUT UR4, UR19, UR27, URZ, 0xc0, !UPT ;  /* 0x0000001b13047292 */ /* 0x000fe4000f8ec03f */
[----:B------:R-:W-:Y:S02]  /*21bc0*/  ULOP3.LUT UR18, UR18, UR22, URZ, 0xc0, !UPT ;  /* 0x0000001612127292 */ /* 0x000fe4000f8ec03f */
[----:B------:R-:W-:-:S03]  /*21bd0*/  UIMAD UR4, UR26, UR8, UR4 ;  /* 0x000000081a0472a4 */ /* 0x000fc6000f8e0204 */
[----:B------:R-:W-:Y:S02]  /*21be0*/  @UP0 UIMAD UR23, UR28, UR21, UR7 ;  /* 0x000000151c1702a4 */ /* 0x000fe4000f8e0207 */
[----:B------:R-:W-:-:S03]  /*21bf0*/  UIADD3 UR7, -UR8, URZ, URZ ;  /* 0x0000003f08077290 */ /* 0x000fc6000fffe13f */
[----:B------:R-:W-:Y:S01]  /*21c00*/  ULDC UR8, c[0x0][0x810] ;  /* 0x0002040000087ab9 */ /* 0x000fe20000000800 */
[----:B------:R-:W-:Y:S02]  /*21c10*/  UIMAD UR7, UR7, UR25, UR20 ;  /* 0x00000019070772a4 */ /* 0x000fe4000f8e0214 */
[----:B------:R-:W-:Y:S02]  /*21c20*/  UIMAD UR4, UR4, UR8, UR23 ;  /* 0x00000008040472a4 */ /* 0x000fe4000f8e0217 */
[----:B------:R-:W-:-:S04]  /*21c30*/  UIMAD UR7, UR7, UR6, UR18 ;  /* 0x00000006070772a4 */ /* 0x000fc8000f8e0212 */
[----:B------:R-:W-:Y:S02]  /*21c40*/  USEL UR6, UR7, UR4, !UP0 ;  /* 0x0000000407067287 */ /* 0x000fe4000c000000 */
[----:B------:R-:W-:-:S04]  /*21c50*/  USEL UR4, UR4, UR7, !UP0 ;  /* 0x0000000704047287 */ /* 0x000fc8000c000000 */
[----:B------:R-:W-:Y:S02]  /*21c60*/  IMAD.U32 R19, RZ, RZ, UR6 ;  /* 0x00000006ff137e24 */ /* 0x000fe4000f8e00ff */
[----:B------:R-:W-:-:S05]  /*21c70*/  IMAD.U32 R2, RZ, RZ, UR4 ;  /* 0x00000004ff027e24 */ /* 0x000fca000f8e00ff */
[----:B------:R1:W-:Y:S02]  /*21c80*/  STL [R1], R2 ;  /* 0x0000000201007387 */ /* 0x0003e40000100800 */
.L_x_580:
[----:B------:R-:W-:-:S08]  /*21c90*/  NOP ;  /* 0x0000000000007918 */ /* 0x000fd00000000000 */
[----:B01----:R-:W0:-:S00]  /*21ca0*/  USETMAXREG.DEALLOC.CTAPOOL 0x18 ;  /* 0x00000018000079c8 */ /* 0x003e0000080e0500 */
[----:B------:R-:W-:-:S13]  /*21cb0*/  ISETP.NE.AND P0, PT, RZ, UR10, PT ;  /* 0x0000000aff007c0c */ /* 0x000fda000bf05270 */
[----:B------:R-:W-:Y:S05]  /*21cc0*/  @P0 EXIT ;  /* 0x000000000000094d */ /* 0x000fea0003800000 */
[----:B0-----:R-:W-:Y:S01]  /*21cd0*/  LOP3.LUT P0, RZ, R0, 0xff, RZ, 0xc0, !PT ;  /* 0x000000ff00ff7812 */ /* 0x001fe2000780c0ff */
[----:B------:R-:W-:Y:S01]  /*21ce0*/  IMAD.MOV.U32 R0, RZ, RZ, 0x1 ;  /* 0x00000001ff007424 */ /* 0x000fe200078e00ff */
[----:B------:R0:W-:Y:S04]  /*21cf0*/  STL [R1+0x4], RZ ;  /* 0x000004ff01007387 */ /* 0x0001e80000100800 */
[----:B------:R0:W-:Y:S07]  /*21d00*/  STL [R1+0x8], R0 ;  /* 0x0000080001007387 */ /* 0x0001ee0000100800 */
[----:B------:R-:W-:Y:S05]  /*21d10*/  @!P0 BRA `(.L_x_583) ;  /* 0x0000001000748947 */ /* 0x000fea0003800000 */
[----:B------:R-:W2:Y:S01]  /*21d20*/  LDL.LU R2, [R1+0x200] ;  /* 0x0002000001027983 */ /* 0x000ea20000300800 */
[----:B0-----:R-:W0:Y:S01]  /*21d30*/  LDC R0, c[0x0][0x28c] ;  /* 0x0000a300ff007b82 */ /* 0x001e220000000800 */
[----:B------:R-:W-:Y:S01]  /*21d40*/  ULDC UR41, c[0x0][0x858] ;  /* 0x0002160000297ab9 */ /* 0x000fe20000000800 */
[----:B------:R-:W-:Y:S01]  /*21d50*/  ULDC UR40, c[0x0][0x800] ;  /* 0x0002000000287ab9 */ /* 0x000fe20000000800 */
[----:B------:R-:W1:Y:S02]  /*21d60*/  S2R R4, SR_TID.X ;  /* 0x0000000000047919 */ /* 0x000e640000002100 */
[----:B-1----:R-:W-:-:S04]  /*21d70*/  LOP3.LUT R3, R4, 0x7f, RZ, 0xc0, !PT ;  /* 0x0000007f04037812 */ /* 0x002fc800078ec0ff */
[----:B------:R-:W-:Y:S02]  /*21d80*/  ISETP.NE.AND P1, PT, R3, RZ, PT ;  /* 0x000000ff0300720c */ /* 0x000fe40003f25270 */
[----:B------:R-:W-:-:S04]  /*21d90*/  LOP3.LUT P0, RZ, R4, 0x1f, RZ, 0xc0, !PT ;  /* 0x0000001f04ff7812 */ /* 0x000fc8000780c0ff */
[----:B------:R-:W-:Y:S01]  /*21da0*/  ISETP.NE.OR P0, PT, R3, RZ, !P0 ;  /* 0x000000ff0300720c */ /* 0x000fe20004705670 */
[----:B0-----:R-:W-:-:S05]  /*21db0*/  VIADD R0, R0, 0x7f ;  /* 0x0000007f00007836 */ /* 0x001fca0000000000 */
[----:B------:R-:W-:-:S04]  /*21dc0*/  SHF.R.S32.HI R3, RZ, 0x1f, R0 ;  /* 0x0000001fff037819 */ /* 0x000fc80000011400 */
[----:B------:R-:W-:Y:S01]  /*21dd0*/  LEA.HI R3, R3, R0, RZ, 0x7 ;  /* 0x0000000003037211 */ /* 0x000fe200078f38ff */
[----:B------:R-:W-:Y:S01]  /*21de0*/  IMAD.MOV.U32 R0, RZ, RZ, 0x1 ;  /* 0x00000001ff007424 */ /* 0x000fe200078e00ff */
[----:B------:R-:W-:Y:S01]  /*21df0*/  UMOV UR5, 0xffffffff ;  /* 0xffffffff00057882 */ /* 0x000fe20000000000 */
[----:B------:R-:W-:Y:S01]  /*21e00*/  ULDC UR4, c[0x0][0xc] ;  /* 0x0000030000047ab9 */ /* 0x000fe20000000800 */
[----:B------:R-:W-:Y:S01]  /*21e10*/  USHF.L.U32 UR44, UR5, UR41, URZ ;  /* 0x00000029052c7299 */ /* 0x000fe2000800063f */
[----:B------:R-:W-:Y:S01]  /*21e20*/  SHF.R.S32.HI R18, RZ, 0x7, R3 ;  /* 0x00000007ff127819 */ /* 0x000fe20000011403 */
[----:B------:R-:W-:Y:S01]  /*21e30*/  UMOV UR6, 0x1 ;  /* 0x0000000100067882 */ /* 0x000fe20000000000 */
[----:B------:R-:W-:Y:S01]  /*21e40*/  ULDC UR5, c[0x0][0x10] ;  /* 0x0000040000057ab9 */ /* 0x000fe20000000800 */
[----:B------:R-:W-:Y:S02]  /*21e50*/  USHF.L.U32 UR41, UR6, UR41, URZ ;  /* 0x0000002906297299 */ /* 0x000fe4000800063f */
[----:B------:R-:W-:Y:S01]  /*21e60*/  UIMAD.WIDE.U32 UR4, UR4, UR5, URZ ;  /* 0x00000005040472a5 */ /* 0x000fe2000f8e003f */
[----:B------:R-:W-:Y:S01]  /*21e70*/  BSSY B6, `(.L_x_583) ;  /* 0x0000107000067945 */ /* 0x000fe20003800000 */
[----:B------:R-:W-:-:S02]  /*21e80*/  ULDC UR6, c[0x0][0x14] ;  /* 0x0000050000067ab9 */ /* 0x000fc40000000800 */
[----:B------:R-:W-:Y:S02]  /*21e90*/  UIMAD.WIDE.U32 UR38, UR4, UR6, URZ ;  /* 0x00000006042672a5 */ /* 0x000fe4000f8e003f */
[----:B------:R-:W-:Y:S02]  /*21ea0*/  UIMAD UR45, UR5, UR6, URZ ;  /* 0x00000006052d72a4 */ /* 0x000fe4000f8e023f */
[----:B------:R-:W-:Y:S02]  /*21eb0*/  ULOP3.LUT UR46, UR42, 0x2, URZ, 0xfc, !UPT ;  /* 0x000000022a2e7892 */ /* 0x000fe4000f8efc3f */
[----:B------:R-:W-:Y:S02]  /*21ec0*/  UIADD3 UR40, UR40, -0x1, URZ ;  /* 0xffffffff28287890 */ /* 0x000fe4000fffe03f */
[----:B------:R-:W-:Y:S02]  /*21ed0*/  ULOP3.LUT UR44, URZ, UR44, URZ, 0x33, !UPT ;  /* 0x0000002c3f2c7292 */ /* 0x000fe4000f8e333f */
[----:B------:R-:W-:Y:S01]  /*21ee0*/  UIADD3 UR45, UR39, UR45, URZ ;  /* 0x0000002d272d7290 */ /* 0x000fe2000fffe03f */
[----:B------:R-:W-:Y:S01]  /*21ef0*/  ULDC.64 UR36, c[0x0][0x198] ;  /* 0x0000660000247ab9 */ /* 0x000fe20000000a00 */
[----:B--2---:R-:W-:-:S04]  /*21f00*/  LOP3.LUT R2, R2, 0xfffffffe, RZ, 0xc0, !PT ;  /* 0xfffffffe02027812 */ /* 0x004fc800078ec0ff */
[----:B------:R-:W-:-:S04]  /*21f10*/  @P1 LOP3.LUT R2, R2, 0x1, RZ, 0xfc, !PT ;  /* 0x0000000102021812 */ /* 0x000fc800078efcff */
[----:B------:R-:W-:-:S04]  /*21f20*/  LOP3.LUT R2, R2, 0xfffffffd, RZ, 0xc0, !PT ;  /* 0xfffffffd02027812 */ /* 0x000fc800078ec0ff */
[----:B------:R-:W-:-:S05]  /*21f30*/  @P0 LOP3.LUT R2, R2, 0x2, RZ, 0xfc, !PT ;  /* 0x0000000202020812 */ /* 0x000fca00078efcff */
[----:B------:R0:W-:Y:S04]  /*21f40*/  STL [R1+0x200], R2 ;  /* 0x0002000201007387 */ /* 0x0001e80000100800 */
[----:B------:R-:W-:Y:S01]  /*21f50*/  STL [R1+0x4], RZ ;  /* 0x000004ff01007387 */ /* 0x000fe20000100800 */
[----:B0-----:R-:W-:-:S03]  /*21f60*/  IMAD.MOV.U32 R2, RZ, RZ, 0x1 ;  /* 0x00000001ff027424 */ /* 0x001fc600078e00ff */
[----:B------:R0:W-:Y:S04]  /*21f70*/  STL.S16 [R1+0xc], R0 ;  /* 0x00000c0001007387 */ /* 0x0001e80000100600 */
[----:B------:R1:W-:Y:S01]  /*21f80*/  STL [R1+0x8], R2 ;  /* 0x0000080201007387 */ /* 0x0003e20000100800 */
[----:B0-----:R-:W-:-:S07]  /*21f90*/  VIADD R0, R18, 0x1 ;  /* 0x0000000112007836 */ /* 0x001fce0000000000 */
.L_x_600:
[----:B0-----:R-:W0:Y:S01]  /*21fa0*/  S2R R0, SR_CgaCtaId ;  /* 0x0000000000007919 */ /* 0x001e220000008800 */
[----:B------:R-:W-:-:S04]  /*21fb0*/  MOV R17, 0x400 ;  /* 0x0000040000117802 */ /* 0x000fc80000000f00 */
[----:B0-----:R-:W-:-:S05]  /*21fc0*/  LEA R17, R0, R17, 0x18 ;  /* 0x0000001100117211 */ /* 0x001fca00078ec0ff */
[----:B------:R-:W-:-:S05]  /*21fd0*/  VIADD R0, R17, 0x800 ;  /* 0x0000080011007836 */ /* 0x000fca0000000000 */
[----:B------:R-:W-:-:S13]  /*21fe0*/  LOP3.LUT P0, RZ, R0, 0x1bf, RZ, 0xc0, !PT ;  /* 0x000001bf00ff7812 */ /* 0x000fda000780c0ff */
[----:B------:R-:W-:Y:S05]  /*21ff0*/  @!P0 BRA `(.L_x_584) ;  /* 0x0000000000408947 */ /* 0x000fea0003800000 */
[----:B-1----:R-:W-:Y:S01]  /*22000*/  MOV R2, 0x0 ;  /* 0x0000000000027802 */ /* 0x002fe20000000f00 */
        /* <DEDUP_REMOVED lines=14> */
[----:B0-----:R-:W-:Y:S05]  /*220f0*/  CALL.ABS.NOINC R2 ;  /* 0x0000000002007343 */ /* 0x001fea0003c00000 */
.L_x_584:
        /* <DEDUP_REMOVED lines=19> */
.L_x_585:
[----:B------:R-:W0:Y:S02]  /*22230*/  LDC R0, c[0x0][0x28c] ;  /* 0x0000a300ff007b82 */ /* 0x000e240000000800 */
[----:B0-----:R-:W-:-:S13]  /*22240*/  ISETP.GE.AND P0, PT, R0, 0x1, PT ;  /* 0x000000010000780c */ /* 0x001fda0003f06270 */
[----:B------:R-:W-:Y:S05]  /*22250*/  @!P0 BRA `(.L_x_586) ;  /* 0x00000004001c8947 */ /* 0x000fea0003800000 */
[----:B------:R-:W2:Y:S01]  /*22260*/  LDL.LU R3, [R1] ;  /* 0x0000000001037983 */ /* 0x000ea20000300800 */
[----:B------:R-:W-:Y:S02]  /*22270*/  IMAD.SHL.U32 R19, R19, 0x100, RZ ;  /* 0x0000010013137824 */ /* 0x000fe400078e00ff */
[----:B-1----:R-:W-:Y:S01]  /*22280*/  VIADD R2, R18, 0x1 ;  /* 0x0000000112027836 */ /* 0x002fe20000000000 */
[----:B------:R0:W5:Y:S01]  /*22290*/  LDL R0, [R1+0x8] ;  /* 0x0000080001007983 */ /* 0x0001620000100800 */
[----:B------:R-:W-:Y:S02]  /*222a0*/  IMAD.MOV.U32 R5, RZ, RZ, RZ ;  /* 0x000000ffff057224 */ /* 0x000fe400078e00ff */
[----:B------:R-:W-:Y:S01]  /*222b0*/  IMAD.MOV.U32 R7, RZ, RZ, RZ ;  /* 0x000000ffff077224 */ /* 0x000fe200078e00ff */
[----:B------:R0:W5:Y:S01]  /*222c0*/  LDL R6, [R1+0x4] ;  /* 0x0000040001067983 */ /* 0x0001620000100800 */
[----:B------:R-:W-:Y:S01]  /*222d0*/  BSSY B0, `(.L_x_586) ;  /* 0x000003f000007945 */ /* 0x000fe20003800000 */
[----:B0-2---:R-:W-:-:S07]  /*222e0*/  IMAD.SHL.U32 R3, R3, 0x100, RZ ;  /* 0x0000010003037824 */ /* 0x005fce00078e00ff */
.L_x_595:
[----:B-----5:R-:W-:Y:S01]  /*222f0*/  IMAD R4, R6, 0x8, R17 ;  /* 0x0000000806047824 */ /* 0x020fe200078e0211 */
[----:B------:R-:W-:Y:S01]  /*22300*/  SHF.L.U32 R9, R0, 0x1f, RZ ;  /* 0x0000001f00097819 */ /* 0x000fe200000006ff */
[----:B------:R-:W-:Y:S03]  /*22310*/  BSSY B1, `(.L_x_587) ;  /* 0x0000003000017945 */ /* 0x000fe60003800000 */
[----:B------:R-:W0:Y:S02]  /*22320*/  SYNCS.PHASECHK.TRANS64.TRYWAIT P0, [R4+URZ+0x20], R9 ;  /* 0x00002009040075a7 */ /* 0x000e24000800017f */
[----:B0-----:R-:W-:Y:S05]  /*22330*/  @!P0 BRA `(.L_x_588) ;  /* 0x00000010001c8947 */ /* 0x001fea0003800000 */
.L_x_611:
[----:B------:R-:W-:Y:S05]  /*22340*/  BSYNC B1 ;  /* 0x0000000000017941 */ /* 0x000fea0003800000 */
.L_x_587:
[----:B------:R-:W1:Y:S01]  /*22350*/  S2R R8, SR_TID.X ;  /* 0x0000000000087919 */ /* 0x000e620000002100 */
[----:B------:R-:W-:-:S04]  /*22360*/  UPRMT UR4, UR46, 0x9910, URZ ;  /* 0x000099102e047896 */ /* 0x000fc8000800003f */
[----:B------:R-:W-:Y:S01]  /*22370*/  UISETP.NE.AND UP0, UPT, UR4, 0x2, UPT ;  /* 0x000000020400788c */ /* 0x000fe2000bf05270 */
[----:B-1----:R-:W-:-:S04]  /*22380*/  LOP3.LUT R8, R8, 0x7f, RZ, 0xc0, !PT ;  /* 0x0000007f08087812 */ /* 0x002fc800078ec0ff */
[----:B------:R-:W-:-:S13]  /*22390*/  ISETP.NE.AND P0, PT, R8, RZ, PT ;  /* 0x000000ff0800720c */ /* 0x000fda0003f05270 */
[----:B0-----:R-:W0:Y:S02]  /*223a0*/  @!P0 LDC R9, c[0x0][0x70c] ;  /* 0x0001c300ff098b82 */ /* 0x001e240000000800 */
[----:B0-----:R0:W-:Y:S01]  /*223b0*/  @!P0 SYNCS.ARRIVE.TRANS64 RZ, [R4+URZ], R9 ;  /* 0x0000000904ff89a7 */ /* 0x0011e2000800003f */
[----:B------:R-:W-:-:S13]  /*223c0*/  PLOP3.LUT P0, PT, PT, PT, UP0, 0x80, 0x0 ;  /* 0x000000000000781c */ /* 0x000fda0003f0f008 */
[----:B0-----:R-:W-:Y:S05]  /*223d0*/  @P0 BRA `(.L_x_589) ;  /* 0x0000000000040947 */ /* 0x001fea0003800000 */
[----:B------:R-:W-:Y:S01]  /*223e0*/  BPT.TRAP 0x1 ;  /* 0x000000040000795c */ /* 0x000fe20000300000 */
.L_x_589:
[----:B------:R-:W2:Y:S01]  /*223f0*/  LDL R8, [R1+0x200] ;  /* 0x0002000001087983 */ /* 0x000ea20000100800 */
[----:B------:R-:W-:Y:S01]  /*22400*/  BSSY B1, `(.L_x_590) ;  /* 0x0000004000017945 */ /* 0x000fe20003800000 */
[----:B--2---:R-:W-:-:S13]  /*22410*/  LOP3.LUT P0, RZ, R8, 0x2, RZ, 0xc0, !PT ;  /* 0x0000000208ff7812 */ /* 0x004fda000780c0ff */
[----:B------:R-:W-:Y:S05]  /*22420*/  @P0 BRA `(.L_x_591) ;  /* 0x0000000000040947 */ /* 0x000fea0003800000 */
[----:B------:R-:W-:Y:S01]  /*22430*/  BPT.TRAP 0x1 ;  /* 0x000000040000795c */ /* 0x000fe20000300000 */
.L_x_591:
[----:B------:R-:W-:Y:S05]  /*22440*/  BSYNC B1 ;  /* 0x0000000000017941 */ /* 0x000fea0003800000 */
.L_x_590:
[----:B------:R-:W-:-:S03]  /*22450*/  UMOV UR4, 0xffffffff ;  /* 0xffffffff00047882 */ /* 0x000fc60000000000 */
[----:B------:R-:W-:Y:S05]  /*22460*/  BRA.DIV UR4, `(.L_x_592) ;  /* 0x0000000e04e47947 */ /* 0x000fea000b800000 */
[----:B------:R-:W-:-:S13]  /*22470*/  ELECT P6, URZ, PT ;  /* 0x00000000003f782f */ /* 0x000fda00038c0000 */
.L_x_614:
[----:B------:R-:W-:Y:S04]  /*22480*/  BSSY B1, `(.L_x_593) ;  /* 0x0000019000017945 */ /* 0x000fe80003800000 */
[----:B------:R-:W-:Y:S05]  /*22490*/  @!P6 BRA `(.L_x_594) ;  /* 0x00000000005ce947 */ /* 0x000fea0003800000 */
[--C-:B------:R-:W-:Y:S01]  /*224a0*/  IMAD R8, R6, 0x4000, R17.reuse ;  /* 0x0000400006087824 */ /* 0x100fe200078e0211 */
[----:B------:R-:W-:Y:S01]  /*224b0*/  R2UR UR17, R4 ;  /* 0x00000000041172ca */ /* 0x000fe200000e0000 */
[----:B------:R-:W-:Y:S01]  /*224c0*/  UIADD3 UR4, UP0, UR36, 0xf0, URZ ;  /* 0x000000f024047890 */ /* 0x000fe2000ff1e03f */
[----:B------:R-:W-:Y:S01]  /*224d0*/  R2UR UR20, R16 ;  /* 0x00000000101472ca */ /* 0x000fe200000e0000 */
[----:B------:R-:W-:Y:S01]  /*224e0*/  UIADD3 UR14, UP1, UR36, 0x1f0, URZ ;  /* 0x000001f0240e7890 */ /* 0x000fe2000ff3e03f */
[----:B------:R-:W-:Y:S01]  /*224f0*/  R2UR UR16, R8 ;  /* 0x00000000081072ca */ /* 0x000fe200000e0000 */
[----:B------:R-:W-:Y:S01]  /*22500*/  IMAD R8, R6, 0x8000, R17 ;  /* 0x0000800006087824 */ /* 0x000fe200078e0211 */
[----:B------:R-:W-:Y:S01]  /*22510*/  R2UR UR18, R7 ;  /* 0x00000000071272ca */ /* 0x000fe200000e0000 */
[----:B------:R-:W-:Y:S01]  /*22520*/  UIADD3.X UR5, URZ, UR37, URZ, UP0, !UPT ;  /* 0x000000253f057290 */ /* 0x000fe200087fe43f */
[----:B------:R-:W-:Y:S01]  /*22530*/  R2UR UR19, R3 ;  /* 0x00000000031372ca */ /* 0x000fe200000e0000 */
[----:B------:R-:W-:Y:S01]  /*22540*/  UIADD3.X UR15, URZ, UR37, URZ, UP1, !UPT ;  /* 0x000000253f0f7290 */ /* 0x000fe20008ffe43f */
[----:B------:R-:W-:Y:S01]  /*22550*/  R2UR UR8, R8 ;  /* 0x00000000080872ca */ /* 0x000fe200000e0000 */
[----:B------:R-:W-:Y:S01]  /*22560*/  UMOV UR6, 0x0 ;  /* 0x0000000000067882 */ /* 0x000fe20000000000 */
[----:B------:R-:W-:Y:S01]  /*22570*/  R2UR UR10, R5 ;  /* 0x00000000050a72ca */ /* 0x000fe200000e0000 */
[----:B------:R-:W-:Y:S01]  /*22580*/  UMOV UR7, 0x10000000 ;  /* 0x1000000000077882 */ /* 0x000fe20000000000 */
[----:B------:R-:W-:Y:S01]  /*22590*/  R2UR UR11, R19 ;  /* 0x00000000130b72ca */ /* 0x000fe200000e0000 */
[----:B------:R-:W-:Y:S01]  /*225a0*/  UMOV UR9, UR17 ;  /* 0x0000001100097c82 */ /* 0x000fe20008000000 */
[----:B------:R-:W-:Y:S01]  /*225b0*/  UMOV UR12, UR20 ;  /* 0x00000014000c7c82 */ /* 0x000fe20008000000 */
[----:B------:R-:W-:-:S06]  /*225c0*/  UIADD3 UR16, UR16, 0x800, URZ ;  /* 0x0000080010107890 */ /* 0x000fcc000fffe03f */
[----:B------:R-:W-:-:S03]  /*225d0*/  UIADD3 UR8, UR8, 0x10800, URZ ;  /* 0x0001080008087890 */ /* 0x000fc6000fffe03f */
[----:B------:R0:W-:Y:S06]  /*225e0*/  UTMALDG.3D [UR16], [UR4], desc[UR6] ;  /* 0x00000610040075b4 */ /* 0x0001ec0008011000 */
[----:B------:R0:W-:Y:S02]  /*225f0*/  UTMALDG.3D [UR8], [UR14], desc[UR6] ;  /* 0x000006080e0075b4 */ /* 0x0001e40008011000 */
[----:B0-----:R-:W-:Y:S01]  /*22600*/  NOP ;  /* 0x0000000000007918 */ /* 0x001fe20000000000 */
.L_x_594:
[----:B------:R-:W-:Y:S05]  /*22610*/  BSYNC B1 ;  /* 0x0000000000017941 */ /* 0x000fea0003800000 */
.L_x_593:
[----:B------:R-:W-:Y:S02]  /*22620*/  VIADD R2, R2, 0xffffffff ;  /* 0xffffffff02027836 */ /* 0x000fe40000000000 */
[----:B------:R-:W-:Y:S02]  /*22630*/  VIADD R6, R6, 0x1 ;  /* 0x0000000106067836 */ /* 0x000fe40000000000 */
[----:B------:R-:W-:Y:S01]  /*22640*/  VIADD R7, R7, 0x40 ;  /* 0x0000004007077836 */ /* 0x000fe20000000000 */
[----:B------:R-:W-:Y:S01]  /*22650*/  ISETP.GT.AND P1, PT, R2, 0x1, PT ;  /* 0x000000010200780c */ /* 0x000fe20003f24270 */
[----:B------:R-:W-:Y:S01]  /*22660*/  VIADD R5, R5, 0x80 ;  /* 0x0000008005057836 */ /* 0x000fe20000000000 */
[----:B------:R-:W-:-:S04]  /*22670*/  ISETP.NE.AND P0, PT, R6, 0x4, PT ;  /* 0x000000040600780c */ /* 0x000fc80003f05270 */
[----:B------:R-:W-:Y:S02]  /*22680*/  SEL R9, RZ, 0x1, P0 ;  /* 0x00000001ff097807 */ /* 0x000fe40000000000 */
[----:B------:R-:W-:Y:S02]  /*22690*/  SEL R6, R6, RZ, P0 ;  /* 0x000000ff06067207 */ /* 0x000fe40000000000 */
[----:B------:R-:W-:-:S03]  /*226a0*/  LOP3.LUT R0, R0, R9, RZ, 0x3c, !PT ;  /* 0x0000000900007212 */ /* 0x000fc600078e3cff */
[----:B------:R-:W-:Y:S05]  /*226b0*/  @P1 BRA `(.L_x_595) ;  /* 0xfffffffc000c1947 */ /* 0x000fea000383ffff */
[----:B------:R-:W-:Y:S05]  /*226c0*/  BSYNC B0 ;  /* 0x0000000000007941 */ /* 0x000fea0003800000 */
.L_x_586:
[----:B------:R-:W2:Y:S01]  /*226d0*/  LDL.LU R0, [R1+0x4] ;  /* 0x0000040001007983 */ /* 0x000ea20000300800 */
[----:B------:R-:W-:-:S03]  /*226e0*/  ULDC.64 UR4, c[0x0][0x850] ;  /* 0x0002140000047ab9 */ /* 0x000fc60000000a00 */
[----:B-1----:R-:W3:Y:S04]  /*226f0*/  LDL.LU R2, [R1+0xc] ;  /* 0x00000c0001027983 */ /* 0x002ee80000300800 */
[----:B------:R-:W4:Y:S04]  /*22700*/  LDL.LU R4, [R1+0x8] ;  /* 0x0000080001047983 */ /* 0x000f280000300800 */
[----:B------:R-:W5:Y:S04]  /*22710*/  LDL.LU R9, [R1+0x204] ;  /* 0x0002040001097983 */ /* 0x000f680000300800 */
[----:B------:R-:W4:Y:S01]  /*22720*/  LDL.LU R8, [R1+0x208] ;  /* 0x0002080001087983 */ /* 0x000f220000300800 */
[----:B------:R-:W-:Y:S01]  /*22730*/  BSSY B0, `(.L_x_596) ;  /* 0x0000078000007945 */ /* 0x000fe20003800000 */
[----:B------:R-:W-:-:S02]  /*22740*/  IMAD.MOV.U32 R19, RZ, RZ, -0x1 ;  /* 0xffffffffff137424 */ /* 0x000fc400078e00ff */
[----:B------:R-:W-:Y:S02]  /*22750*/  IMAD.MOV.U32 R16, RZ, RZ, -0x1 ;  /* 0xffffffffff107424 */ /* 0x000fe400078e00ff */
[----:B--2---:R-:W-:Y:S01]  /*22760*/  IMAD.IADD R0, R18, 0x1, R0 ;  /* 0x0000000112007824 */ /* 0x004fe200078e0200 */
[----:B---3--:R-:W-:-:S04]  /*22770*/  LOP3.LUT P2, RZ, R2, 0xff, RZ, 0xc0, !PT ;  /* 0x000000ff02ff7812 */ /* 0x008fc8000784c0ff */
[----:B------:R-:W-:Y:S02]  /*22780*/  SHF.R.U32.HI R2, RZ, 0x2, R0 ;  /* 0x00000002ff027819 */ /* 0x000fe40000011600 */
[----:B------:R-:W-:Y:S02]  /*22790*/  ISETP.GT.U32.AND P0, PT, R0, 0x3, PT ;  /* 0x000000030000780c */ /* 0x000fe40003f04070 */
[----:B------:R-:W-:Y:S02]  /*227a0*/  LOP3.LUT R2, R2, 0x1, RZ, 0xc0, !PT ;  /* 0x0000000102027812 */ /* 0x000fe400078ec0ff */
[----:B------:R-:W-:Y:S02]  /*227b0*/  ISETP.LT.U32.AND P0, PT, R18, 0x4, P0 ;  /* 0x000000041200780c */ /* 0x000fe40000701070 */
[----:B------:R-:W-:Y:S02]  /*227c0*/  ISETP.NE.U32.AND P1, PT, R2, 0x1, PT ;  /* 0x000000010200780c */ /* 0x000fe40003f25070 */
[----:B------:R-:W-:Y:S01]  /*227d0*/  SEL R2, RZ, 0x1, !P0 ;  /* 0x00000001ff027807 */ /* 0x000fe20004000000 */
[----:B------:R0:W-:Y:S01]  /*227e0*/  @P2 SYNCS.ARRIVE.TRANS64.A1T0 RZ, [R17+URZ+0x58], RZ ;  /* 0x000058ff11ff29a7 */ /* 0x0001e2000810003f */
[----:B------:R-:W-:-:S02]  /*227f0*/  ISETP.GT.U32.AND P1, PT, R18, 0x3, !P1 ;  /* 0x000000031200780c */ /* 0x000fc40004f24070 */
[----:B----4-:R-:W-:Y:S02]  /*22800*/  IADD3 R8, P0, R8, UR38, RZ ;  /* 0x0000002608087c10 */ /* 0x010fe4000ff1e0ff */
[----:B------:R-:W-:Y:S02]  /*22810*/  SEL R3, RZ, 0x1, !P1 ;  /* 0x00000001ff037807 */ /* 0x000fe40004800000 */
[----:B-----5:R-:W-:Y:S02]  /*22820*/  IADD3.X R9, R9, UR45, RZ, P0, !PT ;  /* 0x0000002d09097c10 */ /* 0x020fe400087fe4ff */
[--C-:B------:R-:W-:Y:S01]  /*22830*/  LOP3.LUT R4, R3, R4, R2.reuse, 0x96, !PT ;  /* 0x0000000403047212 */ /* 0x100fe200078e9602 */
[----:B------:R-:W-:Y:S01]  /*22840*/  IMAD.MOV.U32 R3, RZ, RZ, -0x1 ;  /* 0xffffffffff037424 */ /* 0x000fe200078e00ff */
[----:B------:R-:W-:Y:S02]  /*22850*/  PRMT R2, RZ, 0x7610, R2 ;  /* 0x00007610ff027816 */ /* 0x000fe40000000002 */
[----:B------:R-:W-:Y:S01]  /*22860*/  ISETP.GE.U32.AND P0, PT, R8, UR4, PT ;  /* 0x0000000408007c0c */ /* 0x000fe2000bf06070 */
[----:B------:R1:W-:Y:S03]  /*22870*/  STL [R1+0x8], R4 ;  /* 0x0000080401007387 */ /* 0x0003e60000100800 */
[----:B------:R-:W-:Y:S01]  /*22880*/  ISETP.GE.U32.AND.EX P0, PT, R9, UR5, PT, P0 ;  /* 0x0000000509007c0c */ /* 0x000fe2000bf06100 */
[----:B------:R0:W-:Y:S04]  /*22890*/  STL [R1+0x208], R8 ;  /* 0x0002080801007387 */ /* 0x0001e80000100800 */
[----:B------:R0:W-:Y:S01]  /*228a0*/  STL [R1+0x204], R9 ;  /* 0x0002040901007387 */ /* 0x0001e20000100800 */
[----:B-1----:R-:W-:-:S02]  /*228b0*/  LOP3.LUT R4, R0, 0x3, RZ, 0xc0, !PT ;  /* 0x0000000300047812 */ /* 0x002fc400078ec0ff */
[----:B------:R-:W-:-:S03]  /*228c0*/  PRMT R0, RZ, 0x7610, R0 ;  /* 0x00007610ff007816 */ /* 0x000fc60000000000 */
[----:B------:R0:W-:Y:S04]  /*228d0*/  STL [R1+0x4], R4 ;  /* 0x0000040401007387 */ /* 0x0001e80000100800 */
[----:B------:R0:W-:Y:S04]  /*228e0*/  STL [R1], R3 ;  /* 0x0000000301007387 */ /* 0x0001e80000100800 */
[----:B------:R0:W-:Y:S01]  /*228f0*/  STL.S16 [R1+0xc], R2 ;  /* 0x00000c0201007387 */ /* 0x0001e20000100600 */
[----:B------:R-:W-:Y:S05]  /*22900*/  @P0 BRA `(.L_x_597) ;  /* 0x0000000400680947 */ /* 0x000fea0003800000 */
[----:B------:R-:W1:Y:S01]  /*22910*/  S2R R0, SR_CTAID.X ;  /* 0x0000000000007919 */ /* 0x000e620000002500 */
[----:B------:R-:W-:Y:S01]  /*22920*/  ULDC UR4, c[0x0][0x150] ;  /* 0x0000540000047ab9 */ /* 0x000fe20000000800 */
[----:B------:R-:W2:Y:S01]  /*22930*/  LDC R5, c[0x0][0x144] ;  /* 0x00005100ff057b82 */ /* 0x000ea20000000800 */
[----:B------:R-:W-:Y:S01]  /*22940*/  UISETP.NE.AND UP0, UPT, UR43, URZ, UPT ;  /* 0x0000003f2b00728c */ /* 0x000fe2000bf05270 */
[----:B0-----:R-:W0:Y:S01]  /*22950*/  S2R R2, SR_CTAID.Y ;  /* 0x0000000000027919 */ /* 0x001e220000002600 */
[----:B------:R-:W-:-:S04]  /*22960*/  ULDC UR7, c[0x0][0x830] ;  /* 0x00020c0000077ab9 */ /* 0x000fc80000000800 */
[----:B------:R-:W-:Y:S01]  /*22970*/  PLOP3.LUT P0, PT, PT, PT, UP0, 0x80, 0x0 ;  /* 0x000000000000781c */ /* 0x000fe20003f0f008 */
[----:B------:R-:W3:Y:S01]  /*22980*/  LDC R7, c[0x0][0x148] ;  /* 0x00005200ff077b82 */ /* 0x000ee20000000800 */
[----:B-1----:R-:W-:Y:S02]  /*22990*/  I2FP.F32.U32 R3, R0 ;  /* 0x0000000000037245 */ /* 0x002fe40000201000 */
[----:B0-----:R-:W-:-:S03]  /*229a0*/  I2FP.F32.U32 R4, R2 ;  /* 0x0000000200047245 */ /* 0x001fc60000201000 */
[----:B------:R-:W-:Y:S01]  /*229b0*/  FMUL R3, R3, UR4 ;  /* 0x0000000403037c20 */ /* 0x000fe20008400000 */
[----:B------:R-:W-:Y:S02]  /*229c0*/  ULDC UR4, c[0x0][0x154] ;  /* 0x0000550000047ab9 */ /* 0x000fe40000000800 */
[----:B------:R-:W-:Y:S01]  /*229d0*/  FMUL R6, R4, UR4 ;  /* 0x0000000404067c20 */ /* 0x000fe20008400000 */
[----:B------:R-:W-:Y:S02]  /*229e0*/  ULDC.64 UR4, c[0x0][0x828] ;  /* 0x00020a0000047ab9 */ /* 0x000fe40000000a00 */
[----:B------:R-:W0:Y:S08]  /*229f0*/  F2I.U32.TRUNC.NTZ R3, R3 ;  /* 0x0000000300037305 */ /* 0x000e30000020f000 */
[----:B------:R-:W1:Y:S01]  /*22a00*/  F2I.U32.TRUNC.NTZ R6, R6 ;  /* 0x0000000600067305 */ /* 0x000e62000020f000 */
[----:B0-----:R-:W-:-:S02]  /*22a10*/  IMAD.MOV R4, RZ, RZ, -R3 ;  /* 0x000000ffff047224 */ /* 0x001fc400078e0a03 */
[----:B------:R-:W-:Y:S02]  /*22a20*/  IMAD.MOV.U32 R3, RZ, RZ, R9 ;  /* 0x000000ffff037224 */ /* 0x000fe400078e0009 */
[----:B--2---:R-:W-:Y:S02]  /*22a30*/  IMAD R0, R5, R4, R0 ;  /* 0x0000000405007224 */ /* 0x004fe400078e0200 */
[----:B-1----:R-:W-:-:S04]  /*22a40*/  IMAD.MOV R4, RZ, RZ, -R6 ;  /* 0x000000ffff047224 */ /* 0x002fc800078e0a06 */
[----:B---3--:R-:W-:Y:S01]  /*22a50*/  @P0 IMAD R0, R7, R4, R2 ;  /* 0x0000000407000224 */ /* 0x008fe200078e0202 */
[----:B------:R-:W-:Y:S01]  /*22a60*/  ISETP.NE.U32.AND P0, PT, RZ, UR4, PT ;  /* 0x00000004ff007c0c */ /* 0x000fe2000bf05070 */
[----:B------:R-:W-:-:S03]  /*22a70*/  IMAD.MOV.U32 R2, RZ, RZ, R8 ;  /* 0x000000ffff027224 */ /* 0x000fc600078e0008 */
[----:B------:R-:W-:-:S13]  /*22a80*/  ISETP.NE.AND.EX P0, PT, RZ, UR5, PT, P0 ;  /* 0x00000005ff007c0c */ /* 0x000fda000bf05300 */
[----:B------:R-:W-:Y:S05]  /*22a90*/  @!P0 BRA `(.L_x_598) ;  /* 0x0000000000288947 */ /* 0x000fea0003800000 */
[----:B------:R-:W-:Y:S02]  /*22aa0*/  ULDC UR6, c[0x0][0x834] ;  /* 0x00020d0000067ab9 */ /* 0x000fe40000000800 */
[----:B------:R-:W-:-:S05]  /*22ab0*/  IADD3 R3, P0, R8, UR6, RZ ;  /* 0x0000000608037c10 */ /* 0x000fca000ff1e0ff */
[----:B------:R-:W-:-:S04]  /*22ac0*/  IMAD.X R7, RZ, RZ, R9, P0 ;  /* 0x000000ffff077224 */ /* 0x000fc800000e0609 */
[----:B------:R-:W-:-:S04]  /*22ad0*/  IMAD.WIDE.U32 R4, R7, UR4, RZ ;  /* 0x0000000407047c25 */ /* 0x000fc8000f8e00ff */
[----:B------:R-:W-:-:S04]  /*22ae0*/  IMAD.WIDE.U32 R4, P0, R3, UR5, R4 ;  /* 0x0000000503047c25 */ /* 0x000fc8000f800004 */
[----:B------:R-:W-:-:S04]  /*22af0*/  IMAD.WIDE.U32 R2, R3, UR4, RZ ;  /* 0x0000000403027c25 */ /* 0x000fc8000f8e00ff */
[----:B------:R-:W-:Y:S01]  /*22b00*/  IMAD.MOV.U32 R2, RZ, RZ, R5 ;  /* 0x000000ffff027224 */ /* 0x000fe200078e0005 */
[----:B------:R-:W-:Y:S01]  /*22b10*/  IADD3 RZ, P1, R3, R4, RZ ;  /* 0x0000000403ff7210 */ /* 0x000fe20007f3e0ff */
[----:B------:R-:W-:-:S04]  /*22b20*/  IMAD.X R3, RZ, RZ, RZ, P0 ;  /* 0x000000ffff037224 */ /* 0x000fc800000e06ff */
[----:B------:R-:W-:-:S08]  /*22b30*/  IMAD.WIDE.U32.X R2, R7, UR5, R2, P1 ;  /* 0x0000000507027c25 */ /* 0x000fd000088e0402 */
.L_x_598:
[--C-:B------:R-:W-:Y:S01]  /*22b40*/  SHF.R.U64 R16, R2, UR7, R3.reuse ;  /* 0x0000000702107c19 */ /* 0x100fe20008001203 */
[----:B------:R-:W-:Y:S01]  /*22b50*/  ULDC.64 UR4, c[0x0][0x820] ;  /* 0x0002080000047ab9 */ /* 0x000fe20000000a00 */
[----:B------:R-:W-:Y:S01]  /*22b60*/  SHF.R.U32.HI R2, RZ, UR7, R3 ;  /* 0x00000007ff027c19 */ /* 0x000fe20008011603 */
[----:B------:R-:W-:Y:S01]  /*22b70*/  IMAD.MOV.U32 R3, RZ, RZ, R9 ;  /* 0x000000ffff037224 */ /* 0x000fe200078e0009 */
[----:B------:R-:W-:Y:S01]  /*22b80*/  IADD3 R7, P0, RZ, -R16, RZ ;  /* 0x80000010ff077210 */ /* 0x000fe20007f1e0ff */
[----:B------:R-:W-:-:S04]  /*22b90*/  ULDC.64 UR6, c[0x0][0x840] ;  /* 0x0002100000067ab9 */ /* 0x000fc80000000a00 */
[----:B------:R-:W-:Y:S01]  /*22ba0*/  IMAD.X R2, RZ, RZ, ~R2, P0 ;  /* 0x000000ffff027224 */ /* 0x000fe200000e0e02 */
[----:B------:R-:W-:-:S03]  /*22bb0*/  ISETP.NE.U32.AND P0, PT, RZ, UR6, PT ;  /* 0x00000006ff007c0c */ /* 0x000fc6000bf05070 */
[----:B------:R-:W-:Y:S01]  /*22bc0*/  IMAD R2, R2, UR4, RZ ;  /* 0x0000000402027c24 */ /* 0x000fe2000f8e02ff */
[----:B------:R-:W-:-:S03]  /*22bd0*/  ISETP.NE.AND.EX P0, PT, RZ, UR7, PT, P0 ;  /* 0x00000007ff007c0c */ /* 0x000fc6000bf05300 */
[----:B------:R-:W-:Y:S02]  /*22be0*/  IMAD R5, R7, UR5, R2 ;  /* 0x0000000507057c24 */ /* 0x000fe4000f8e0202 */
[----:B------:R-:W-:-:S04]  /*22bf0*/  IMAD.MOV.U32 R2, RZ, RZ, R8 ;  /* 0x000000ffff027224 */ /* 0x000fc800078e0008 */
[----:B------:R-:W-:Y:S01]  /*22c00*/  IMAD.WIDE.U32 R2, R7, UR4, R2 ;  /* 0x0000000407027c25 */ /* 0x000fe2000f8e0002 */
[----:B------:R-:W-:-:S03]  /*22c10*/  ULDC UR4, c[0x0][0x818] ;  /* 0x0002060000047ab9 */ /* 0x000fc60000000800 */
[----:B------:R-:W-:-:S05]  /*22c20*/  IMAD.IADD R3, R3, 0x1, R5 ;  /* 0x0000000103037824 */ /* 0x000fca00078e0205 */
[--C-:B------:R-:W-:Y:S02]  /*22c30*/  SHF.R.U64 R6, R2, UR4, R3.reuse ;  /* 0x0000000402067c19 */ /* 0x100fe40008001203 */
[----:B------:R-:W-:Y:S01]  /*22c40*/  SHF.R.U32.HI R3, RZ, UR4, R3 ;  /* 0x00000004ff037c19 */ /* 0x000fe20008011603 */
[----:B------:R-:W-:-:S03]  /*22c50*/  ULDC UR4, c[0x0][0x808] ;  /* 0x0002020000047ab9 */ /* 0x000fc60000000800 */
[--C-:B------:R-:W-:Y:S02]  /*22c60*/  SHF.R.U64 R7, R6, UR4, R3.reuse ;  /* 0x0000000406077c19 */ /* 0x100fe40008001203 */
[----:B------:R-:W-:Y:S01]  /*22c70*/  SHF.R.U32.HI R2, RZ, UR4, R3 ;  /* 0x00000004ff027c19 */ /* 0x000fe20008011603 */
[----:B------:R-:W-:-:S03]  /*22c80*/  ULDC UR4, c[0x0][0x858] ;  /* 0x0002160000047ab9 */ /* 0x000fc60000000800 */
[--C-:B------:R-:W-:Y:S02]  /*22c90*/  SHF.R.U64 R8, R7, UR4, R2.reuse ;  /* 0x0000000407087c19 */ /* 0x100fe40008001202 */
[----:B------:R-:W-:-:S03]  /*22ca0*/  SHF.R.U32.HI R9, RZ, UR4, R2 ;  /* 0x00000004ff097c19 */ /* 0x000fc60008011602 */
[----:B------:R-:W-:Y:S02]  /*22cb0*/  IMAD.MOV.U32 R2, RZ, RZ, R8 ;  /* 0x000000ffff027224 */ /* 0x000fe400078e0008 */
[----:B------:R-:W-:Y:S01]  /*22cc0*/  IMAD.MOV.U32 R3, RZ, RZ, R9 ;  /* 0x000000ffff037224 */ /* 0x000fe200078e0009 */
[----:B------:R-:W-:Y:S06]  /*22cd0*/  @!P0 BRA `(.L_x_599) ;  /* 0x0000000000288947 */ /* 0x000fec0003800000 */
        /* <DEDUP_REMOVED lines=10> */
.L_x_599:
[----:B------:R-:W-:Y:S01]  /*22d80*/  ULDC UR4, c[0x0][0x848] ;  /* 0x0002120000047ab9 */ /* 0x000fe20000000800 */
[----:B------:R-:W-:Y:S01]  /*22d90*/  LOP3.LUT R7, R7, UR44, RZ, 0xc0, !PT ;  /* 0x0000002c07077c12 */ /* 0x000fe2000f8ec0ff */
[----:B------:R-:W-:Y:S01]  /*22da0*/  UISETP.NE.AND UP0, UPT, UR43, URZ, UPT ;  /* 0x0000003f2b00728c */ /* 0x000fe2000bf05270 */
[----:B------:R-:W-:Y:S01]  /*22db0*/  SHF.R.U64 R2, R2, UR4, R3 ;  /* 0x0000000402027c19 */ /* 0x000fe20008001203 */
[----:B------:R-:W-:-:S04]  /*22dc0*/  ULDC UR4, c[0x0][0x838] ;  /* 0x00020e0000047ab9 */ /* 0x000fc80000000800 */
[----:B------:R-:W-:Y:S01]  /*22dd0*/  IMAD.MOV R3, RZ, RZ, -R2 ;  /* 0x000000ffff037224 */ /* 0x000fe200078e0a02 */
[----:B------:R-:W-:Y:S01]  /*22de0*/  PLOP3.LUT P1, PT, PT, PT, UP0, 0x40, 0x0 ;  /* 0x000000000000781c */ /* 0x000fe20003f2e808 */
[----:B------:R-:W-:Y:S01]  /*22df0*/  IMAD R7, R2, UR41, R7 ;  /* 0x0000002902077c24 */ /* 0x000fe2000f8e0207 */
[----:B------:R-:W-:Y:S01]  /*22e00*/  PLOP3.LUT P0, PT, PT, PT, UP0, 0x40, 0x0 ;  /* 0x000000000000781c */ /* 0x000fe20003f0e808 */
[----:B------:R-:W-:Y:S01]  /*22e10*/  IMAD R8, R3, UR4, R8 ;  /* 0x0000000403087c24 */ /* 0x000fe2000f8e0208 */
[----:B------:R-:W-:Y:S01]  /*22e20*/  ULDC UR4, c[0x0][0x810] ;  /* 0x0002040000047ab9 */ /* 0x000fe20000000800 */
[----:B------:R-:W-:Y:S01]  /*22e30*/  LOP3.LUT R3, R6, UR40, RZ, 0xc0, !PT ;  /* 0x0000002806037c12 */ /* 0x000fe2000f8ec0ff */
[----:B------:R-:W-:Y:S01]  /*22e40*/  IMAD R0, R7, UR4, R0 ;  /* 0x0000000407007c24 */ /* 0x000fe2000f8e0200 */
[----:B------:R-:W-:-:S03]  /*22e50*/  ULDC UR4, c[0x0][0x800] ;  /* 0x0002000000047ab9 */ /* 0x000fc60000000800 */
[----:B------:R-:W-:-:S05]  /*22e60*/  IMAD R3, R8, UR4, R3 ;  /* 0x0000000408037c24 */ /* 0x000fca000f8e0203 */
[----:B------:R-:W-:Y:S02]  /*22e70*/  SEL R2, R0, R3, P1 ;  /* 0x0000000300027207 */ /* 0x000fe40000800000 */
[----:B------:R-:W-:Y:S01]  /*22e80*/  SEL R19, R3, R0, P0 ;  /* 0x0000000003137207 */ /* 0x000fe20000000000 */
[----:B------:R-:W-:Y:S02]  /*22e90*/  IMAD.MOV.U32 R0, RZ, RZ, 0x1 ;  /* 0x00000001ff007424 */ /* 0x000fe400078e00ff */
[----:B------:R1:W-:Y:S05]  /*22ea0*/  STL [R1], R2 ;  /* 0x0000000201007387 */ /* 0x0003ea0000100800 */
.L_x_597:
[----:B------:R-:W-:Y:S05]  /*22eb0*/  BSYNC B0 ;  /* 0x0000000000007941 */ /* 0x000fea0003800000 */
.L_x_596:
[----:B------:R-:W-:-:S13]  /*22ec0*/  LOP3.LUT P0, RZ, R0, 0xff, RZ, 0xc0, !PT ;  /* 0x000000ff00ff7812 */ /* 0x000fda000780c0ff */
[----:B------:R-:W-:Y:S05]  /*22ed0*/  @P0 BRA `(.L_x_600) ;  /* 0xfffffff000300947 */ /* 0x000fea000383ffff */
[----:B------:R-:W-:Y:S05]  /*22ee0*/  BSYNC B6 ;  /* 0x0000000000067941 */ /* 0x000fea0003800000 */
.L_x_583:
[----:B------:R-:W-:-:S03]  /*22ef0*/  UMOV UR4, 0xffffffff ;  /* 0xffffffff00047882 */ /* 0x000fc60000000000 */
[----:B------:R-:W-:Y:S05]  /*22f00*/  BRA.DIV UR4, `(.L_x_601) ;  /* 0x00000006045c7947 */ /* 0x000fea000b800000 */
[----:B------:R-:W-:-:S13]  /*22f10*/  ELECT P6, URZ, PT ;  /* 0x00000000003f782f */ /* 0x000fda00038c0000 */
.L_x_617:
[----:B------:R-:W-:Y:S04]  /*22f20*/  BSSY B0, `(.L_x_602) ;  /* 0x0000030000007945 */ /* 0x000fe80003800000 */
[----:B------:R-:W-:Y:S05]  /*22f30*/  @!P6 BRA `(.L_x_603) ;  /* 0x0000000000b8e947 */ /* 0x000fea0003800000 */
[----:B------:R-:W-:-:S04]  /*22f40*/  ULOP3.LUT UR4, UR42, 0x2, URZ, 0xfc, !UPT ;  /* 0x000000022a047892 */ /* 0x000fc8000f8efc3f */
[----:B------:R-:W-:-:S06]  /*22f50*/  UISETP.NE.AND UP0, UPT, UR4, 0x3, UPT ;  /* 0x000000030400788c */ /* 0x000fcc000bf05270 */
[----:B------:R-:W-:-:S13]  /*22f60*/  PLOP3.LUT P0, PT, PT, PT, UP0, 0x80, 0x0 ;  /* 0x000000000000781c */ /* 0x000fda0003f0f008 */
[----:B------:R-:W-:Y:S05]  /*22f70*/  @!P0 BRA `(.L_x_604) ;  /* 0x0000000000048947 */ /* 0x000fea0003800000 */
[----:B------:R-:W-:Y:S01]  /*22f80*/  BPT.TRAP 0x1 ;  /* 0x000000040000795c */ /* 0x000fe20000300000 */
.L_x_604:
[----:B01----:R-:W2:Y:S04]  /*22f90*/  LDL R2, [R1+0x8] ;  /* 0x0000080001027983 */ /* 0x003ea80000100800 */
[----:B------:R-:W3:Y:S01]  /*22fa0*/  LDL R4, [R1+0x4] ;  /* 0x0000040001047983 */ /* 0x000ee20000100800 */
[----:B------:R-:W-:Y:S01]  /*22fb0*/  MOV R0, 0x400 ;  /* 0x0000040000007802 */ /* 0x000fe20000000f00 */
[----:B------:R-:W0:Y:S03]  /*22fc0*/  S2R R3, SR_CgaCtaId ;  /* 0x0000000000037919 */ /* 0x000e260000008800 */
[----:B0-----:R-:W-:-:S05]  /*22fd0*/  LEA R0, R3, R0, 0x18 ;  /* 0x0000000003007211 */ /* 0x001fca00078ec0ff */
[----:B------:R-:W-:Y:S01]  /*22fe0*/  VIADD R0, R0, 0x20 ;  /* 0x0000002000007836 */ /* 0x000fe20000000000 */
[----:B--2---:R-:W-:-:S03]  /*22ff0*/  SHF.L.U32 R2, R2, 0x1f, RZ ;  /* 0x0000001f02027819 */ /* 0x004fc600000006ff */
[----:B---3--:R-:W-:-:S04]  /*23000*/  IMAD R3, R4, 0x8, R0 ;  /* 0x0000000804037824 */ /* 0x008fc800078e0200 */
[----:B------:R-:W0:Y:S02]  /*23010*/  SYNCS.PHASECHK.TRANS64.TRYWAIT P0, [R3+URZ], R2 ;  /* 0x00000002030075a7 */ /* 0x000e24000800017f */
[----:B0-----:R-:W-:Y:S05]  /*23020*/  @!P0 BRA `(.L_x_605) ;  /* 0x0000000400348947 */ /* 0x001fea0003800000 */
.L_x_618:
[----:B------:R-:W0:Y:S04]  /*23030*/  LDL.LU R5, [R1+0x4] ;  /* 0x0000040001057983 */ /* 0x000e280000300800 */
[----:B------:R-:W2:Y:S01]  /*23040*/  LDL.LU R4, [R1+0x8] ;  /* 0x0000080001047983 */ /* 0x000ea20000300800 */
[----:B0-----:R-:W-:-:S05]  /*23050*/  VIADD R2, R5, 0x1 ;  /* 0x0000000105027836 */ /* 0x001fca0000000000 */
[----:B------:R-:W-:-:S04]  /*23060*/  ISETP.NE.AND P0, PT, R2, 0x4, PT ;  /* 0x000000040200780c */ /* 0x000fc80003f05270 */
[----:B------:R-:W-:Y:S02]  /*23070*/  SEL R3, RZ, 0x1, P0 ;  /* 0x00000001ff037807 */ /* 0x000fe40000000000 */
[----:B------:R-:W-:Y:S02]  /*23080*/  SEL R5, R2, RZ, P0 ;  /* 0x000000ff02057207 */ /* 0x000fe40000000000 */
[----:B--2---:R-:W-:-:S03]  /*23090*/  LOP3.LUT R4, R4, R3, RZ, 0x3c, !PT ;  /* 0x0000000304047212 */ /* 0x004fc600078e3cff */
[----:B------:R-:W-:Y:S01]  /*230a0*/  IMAD R3, R5, 0x8, R0 ;  /* 0x0000000805037824 */ /* 0x000fe200078e0200 */
[----:B------:R-:W-:-:S04]  /*230b0*/  SHF.L.U32 R2, R4, 0x1f, RZ ;  /* 0x0000001f04027819 */ /* 0x000fc800000006ff */
[----:B------:R-:W0:Y:S02]  /*230c0*/  SYNCS.PHASECHK.TRANS64.TRYWAIT P0, [R3+URZ], R2 ;  /* 0x00000002030075a7 */ /* 0x000e24000800017f */
[----:B0-----:R-:W-:Y:S05]  /*230d0*/  @!P0 BRA `(.L_x_606) ;  /* 0x00000004001c8947 */ /* 0x001fea0003800000 */
.L_x_619:
[----:B0-----:R-:W-:-:S05]  /*230e0*/  VIADD R2, R5, 0x1 ;  /* 0x0000000105027836 */ /* 0x001fca0000000000 */
[----:B------:R-:W-:-:S04]  /*230f0*/  ISETP.NE.AND P0, PT, R2, 0x4, PT ;  /* 0x000000040200780c */ /* 0x000fc80003f05270 */
[----:B------:R-:W-:Y:S02]  /*23100*/  SEL R3, RZ, 0x1, P0 ;  /* 0x00000001ff037807 */ /* 0x000fe40000000000 */
[----:B------:R-:W-:Y:S02]  /*23110*/  SEL R5, R2, RZ, P0 ;  /* 0x000000ff02057207 */ /* 0x000fe40000000000 */
[----:B------:R-:W-:-:S03]  /*23120*/  LOP3.LUT R7, R4, R3, RZ, 0x3c, !PT ;  /* 0x0000000304077212 */ /* 0x000fc600078e3cff */
[----:B------:R-:W-:Y:S01]  /*23130*/  IMAD R3, R5, 0x8, R0 ;  /* 0x0000000805037824 */ /* 0x000fe200078e0200 */
[----:B------:R-:W-:-:S04]  /*23140*/  SHF.L.U32 R2, R7, 0x1f, RZ ;  /* 0x0000001f07027819 */ /* 0x000fc800000006ff */
[----:B------:R-:W0:Y:S02]  /*23150*/  SYNCS.PHASECHK.TRANS64.TRYWAIT P0, [R3+URZ], R2 ;  /* 0x00000002030075a7 */ /* 0x000e24000800017f */
[----:B0-----:R-:W-:Y:S05]  /*23160*/  @!P0 BRA `(.L_x_607) ;  /* 0x00000004000c8947 */ /* 0x001fea0003800000 */
.L_x_620:
[----:B0-----:R-:W-:-:S05]  /*23170*/  VIADD R2, R5, 0x1 ;  /* 0x0000000105027836 */ /* 0x001fca0000000000 */
[----:B------:R-:W-:-:S04]  /*23180*/  ISETP.NE.AND P0, PT, R2, 0x4, PT ;  /* 0x000000040200780c */ /* 0x000fc80003f05270 */
[----:B------:R-:W-:Y:S02]  /*23190*/  SEL R4, RZ, 0x1, P0 ;  /* 0x00000001ff047807 */ /* 0x000fe40000000000 */
[----:B------:R-:W-:Y:S02]  /*231a0*/  SEL R3, R2, RZ, P0 ;  /* 0x000000ff02037207 */ /* 0x000fe40000000000 */
[----:B------:R-:W-:-:S03]  /*231b0*/  LOP3.LUT R4, R7, R4, RZ, 0x3c, !PT ;  /* 0x0000000407047212 */ /* 0x000fc600078e3cff */
[----:B------:R-:W-:Y:S01]  /*231c0*/  IMAD R3, R3, 0x8, R0 ;  /* 0x0000000803037824 */ /* 0x000fe200078e0200 */
[----:B------:R-:W-:-:S07]  /*231d0*/  SHF.L.U32 R0, R4, 0x1f, RZ ;  /* 0x0000001f04007819 */ /* 0x000fce00000006ff */
.L_x_608:
[----:B0-----:R0:W1:Y:S02]  /*231e0*/  SYNCS.PHASECHK.TRANS64.TRYWAIT P0, [R3+URZ], R0 ;  /* 0x00000000030075a7 */ /* 0x001064000800017f */
[----:B-1----:R-:W-:Y:S05]  /*231f0*/  @!P0 NANOSLEEP.SYNCS 0x989680 ;  /* 0x009896800000895d */ /* 0x002fea0003900000 */
[----:B------:R-:W1:Y:S02]  /*23200*/  @!P0 SYNCS.PHASECHK.TRANS64 P0, [R3+URZ], R0 ;  /* 0x00000000030085a7 */ /* 0x000e64000800007f */
[----:B-1----:R-:W-:Y:S05]  /*23210*/  @!P0 BRA `(.L_x_608) ;  /* 0xfffffffc00f08947 */ /* 0x002fea000383ffff */
.L_x_603:
[----:B------:R-:W-:Y:S05]  /*23220*/  BSYNC B0 ;  /* 0x0000000000007941 */ /* 0x000fea0003800000 */
.L_x_602:
[----:B------:R-:W-:Y:S05]  /*23230*/  EXIT ;  /* 0x000000000000794d */ /* 0x000fea0003800000 */
.L_x_14:
[----:B------:R-:W-:Y:S02]  /*23240*/  IMAD.MOV.U32 R12, RZ, RZ, RZ ;  /* 0x000000ffff0c7224 */ /* 0x000fe400078e00ff */
[----:B------:R-:W-:Y:S02]  /*23250*/  IMAD.MOV.U32 R11, RZ, RZ, 0x1f ;  /* 0x0000001fff0b7424 */ /* 0x000fe400078e00ff */
[----:B------:R-:W-:-:S07]  /*23260*/  IMAD.MOV.U32 R15, RZ, RZ, -0x1 ;  /* 0xffffffffff0f7424 */ /* 0x000fce00078e00ff */
[----:B0-2--5:R-:W-:Y:S05]  /*23270*/  WARPSYNC.COLLECTIVE R15, `(.L_x_609) ;  /* 0x000000000f087348 */ /* 0x025fea0003c00000 */
[----:B------:R1:W3:Y:S02]  /*23280*/  SHFL.IDX P6, R14, R13, R12, R11 ;  /* 0x0000000c0d0e7389 */ /* 0x0002e400000c000b */
[----:B0123-5:R-:W-:Y:S01]  /*23290*/  ENDCOLLECTIVE ;  /* 0x000000000000791b */ /* 0x02ffe20003800000 */
.L_x_609:
[----:B------:R-:W-:Y:S05]  /*232a0*/  BRA `(.L_x_610) ;  /* 0xfffffde0006c7947 */ /* 0x000fea000383ffff */
.L_x_18:
[----:B---3--:R3:W4:Y:S02]  /*232b0*/  SYNCS.PHASECHK.TRANS64.TRYWAIT P0, [R3+URZ], R0 ;  /* 0x00000000030075a7 */ /* 0x008724000800017f */
[----:B----4-:R-:W-:Y:S05]  /*232c0*/  @!P0 NANOSLEEP.SYNCS 0x989680 ;  /* 0x009896800000895d */ /* 0x010fea0003900000 */
[----:B------:R-:W4:Y:S02]  /*232d0*/  @!P0 SYNCS.PHASECHK.TRANS64 P0, [R3+URZ], R0 ;  /* 0x00000000030085a7 */ /* 0x000f24000800007f */
[----:B----4-:R-:W-:Y:S05]  /*232e0*/  @!P0 BRA `(.L_x_18) ;  /* 0xfffffffc00f08947 */ /* 0x010fea000383ffff */
[----:B------:R-:W-:Y:S05]  /*232f0*/  BRA `(.L_x_17) ;  /* 0xfffffde000887947 */ /* 0x000fea000383ffff */
.L_x_31:
[----:B0-----:R-:W-:-:S04]  /*23300*/  IMAD.U32 R3, RZ, RZ, UR4 ;  /* 0x00000004ff037e24 */ /* 0x001fc8000f8e00ff */
[----:B------:R0:W1:Y:S03]  /*23310*/  SYNCS.PHASECHK.TRANS64.TRYWAIT P0, [R3+URZ], R0 ;  /* 0x00000000030075a7 */ /* 0x000066000800017f */
[----:B-1----:R-:W-:Y:S05]  /*23320*/  @!P0 NANOSLEEP.SYNCS 0x989680 ;  /* 0x009896800000895d */ /* 0x002fea0003900000 */
[----:B------:R-:W1:Y:S02]  /*23330*/  @!P0 SYNCS.PHASECHK.TRANS64 P0, [R3+URZ], R0 ;  /* 0x00000000030085a7 */ /* 0x000e64000800007f */
[----:B-1----:R-:W-:Y:S05]  /*23340*/  @!P0 BRA `(.L_x_31) ;  /* 0xfffffffc00ec8947 */ /* 0x002fea000383ffff */
[----:B------:R-:W-:Y:S05]  /*23350*/  BRA `(.L_x_30) ;  /* 0xfffffe38007c7947 */ /* 0x000fea000383ffff */
.L_x_48:
[----:B0-----:R0:W1:Y:S02]  /*23360*/  SYNCS.PHASECHK.TRANS64.TRYWAIT P0, [R2+URZ], R0 ;  /* 0x00000000020075a7 */ /* 0x001064000800017f */
[----:B-1----:R-:W-:Y:S05]  /*23370*/  @!P0 NANOSLEEP.SYNCS 0x989680 ;  /* 0x009896800000895d */ /* 0x002fea0003900000 */
[----:B------:R-:W1:Y:S02]  /*23380*/  @!P0 SYNCS.PHASECHK.TRANS64 P0, [R2+URZ], R0 ;  /* 0x00000000020085a7 */ /* 0x000e64000800007f */
[----:B-1----:R-:W-:Y:S05]  /*23390*/  @!P0 BRA `(.L_x_48) ;  /* 0xfffffffc00f08947 */ /* 0x002fea000383ffff */
[----:B------:R-:W-:Y:S05]  /*233a0*/  BRA `(.L_x_47) ;  /* 0xfffffe9c00ec7947 */ /* 0x000fea000383ffff */
.L_x_588:
[----:B0-----:R0:W1:Y:S02]  /*233b0*/  SYNCS.PHASECHK.TRANS64.TRYWAIT P0, [R4+URZ+0x20], R9 ;  /* 0x00002009040075a7 */ /* 0x001064000800017f */
[----:B-1----:R-:W-:Y:S05]  /*233c0*/  @!P0 NANOSLEEP.SYNCS 0x989680 ;  /* 0x009896800000895d */ /* 0x002fea0003900000 */
[----:B------:R-:W1:Y:S02]  /*233d0*/  @!P0 SYNCS.PHASECHK.TRANS64 P0, [R4+URZ+0x20], R9 ;  /* 0x00002009040085a7 */ /* 0x000e64000800007f */
[----:B-1----:R-:W-:Y:S05]  /*233e0*/  @!P0 BRA `(.L_x_588) ;  /* 0xfffffffc00f08947 */ /* 0x002fea000383ffff */
[----:B------:R-:W-:Y:S05]  /*233f0*/  BRA `(.L_x_611) ;  /* 0xffffffec00d07947 */ /* 0x000fea000383ffff */
.L_x_592:
[----:B------:R-:W-:Y:S01]  /*23400*/  BSSY B1, `(.L_x_612) ;  /* 0x0000006000017945 */ /* 0x000fe20003800000 */
[----:B------:R-:W-:-:S07]  /*23410*/  IMAD.MOV.U32 R15, RZ, RZ, -0x1 ;  /* 0xffffffffff0f7424 */ /* 0x000fce00078e00ff */
[----:B------:R-:W-:Y:S05]  /*23420*/  WARPSYNC.COLLECTIVE R15, `(.L_x_613) ;  /* 0x000000000f0c7348 */ /* 0x000fea0003c00000 */
[----:B------:R-:W-:Y:S02]  /*23430*/  ELECT P6, UR62, PT ;  /* 0x00000000003e782f */ /* 0x000fe400038c0000 */
[----:B------:R-:W-:Y:S01]  /*23440*/  MOV R14, UR62 ;  /* 0x0000003e000e7c02 */ /* 0x000fe20008000f00 */
[----:B------:R-:W-:Y:S10]  /*23450*/  ENDCOLLECTIVE ;  /* 0x000000000000791b */ /* 0x000ff40003800000 */
.L_x_613:
[----:B------:R-:W-:Y:S05]  /*23460*/  BSYNC B1 ;  /* 0x0000000000017941 */ /* 0x000fea0003800000 */
.L_x_612:
[----:B------:R-:W-:Y:S05]  /*23470*/  BRA `(.L_x_614) ;  /* 0xfffffff000007947 */ /* 0x000fea000383ffff */
.L_x_601:
[----:B------:R-:W-:Y:S01]  /*23480*/  BSSY B0, `(.L_x_615) ;  /* 0x0000006000007945 */ /* 0x000fe20003800000 */
[----:B------:R-:W-:-:S07]  /*23490*/  IMAD.MOV.U32 R15, RZ, RZ, -0x1 ;  /* 0xffffffffff0f7424 */ /* 0x000fce00078e00ff */
[----:B01----:R-:W-:Y:S05]  /*234a0*/  WARPSYNC.COLLECTIVE R15, `(.L_x_616) ;  /* 0x000000000f0c7348 */ /* 0x003fea0003c00000 */
[----:B------:R-:W-:Y:S02]  /*234b0*/  ELECT P6, UR62, PT ;  /* 0x00000000003e782f */ /* 0x000fe400038c0000 */
[----:B------:R-:W-:Y:S01]  /*234c0*/  MOV R14, UR62 ;  /* 0x0000003e000e7c02 */ /* 0x000fe20008000f00 */
[----:B01----:R-:W-:Y:S10]  /*234d0*/  ENDCOLLECTIVE ;  /* 0x000000000000791b */ /* 0x003ff40003800000 */
.L_x_616:
[----:B------:R-:W-:Y:S05]  /*234e0*/  BSYNC B0 ;  /* 0x0000000000007941 */ /* 0x000fea0003800000 */
.L_x_615:
[----:B------:R-:W-:Y:S05]  /*234f0*/  BRA `(.L_x_617) ;  /* 0xfffffff800887947 */ /* 0x000fea000383ffff */
.L_x_605:
[----:B0-----:R0:W1:Y:S02]  /*23500*/  SYNCS.PHASECHK.TRANS64.TRYWAIT P0, [R3+URZ], R2 ;  /* 0x00000002030075a7 */ /* 0x001064000800017f */
[----:B-1----:R-:W-:Y:S05]  /*23510*/  @!P0 NANOSLEEP.SYNCS 0x989680 ;  /* 0x009896800000895d */ /* 0x002fea0003900000 */
[----:B------:R-:W1:Y:S02]  /*23520*/  @!P0 SYNCS.PHASECHK.TRANS64 P0, [R3+URZ], R2 ;  /* 0x00000002030085a7 */ /* 0x000e64000800007f */
[----:B-1----:R-:W-:Y:S05]  /*23530*/  @!P0 BRA `(.L_x_605) ;  /* 0xfffffffc00f08947 */ /* 0x002fea000383ffff */
[----:B------:R-:W-:Y:S05]  /*23540*/  BRA `(.L_x_618) ;  /* 0xfffffff800b87947 */ /* 0x000fea000383ffff */
.L_x_606:
[----:B0-----:R0:W1:Y:S02]  /*23550*/  SYNCS.PHASECHK.TRANS64.TRYWAIT P0, [R3+URZ], R2 ;  /* 0x00000002030075a7 */ /* 0x001064000800017f */
[----:B-1----:R-:W-:Y:S05]  /*23560*/  @!P0 NANOSLEEP.SYNCS 0x989680 ;  /* 0x009896800000895d */ /* 0x002fea0003900000 */
[----:B------:R-:W1:Y:S02]  /*23570*/  @!P0 SYNCS.PHASECHK.TRANS64 P0, [R3+URZ], R2 ;  /* 0x00000002030085a7 */ /* 0x000e64000800007f */
[----:B-1----:R-:W-:Y:S05]  /*23580*/  @!P0 BRA `(.L_x_606) ;  /* 0xfffffffc00f08947 */ /* 0x002fea000383ffff */
[----:B------:R-:W-:Y:S05]  /*23590*/  BRA `(.L_x_619) ;  /* 0xfffffff800d07947 */ /* 0x000fea000383ffff */
.L_x_607:
[----:B0-----:R0:W1:Y:S02]  /*235a0*/  SYNCS.PHASECHK.TRANS64.TRYWAIT P0, [R3+URZ], R2 ;  /* 0x00000002030075a7 */ /* 0x001064000800017f */
[----:B-1----:R-:W-:Y:S05]  /*235b0*/  @!P0 NANOSLEEP.SYNCS 0x989680 ;  /* 0x009896800000895d */ /* 0x002fea0003900000 */
[----:B------:R-:W1:Y:S02]  /*235c0*/  @!P0 SYNCS.PHASECHK.TRANS64 P0, [R3+URZ], R2 ;  /* 0x00000002030085a7 */ /* 0x000e64000800007f */
[----:B-1----:R-:W-:Y:S05]  /*235d0*/  @!P0 BRA `(.L_x_607) ;  /* 0xfffffffc00f08947 */ /* 0x002fea000383ffff */
[----:B------:R-:W-:Y:S05]  /*235e0*/  BRA `(.L_x_620) ;  /* 0xfffffff800e07947 */ /* 0x000fea000383ffff */
.L_x_621:
[----:B------:R-:W-:-:S00]  /*235f0*/  BRA `(.L_x_621) ;  /* 0xfffffffc00fc7947 */ /* 0x000fc0000383ffff */
[----:B------:R-:W-:-:S00]  /*23600*/  NOP ;  /* 0x0000000000007918 */ /* 0x000fc00000000000 */
[----:B------:R-:W-:-:S00]  /*23610*/  NOP ;  /* 0x0000000000007918 */ /* 0x000fc00000000000 */
[----:B------:R-:W-:-:S00]  /*23620*/  NOP ;  /* 0x0000000000007918 */ /* 0x000fc00000000000 */
[----:B------:R-:W-:-:S00]  /*23630*/  NOP ;  /* 0x0000000000007918 */ /* 0x000fc00000000000 */
[----:B------:R-:W-:-:S00]  /*23640*/  NOP ;  /* 0x0000000000007918 */ /* 0x000fc00000000000 */
[----:B------:R-:W-:-:S00]  /*23650*/  NOP ;  /* 0x0000000000007918 */ /* 0x000fc00000000000 */
[----:B------:R-:W-:-:S00]  /*23660*/  NOP ;  /* 0x0000000000007918 */ /* 0x000fc00000000000 */
[----:B------:R-:W-:-:S00]  /*23670*/  NOP ;  /* 0x0000000000007918 */ /* 0x000fc00000000000 */
.L_x_622:


//--------------------- .nv.global.init           --------------------------
	.section	.nv.global.init,"aw",@progbits
.nv.global.init:
	.type		$str$24,@object
	.size		$str$24,($str$26 - $str$24)
$str$24:
        /*0000*/ 	.byte	0x78, 0x2e, 0x69, 0x64, 0x78, 0x5f, 0x20, 0x3d, 0x3d, 0x20, 0x30, 0x00
	.type		$str$26,@object
	.size		$str$26,($str$27 - $str$26)
$str$26:
        /*000c*/ 	.byte	0x28, 0x61, 0x64, 0x64, 0x72, 0x65, 0x73, 0x73, 0x20, 0x26, 0x20, 0x6d, 0x61, 0x73, 0x6b, 0x29
        /*001c*/ 	.byte	0x20, 0x3d, 0x3d, 0x20, 0x30, 0x00
	.type		$str$27,@object
	.size		$str$27,($str$25 - $str$27)
$str$27:
        /*0022*/ 	.byte	0x2f, 0x74, 0x6d, 0x70, 0x2f, 0x63, 0x75, 0x74, 0x6c, 0x61, 0x73, 0x73, 0x5f, 0x73, 0x77, 0x65
        /*0032*/ 	.byte	0x65, 0x70, 0x5f, 0x73, 0x72, 0x63, 0x2f, 0x69, 0x6e, 0x63, 0x6c, 0x75, 0x64, 0x65, 0x2f, 0x63
        /*0042*/ 	.byte	0x75, 0x74, 0x65, 0x2f, 0x70, 0x6f, 0x69, 0x6e, 0x74, 0x65, 0x72, 0x5f, 0x66, 0x6c, 0x61, 0x67
        /*0052*/ 	.byte	0x67, 0x65, 0x64, 0x2e, 0x68, 0x70, 0x70, 0x00
	.type		$str$25,@object
	.size		$str$25,(__unnamed_2 - $str$25)
$str$25:
        /*005a*/ 	.byte	0x2f, 0x74, 0x6d, 0x70, 0x2f, 0x63, 0x75, 0x74, 0x6c, 0x61, 0x73, 0x73, 0x5f, 0x73, 0x77, 0x65
        /*006a*/ 	.byte	0x65, 0x70, 0x5f, 0x73, 0x72, 0x63, 0x2f, 0x69, 0x6e, 0x63, 0x6c, 0x75, 0x64, 0x65, 0x2f, 0x63
        /*007a*/ 	.byte	0x75, 0x74, 0x65, 0x2f, 0x63, 0x6f, 0x6e, 0x74, 0x61, 0x69, 0x6e, 0x65, 0x72, 0x2f, 0x61, 0x72
        /*008a*/ 	.byte	0x72, 0x61, 0x79, 0x5f, 0x73, 0x75, 0x62, 0x62, 0x79, 0x74, 0x65, 0x2e, 0x68, 0x70, 0x70, 0x00
	.type		__unnamed_2,@object
	.size		__unnamed_2,(__unnamed_3 - __unnamed_2)
__unnamed_2:
        /*009a*/ 	.byte	0x63, 0x6f, 0x6e, 0x73, 0x74, 0x65, 0x78, 0x70, 0x72, 0x20, 0x54, 0x20, 0x2a, 0x63, 0x75, 0x74
        /*00aa*/ 	.byte	0x65, 0x3a, 0x3a, 0x72, 0x61, 0x77, 0x5f, 0x70, 0x6f, 0x69, 0x6e, 0x74, 0x65, 0x72, 0x5f, 0x63
        /*00ba*/ 	.byte	0x61, 0x73, 0x74, 0x28, 0x63, 0x6f, 0x6e, 0x73, 0x74, 0x20, 0x63, 0x75, 0x74, 0x65, 0x3a, 0x3a
        /*00ca*/ 	.byte	0x73, 0x75, 0x62, 0x62, 0x79, 0x74, 0x65, 0x5f, 0x69, 0x74, 0x65, 0x72, 0x61, 0x74, 0x6f, 0x72
        /*00da*/ 	.byte	0x3c, 0x54, 0x3e, 0x20, 0x26, 0x29, 0x20, 0x5b, 0x77, 0x69, 0x74, 0x68, 0x20, 0x54, 0x20, 0x3d
        /*00ea*/ 	.byte	0x20, 0x63, 0x75, 0x74, 0x6c, 0x61, 0x73, 0x73, 0x3a, 0x3a, 0x69, 0x6e, 0x74, 0x65, 0x67, 0x65
        /*00fa*/ 	.byte	0x72, 0x5f, 0x73, 0x75, 0x62, 0x62, 0x79, 0x74, 0x65, 0x3c, 0x34, 0x2c, 0x20, 0x74, 0x72, 0x75
        /*010a*/ 	.byte	0x65, 0x3e, 0x5d, 0x00
	.type		__unnamed_3,@object
	.size		__unnamed_3,(__unnamed_1 - __unnamed_3)
__unnamed_3:
        /* <DEDUP_REMOVED lines=28> */
        /*02ce*/ 	.byte	0x38, 0x3e, 0x3e, 0x3e, 0x3e, 0x3e, 0x20, 0x26, 0x5d, 0x00
	.type		__unnamed_1,@object
	.size		__unnamed_1,(.L_0 - __unnamed_1)
__unnamed_1:
        /* <DEDUP_REMOVED lines=31> */
        /*04c8*/ 	.byte	0x3e, 0x3e, 0x20, 0x26, 0x5d, 0x00
.L_0:


//--------------------- .nv.shared._ZN7cutlass13device_kernelINS_4gemm6kernel13GemmUniversalIN4cute5tupleIJiiiiEEENS1_10collective13CollectiveMmaINS1_49MainloopSm90TmaGmmaRmemAWarpSpecializedMixedInputILi4ENS5_IJNS4_1CILi1EEESB_SB_EEENS1_35KernelTmaWarpSpecializedCooperativeEEENS5_IJNSA_ILi256EEESF_NSA_ILi128EEEEEEaNS5_IJlSB_lEEENS5_IJNS_15integer_subbyteILi4ELb1EEEEEESI_NS4_8TiledMMAINS4_8MMA_AtomIJNS4_4SM904GMMA27MMA_64x256x32_S32S8S8_RS_TNEEEENS4_6LayoutINS5_IJNSA_ILi2EEESB_SB_EEENS5_IJSB_NSA_ILi0EEESV_EEEEENS5_IJNS4_10UnderscoreESY_SY_EEEEENS4_13SM90_TMA_LOADENS4_14ComposedLayoutINS4_7SwizzleILi3ELi4ELi3EEENS4_18smem_ptr_flag_bitsILi8EEENSS_INS5_IJNSA_ILi8EEESG_EEENS5_IJSG_SB_EEEEEEEvNS4_8identityES11_NS12_INS13_ILi2ELi4ELi3EEENS15_ILi4EEES1A_EENS4_9Copy_AtomIJNS4_39AutoVectorizingCopyWithAssumedAlignmentILi128EEESK_EEES1C_EENS_8epilogue10collective6detail29Sm90TmaWarpSpecializedAdapterINS1M_15DefaultEpilogueIaSI_SI_NS1L_6thread17LinearCombinationIaLi1EiiLNS1Q_9ScaleType4KindE0ELNS_15FloatRoundStyleE2EaEENS1_15EpilogueDefaultEEEEEvvEEEEvNT_6ParamsE --------------------------
	.section	.nv.shared._ZN7cutlass13device_kernelINS_4gemm6kernel13GemmUniversalIN4cute5tupleIJiiiiEEENS1_10collective13CollectiveMmaINS1_49MainloopSm90TmaGmmaRmemAWarpSpecializedMixedInputILi4ENS5_IJNS4_1CILi1EEESB_SB_EEENS1_35KernelTmaWarpSpecializedCooperativeEEENS5_IJNSA_ILi256EEESF_NSA_ILi128EEEEEEaNS5_IJlSB_lEEENS5_IJNS_15integer_subbyteILi4ELb1EEEEEESI_NS4_8TiledMMAINS4_8MMA_AtomIJNS4_4SM904GMMA27MMA_64x256x32_S32S8S8_RS_TNEEEENS4_6LayoutINS5_IJNSA_ILi2EEESB_SB_EEENS5_IJSB_NSA_ILi0EEESV_EEEEENS5_IJNS4_10UnderscoreESY_SY_EEEEENS4_13SM90_TMA_LOADENS4_14ComposedLayoutINS4_7SwizzleILi3ELi4ELi3EEENS4_18smem_ptr_flag_bitsILi8EEENSS_INS5_IJNSA_ILi8EEESG_EEENS5_IJSG_SB_EEEEEEEvNS4_8identityES11_NS12_INS13_ILi2ELi4ELi3EEENS15_ILi4EEES1A_EENS4_9Copy_AtomIJNS4_39AutoVectorizingCopyWithAssumedAlignmentILi128EEESK_EEES1C_EENS_8epilogue10collective6detail29Sm90TmaWarpSpecializedAdapterINS1M_15DefaultEpilogueIaSI_SI_NS1L_6thread17LinearCombinationIaLi1EiiLNS1Q_9ScaleType4KindE0ELNS_15FloatRoundStyleE2EaEENS1_15EpilogueDefaultEEEEEvvEEEEvNT_6ParamsE,"aw",@nobits
	.sectionflags	@""
	.align	16
	.zero		1024


//--------------------- .nv.shared.reserved.0     --------------------------
	.section	.nv.shared.reserved.0,"aw",@nobits
	.weak		__nv_reservedSMEM_offset_0_alias
	.size		__nv_reservedSMEM_offset_0_alias, 0, 0
	.other		__nv_reservedSMEM_offset_0_alias,@"STO_CUDA_RESERVED_SHARED STV_DEFAULT"
__nv_reservedSMEM_offset_0_alias:
	.zero		0


//--------------------- .nv.global                --------------------------
	.section	.nv.global,"aw",@nobits
.nv.global:
	.type		_ZN40_INTERNAL_71c6cefb_4_k_cu_116d64f8_301714cute1_E,@object
	.size		_ZN40_INTERNAL_71c6cefb_4_k_cu_116d64f8_301714cute1_E,(_ZN40_INTERNAL_71c6cefb_4_k_cu_116d64f8_301714cuda3std3__45__cpo6cbeginE - _ZN40_INTERNAL_71c6cefb_4_k_cu_116d64f8_301714cute1_E)
_ZN40_INTERNAL_71c6cefb_4_k_cu_116d64f8_301714cute1_E:
	.zero		1
	.type		_ZN40_INTERNAL_71c6cefb_4_k_cu_116d64f8_301714cuda3std3__45__cpo6cbeginE,@object
	.size		_ZN40_INTERNAL_71c6cefb_4_k_cu_116d64f8_301714cuda3std3__45__cpo6cbeginE,(_ZN40_INTERNAL_71c6cefb_4_k_cu_116d64f8_301714cuda3std3__48in_placeE - _ZN40_INTERNAL_71c6cefb_4_k_cu_116d64f8_301714cuda3std3__45__cpo6cbeginE)
_ZN40_INTERNAL_71c6cefb_4_k_cu_116d64f8_301714cuda3std3__45__cpo6cbeginE:
	.zero		1
	.type		_ZN40_INTERNAL_71c6cefb_4_k_cu_116d64f8_301714cuda3std3__48in_placeE,@object
	.size		_ZN40_INTERNAL_71c6cefb_4_k_cu_116d64f8_301714cuda3std3__48in_placeE,(_ZN40_INTERNAL_71c6cefb_4_k_cu_116d64f8_301714cuda3std6ranges3__45__cpo9iter_moveE - _ZN40_INTERNAL_71c6cefb_4_k_cu_116d64f8_301714cuda3std3__48in_placeE)
_ZN40_INTERNAL_71c6cefb_4_k_cu_116d64f8_301714cuda3std3__48in_placeE:
	.zero		1
	.type		_ZN40_INTERNAL_71c6cefb_4_k_cu_116d64f8_301714cuda3std6ranges3__45__cpo9iter_moveE,@object
	.size		_ZN40_INTERNAL_71c6cefb_4_k_cu_116d64f8_301714cuda3std6ranges3__45__cpo9iter_moveE,(_ZN40_INTERNAL_71c6cefb_4_k_cu_116d64f8_301714cuda3std3__45__cpo5beginE - _ZN40_INTERNAL_71c6cefb_4_k_cu_116d64f8_301714cuda3std6ranges3__45__cpo9iter_moveE)
_ZN40_INTERNAL_71c6cefb_4_k_cu_116d64f8_301714cuda3std6ranges3__45__cpo9iter_moveE:
	.zero		1
	.type		_ZN40_INTERNAL_71c6cefb_4_k_cu_116d64f8_301714cuda3std3__45__cpo5beginE,@object
	.size		_ZN40_INTERNAL_71c6cefb_4_k_cu_116d64f8_301714cuda3std3__45__cpo5beginE,(_ZN40_INTERNAL_71c6cefb_4_k_cu_116d64f8_301714cuda3std3__442_GLOBAL__N__71c6cefb_4_k_cu_116d64f8_301716ignoreE - _ZN40_INTERNAL_71c6cefb_4_k_cu_116d64f8_301714cuda3std3__45__cpo5beginE)
_ZN40_INTERNAL_71c6cefb_4_k_cu_116d64f8_301714cuda3std3__45__cpo5beginE:
	.zero		1
	.type		_ZN40_INTERNAL_71c6cefb_4_k_cu_116d64f8_301714cuda3std3__442_GLOBAL__N__71c6cefb_4_k_cu_116d64f8_301716ignoreE,@object
	.size		_ZN40_INTERNAL_71c6cefb_4_k_cu_116d64f8_301714cuda3std3__442_GLOBAL__N__71c6cefb_4_k_cu_116d64f8_301716ignoreE,(_ZN40_INTERNAL_71c6cefb_4_k_cu_116d64f8_301714cute7productE - _ZN40_INTERNAL_71c6cefb_4_k_cu_116d64f8_301714cuda3std3__442_GLOBAL__N__71c6cefb_4_k_cu_116d64f8_301716ignoreE)
_ZN40_INTERNAL_71c6cefb_4_k_cu_116d64f8_301714cuda3std3__442_GLOBAL__N__71c6cefb_4_k_cu_116d64f8_301716ignoreE:
	.zero		1
	.type		_ZN40_INTERNAL_71c6cefb_4_k_cu_116d64f8_301714cute7productE,@object
	.size		_ZN40_INTERNAL_71c6cefb_4_k_cu_116d64f8_301714cute7productE,(_ZN40_INTERNAL_71c6cefb_4_k_cu_116d64f8_301714cuda3std3__45__cpo3endE - _ZN40_INTERNAL_71c6cefb_4_k_cu_116d64f8_301714cute7productE)
_ZN40_INTERNAL_71c6cefb_4_k_cu_116d64f8_301714cute7productE:
	.zero		1
	.type		_ZN40_INTERNAL_71c6cefb_4_k_cu_116d64f8_301714cuda3std3__45__cpo3endE,@object
	.size		_ZN40_INTERNAL_71c6cefb_4_k_cu_116d64f8_301714cuda3std3__45__cpo3endE,(_ZN40_INTERNAL_71c6cefb_4_k_cu_116d64f8_301714cuda3std3__419piecewise_constructE - _ZN40_INTERNAL_71c6cefb_4_k_cu_116d64f8_301714cuda3std3__45__cpo3endE)
_ZN40_INTERNAL_71c6cefb_4_k_cu_116d64f8_301714cuda3std3__45__cpo3endE:
	.zero		1
	.type		_ZN40_INTERNAL_71c6cefb_4_k_cu_116d64f8_301714cuda3std3__419piecewise_constructE,@object
	.size		_ZN40_INTERNAL_71c6cefb_4_k_cu_116d64f8_301714cuda3std3__419piecewise_constructE,(_ZN40_INTERNAL_71c6cefb_4_k_cu_116d64f8_301714cuda3std3__45__cpo4cendE - _ZN40_INTERNAL_71c6cefb_4_k_cu_116d64f8_301714cuda3std3__419piecewise_constructE)
_ZN40_INTERNAL_71c6cefb_4_k_cu_116d64f8_301714cuda3std3__419piecewise_constructE:
	.zero		1
	.type		_ZN40_INTERNAL_71c6cefb_4_k_cu_116d64f8_301714cuda3std3__45__cpo4cendE,@object
	.size		_ZN40_INTERNAL_71c6cefb_4_k_cu_116d64f8_301714cuda3std3__45__cpo4cendE,(_ZN40_INTERNAL_71c6cefb_4_k_cu_116d64f8_301714cuda3std6ranges3__45__cpo4swapE - _ZN40_INTERNAL_71c6cefb_4_k_cu_116d64f8_301714cuda3std3__45__cpo4cendE)
_ZN40_INTERNAL_71c6cefb_4_k_cu_116d64f8_301714cuda3std3__45__cpo4cendE:
	.zero		1
	.type		_ZN40_INTERNAL_71c6cefb_4_k_cu_116d64f8_301714cuda3std6ranges3__45__cpo4swapE,@object
	.size		_ZN40_INTERNAL_71c6cefb_4_k_cu_116d64f8_301714cuda3std6ranges3__45__cpo4swapE,(.L_10 - _ZN40_INTERNAL_71c6cefb_4_k_cu_116d64f8_301714cuda3std6ranges3__45__cpo4swapE)
_ZN40_INTERNAL_71c6cefb_4_k_cu_116d64f8_301714cuda3std6ranges3__45__cpo4swapE:
	.zero		1
.L_10:


//--------------------- .nv.constant0._ZN7cutlass13device_kernelINS_4gemm6kernel13GemmUniversalIN4cute5tupleIJiiiiEEENS1_10collective13CollectiveMmaINS1_49MainloopSm90TmaGmmaRmemAWarpSpecializedMixedInputILi4ENS5_IJNS4_1CILi1EEESB_SB_EEENS1_35KernelTmaWarpSpecializedCooperativeEEENS5_IJNSA_ILi256EEESF_NSA_ILi128EEEEEEaNS5_IJlSB_lEEENS5_IJNS_15integer_subbyteILi4ELb1EEEEEESI_NS4_8TiledMMAINS4_8MMA_AtomIJNS4_4SM904GMMA27MMA_64x256x32_S32S8S8_RS_TNEEEENS4_6LayoutINS5_IJNSA_ILi2EEESB_SB_EEENS5_IJSB_NSA_ILi0EEESV_EEEEENS5_IJNS4_10UnderscoreESY_SY_EEEEENS4_13SM90_TMA_LOADENS4_14ComposedLayoutINS4_7SwizzleILi3ELi4ELi3EEENS4_18smem_ptr_flag_bitsILi8EEENSS_INS5_IJNSA_ILi8EEESG_EEENS5_IJSG_SB_EEEEEEEvNS4_8identityES11_NS12_INS13_ILi2ELi4ELi3EEENS15_ILi4EEES1A_EENS4_9Copy_AtomIJNS4_39AutoVectorizingCopyWithAssumedAlignmentILi128EEESK_EEES1C_EENS_8epilogue10collective6detail29Sm90TmaWarpSpecializedAdapterINS1M_15DefaultEpilogueIaSI_SI_NS1L_6thread17LinearCombinationIaLi1EiiLNS1Q_9ScaleType4KindE0ELNS_15FloatRoundStyleE2EaEENS1_15EpilogueDefaultEEEEEvvEEEEvNT_6ParamsE --------------------------
	.section	.nv.constant0._ZN7cutlass13device_kernelINS_4gemm6kernel13GemmUniversalIN4cute5tupleIJiiiiEEENS1_10collective13CollectiveMmaINS1_49MainloopSm90TmaGmmaRmemAWarpSpecializedMixedInputILi4ENS5_IJNS4_1CILi1EEESB_SB_EEENS1_35KernelTmaWarpSpecializedCooperativeEEENS5_IJNSA_ILi256EEESF_NSA_ILi128EEEEEEaNS5_IJlSB_lEEENS5_IJNS_15integer_subbyteILi4ELb1EEEEEESI_NS4_8TiledMMAINS4_8MMA_AtomIJNS4_4SM904GMMA27MMA_64x256x32_S32S8S8_RS_TNEEEENS4_6LayoutINS5_IJNSA_ILi2EEESB_SB_EEENS5_IJSB_NSA_ILi0EEESV_EEEEENS5_IJNS4_10UnderscoreESY_SY_EEEEENS4_13SM90_TMA_LOADENS4_14ComposedLayoutINS4_7SwizzleILi3ELi4ELi3EEENS4_18smem_ptr_flag_bitsILi8EEENSS_INS5_IJNSA_ILi8EEESG_EEENS5_IJSG_SB_EEEEEEEvNS4_8identityES11_NS12_INS13_ILi2ELi4ELi3EEENS15_ILi4EEES1A_EENS4_9Copy_AtomIJNS4_39AutoVectorizingCopyWithAssumedAlignmentILi128EEESK_EEES1C_EENS_8epilogue10collective6detail29Sm90TmaWarpSpecializedAdapterINS1M_15DefaultEpilogueIaSI_SI_NS1L_6thread17LinearCombinationIaLi1EiiLNS1Q_9ScaleType4KindE0ELNS_15FloatRoundStyleE2EaEENS1_15EpilogueDefaultEEEEEvvEEEEvNT_6ParamsE,"a",@progbits
	.sectionflags	@""
	.align	4
.nv.constant0._ZN7cutlass13device_kernelINS_4gemm6kernel13GemmUniversalIN4cute5tupleIJiiiiEEENS1_10collective13CollectiveMmaINS1_49MainloopSm90TmaGmmaRmemAWarpSpecializedMixedInputILi4ENS5_IJNS4_1CILi1EEESB_SB_EEENS1_35KernelTmaWarpSpecializedCooperativeEEENS5_IJNSA_ILi256EEESF_NSA_ILi128EEEEEEaNS5_IJlSB_lEEENS5_IJNS_15integer_subbyteILi4ELb1EEEEEESI_NS4_8TiledMMAINS4_8MMA_AtomIJNS4_4SM904GMMA27MMA_64x256x32_S32S8S8_RS_TNEEEENS4_6LayoutINS5_IJNSA_ILi2EEESB_SB_EEENS5_IJSB_NSA_ILi0EEESV_EEEEENS5_IJNS4_10UnderscoreESY_SY_EEEEENS4_13SM90_TMA_LOADENS4_14ComposedLayoutINS4_7SwizzleILi3ELi4ELi3EEENS4_18smem_ptr_flag_bitsILi8EEENSS_INS5_IJNSA_ILi8EEESG_EEENS5_IJSG_SB_EEEEEEEvNS4_8identityES11_NS12_INS13_ILi2ELi4ELi3EEENS15_ILi4EEES1A_EENS4_9Copy_AtomIJNS4_39AutoVectorizingCopyWithAssumedAlignmentILi128EEESK_EEES1C_EENS_8epilogue10collective6detail29Sm90TmaWarpSpecializedAdapterINS1M_15DefaultEpilogueIaSI_SI_NS1L_6thread17LinearCombinationIaLi1EiiLNS1Q_9ScaleType4KindE0ELNS_15FloatRoundStyleE2EaEENS1_15EpilogueDefaultEEEEEvvEEEEvNT_6ParamsE:
	.zero		2176


//--------------------- SYMBOLS --------------------------

	.type		.nv.reservedSmem.offset0,@object
	.size		.nv.reservedSmem.offset0,0x4
	.type		__assertfail,@function
